// auto-generated by cutlass_sweep.gemm — config: {"arch": "sm_90", "cluster_m": 2, "cluster_n": 1, "dtype": "e4m3", "dtype_b": "e4m3", "layout": "nt", "stages": 0, "tile_k": 128, "tile_m": 384, "tile_n": 112}
#include "cutlass/cutlass.h"
#include "cutlass/gemm/collective/collective_builder.hpp"
#include "cutlass/gemm/device/gemm_universal_adapter.h"
#include "cutlass/gemm/kernel/gemm_universal.hpp"
#include "cutlass/epilogue/collective/collective_builder.hpp"

using ElemA = cutlass::float_e4m3_t;
using ElemB = cutlass::float_e4m3_t;
using ElemCD = cutlass::float_e4m3_t;
using Acc  = float;
using TileShape    = cute::Shape<cute::_384, cute::_112, cute::_128>;
using ClusterShape = cute::Shape<cute::_2, cute::_1, cute::_1>;

using CollectiveEpilogue = typename cutlass::epilogue::collective::CollectiveBuilder<
    cutlass::arch::Sm90, cutlass::arch::OpClassTensorOp,
    TileShape, ClusterShape,
    cutlass::epilogue::collective::EpilogueTileAuto,
    Acc, Acc,
    ElemCD, cutlass::layout::RowMajor, 128 / cutlass::sizeof_bits<ElemCD>::value,
    ElemCD, cutlass::layout::RowMajor, 128 / cutlass::sizeof_bits<ElemCD>::value,
    cutlass::epilogue::collective::EpilogueScheduleAuto
  >::CollectiveOp;

using CollectiveMainloop = typename cutlass::gemm::collective::CollectiveBuilder<
    cutlass::arch::Sm90, cutlass::arch::OpClassTensorOp,
    ElemA, cutlass::layout::RowMajor, 128 / cutlass::sizeof_bits<ElemA>::value,
    ElemB, cutlass::layout::ColumnMajor, 128 / cutlass::sizeof_bits<ElemB>::value,
    Acc,
    TileShape, ClusterShape,
    cutlass::gemm::collective::StageCountAutoCarveout<static_cast<int>(sizeof(typename CollectiveEpilogue::SharedStorage))>,
    cutlass::gemm::collective::KernelScheduleAuto
  >::CollectiveOp;

using GemmKernel = cutlass::gemm::kernel::GemmUniversal<
    cute::Shape<int,int,int,int>,
    CollectiveMainloop,
    CollectiveEpilogue
>;
using Gemm = cutlass::gemm::device::GemmUniversalAdapter<GemmKernel>;

// Force the device kernel symbol into the cubin without needing a host main.
auto* _anchor = &cutlass::device_kernel<GemmKernel>;


// ===== COMPILED SASS (sm_90a) =====

	.target	sm_90a

	.elftype	@"ET_EXEC"


//--------------------- .note.nv.tkinfo           --------------------------
	.section	.note.nv.tkinfo,"",@"SHT_NOTE"
	.sectionflags	@"SHF_NOTE_NV_TKINFO"
	.tkinfo
        /*0018*/ 	.word	0x00000002
        /*0030*/ 	.string	""
        /*0030*/ 	.string	"ptxas"
        /*0030*/ 	.string	"Cuda compilation tools, release 13.0, V13.0.88"
        /*0030*/ 	.string	"Build cuda_13.0.r13.0/compiler.36424714_0"
        /*0030*/ 	.string	"-arch sm_90a -m 64 "



//--------------------- .note.nv.cuinfo           --------------------------
	.section	.note.nv.cuinfo,"",@"SHT_NOTE"
	.sectionflags	@"SHF_NOTE_NV_CUINFO"
        /*0018*/ 	.short	0x0002
        /*001a*/ 	.short	0x005a
        /*001c*/ 	.short	0x0082
	.zero		2


//--------------------- .nv.info                  --------------------------
	.section	.nv.info,"",@"SHT_CUDA_INFO"
	.align	4


	//----- nvinfo : EIATTR_REGCOUNT
	.align		4
        /*0000*/ 	.byte	0x04, 0x2f
        /*0002*/ 	.short	(.L_12 - .L_11)
	.align		4
.L_11:
        /*0004*/ 	.word	index@(_ZN7cutlass13device_kernelINS_4gemm6kernel13GemmUniversalIN4cute5tupleIJiiiiEEENS1_10collective13CollectiveMmaINS1_37MainloopSm90TmaGmmaWarpSpecializedFP8ILi3ENS5_IJNS4_1CILi2EEENSA_ILi1EEESC_EEENS1_35KernelTmaWarpSpecializedCooperativeEEENS5_IJNSA_ILi384EEENSA_ILi112EEENSA_ILi128EEEEEENS_12float_e4m3_tENS5_IJlSC_lEEESK_SL_NS4_8TiledMMAINS4_8MMA_AtomIJNS4_4SM904GMMA30MMA_64x16x32_F32E4M3E4M3_SS_TNILNSP_7ScaleInE1ELSR_1EEEEEENS4_6LayoutISD_NS5_IJSC_NSA_ILi0EEESV_EEEEENS5_IJNS4_10UnderscoreESY_SY_EEEEENS4_13SM90_TMA_LOADENS4_14ComposedLayoutINS4_7SwizzleILi3ELi4ELi3EEENS4_18smem_ptr_flag_bitsILi8EEENSU_INS5_IJNSA_ILi8EEESI_EEENS5_IJSI_SC_EEEEEEEvNS4_8identityENS4_23SM90_TMA_LOAD_MULTICASTES1B_vS1C_EENS_8epilogue10collective6detail29Sm90TmaWarpSpecializedAdapterINS1G_15DefaultEpilogueISK_SL_SL_NS1F_6thread17LinearCombinationISK_Li1EffLNS1K_9ScaleType4KindE0ELNS_15FloatRoundStyleE2ESK_EENS1_15EpilogueDefaultEEEEEvvEEEEvNT_6ParamsE)
        /*0008*/ 	.word	0x000000a8


	//----- nvinfo : EIATTR_FRAME_SIZE
	.align		4
.L_12:
        /*000c*/ 	.byte	0x04, 0x11
        /*000e*/ 	.short	(.L_14 - .L_13)
	.align		4
.L_13:
        /*0010*/ 	.word	index@(_ZN7cutlass13device_kernelINS_4gemm6kernel13GemmUniversalIN4cute5tupleIJiiiiEEENS1_10collective13CollectiveMmaINS1_37MainloopSm90TmaGmmaWarpSpecializedFP8ILi3ENS5_IJNS4_1CILi2EEENSA_ILi1EEESC_EEENS1_35KernelTmaWarpSpecializedCooperativeEEENS5_IJNSA_ILi384EEENSA_ILi112EEENSA_ILi128EEEEEENS_12float_e4m3_tENS5_IJlSC_lEEESK_SL_NS4_8TiledMMAINS4_8MMA_AtomIJNS4_4SM904GMMA30MMA_64x16x32_F32E4M3E4M3_SS_TNILNSP_7ScaleInE1ELSR_1EEEEEENS4_6LayoutISD_NS5_IJSC_NSA_ILi0EEESV_EEEEENS5_IJNS4_10UnderscoreESY_SY_EEEEENS4_13SM90_TMA_LOADENS4_14ComposedLayoutINS4_7SwizzleILi3ELi4ELi3EEENS4_18smem_ptr_flag_bitsILi8EEENSU_INS5_IJNSA_ILi8EEESI_EEENS5_IJSI_SC_EEEEEEEvNS4_8identityENS4_23SM90_TMA_LOAD_MULTICASTES1B_vS1C_EENS_8epilogue10collective6detail29Sm90TmaWarpSpecializedAdapterINS1G_15DefaultEpilogueISK_SL_SL_NS1F_6thread17LinearCombinationISK_Li1EffLNS1K_9ScaleType4KindE0ELNS_15FloatRoundStyleE2ESK_EENS1_15EpilogueDefaultEEEEEvvEEEEvNT_6ParamsE)
        /*0014*/ 	.word	0x00000268


	//----- nvinfo : EIATTR_MIN_STACK_SIZE
	.align		4
.L_14:
        /*0018*/ 	.byte	0x04, 0x12
        /*001a*/ 	.short	(.L_16 - .L_15)
	.align		4
.L_15:
        /*001c*/ 	.word	index@(_ZN7cutlass13device_kernelINS_4gemm6kernel13GemmUniversalIN4cute5tupleIJiiiiEEENS1_10collective13CollectiveMmaINS1_37MainloopSm90TmaGmmaWarpSpecializedFP8ILi3ENS5_IJNS4_1CILi2EEENSA_ILi1EEESC_EEENS1_35KernelTmaWarpSpecializedCooperativeEEENS5_IJNSA_ILi384EEENSA_ILi112EEENSA_ILi128EEEEEENS_12float_e4m3_tENS5_IJlSC_lEEESK_SL_NS4_8TiledMMAINS4_8MMA_AtomIJNS4_4SM904GMMA30MMA_64x16x32_F32E4M3E4M3_SS_TNILNSP_7ScaleInE1ELSR_1EEEEEENS4_6LayoutISD_NS5_IJSC_NSA_ILi0EEESV_EEEEENS5_IJNS4_10UnderscoreESY_SY_EEEEENS4_13SM90_TMA_LOADENS4_14ComposedLayoutINS4_7SwizzleILi3ELi4ELi3EEENS4_18smem_ptr_flag_bitsILi8EEENSU_INS5_IJNSA_ILi8EEESI_EEENS5_IJSI_SC_EEEEEEEvNS4_8identityENS4_23SM90_TMA_LOAD_MULTICASTES1B_vS1C_EENS_8epilogue10collective6detail29Sm90TmaWarpSpecializedAdapterINS1G_15DefaultEpilogueISK_SL_SL_NS1F_6thread17LinearCombinationISK_Li1EffLNS1K_9ScaleType4KindE0ELNS_15FloatRoundStyleE2ESK_EENS1_15EpilogueDefaultEEEEEvvEEEEvNT_6ParamsE)
        /*0020*/ 	.word	0x00000268
.L_16:


//--------------------- .nv.compat                --------------------------
	.section	.nv.compat,"",@"SHT_CUDA_COMPAT_INFO"
	.align	4
        /*0000*/ 	.byte	0x02, 0x09, 0x01, 0x00, 0x02, 0x02, 0x04, 0x00, 0x02, 0x05, 0x05, 0x00, 0x03, 0x07, 0x01, 0x01
        /*0010*/ 	.byte	0x02, 0x03, 0x01, 0x00, 0x02, 0x06, 0x01, 0x00, 0x04, 0x0b, 0x08, 0x00, 0x00, 0x00, 0x00, 0x00
        /*0020*/ 	.byte	0x00, 0x00, 0x00, 0x00


//--------------------- .nv.info._ZN7cutlass13device_kernelINS_4gemm6kernel13GemmUniversalIN4cute5tupleIJiiiiEEENS1_10collective13CollectiveMmaINS1_37MainloopSm90TmaGmmaWarpSpecializedFP8ILi3ENS5_IJNS4_1CILi2EEENSA_ILi1EEESC_EEENS1_35KernelTmaWarpSpecializedCooperativeEEENS5_IJNSA_ILi384EEENSA_ILi112EEENSA_ILi128EEEEEENS_12float_e4m3_tENS5_IJlSC_lEEESK_SL_NS4_8TiledMMAINS4_8MMA_AtomIJNS4_4SM904GMMA30MMA_64x16x32_F32E4M3E4M3_SS_TNILNSP_7ScaleInE1ELSR_1EEEEEENS4_6LayoutISD_NS5_IJSC_NSA_ILi0EEESV_EEEEENS5_IJNS4_10UnderscoreESY_SY_EEEEENS4_13SM90_TMA_LOADENS4_14ComposedLayoutINS4_7SwizzleILi3ELi4ELi3EEENS4_18smem_ptr_flag_bitsILi8EEENSU_INS5_IJNSA_ILi8EEESI_EEENS5_IJSI_SC_EEEEEEEvNS4_8identityENS4_23SM90_TMA_LOAD_MULTICASTES1B_vS1C_EENS_8epilogue10collective6detail29Sm90TmaWarpSpecializedAdapterINS1G_15DefaultEpilogueISK_SL_SL_NS1F_6thread17LinearCombinationISK_Li1EffLNS1K_9ScaleType4KindE0ELNS_15FloatRoundStyleE2ESK_EENS1_15EpilogueDefaultEEEEEvvEEEEvNT_6ParamsE --------------------------
	.section	.nv.info._ZN7cutlass13device_kernelINS_4gemm6kernel13GemmUniversalIN4cute5tupleIJiiiiEEENS1_10collective13CollectiveMmaINS1_37MainloopSm90TmaGmmaWarpSpecializedFP8ILi3ENS5_IJNS4_1CILi2EEENSA_ILi1EEESC_EEENS1_35KernelTmaWarpSpecializedCooperativeEEENS5_IJNSA_ILi384EEENSA_ILi112EEENSA_ILi128EEEEEENS_12float_e4m3_tENS5_IJlSC_lEEESK_SL_NS4_8TiledMMAINS4_8MMA_AtomIJNS4_4SM904GMMA30MMA_64x16x32_F32E4M3E4M3_SS_TNILNSP_7ScaleInE1ELSR_1EEEEEENS4_6LayoutISD_NS5_IJSC_NSA_ILi0EEESV_EEEEENS5_IJNS4_10UnderscoreESY_SY_EEEEENS4_13SM90_TMA_LOADENS4_14ComposedLayoutINS4_7SwizzleILi3ELi4ELi3EEENS4_18smem_ptr_flag_bitsILi8EEENSU_INS5_IJNSA_ILi8EEESI_EEENS5_IJSI_SC_EEEEEEEvNS4_8identityENS4_23SM90_TMA_LOAD_MULTICASTES1B_vS1C_EENS_8epilogue10collective6detail29Sm90TmaWarpSpecializedAdapterINS1G_15DefaultEpilogueISK_SL_SL_NS1F_6thread17LinearCombinationISK_Li1EffLNS1K_9ScaleType4KindE0ELNS_15FloatRoundStyleE2ESK_EENS1_15EpilogueDefaultEEEEEvvEEEEvNT_6ParamsE,"",@"SHT_CUDA_INFO"
	.sectionflags	@""
	.align	4


	//----- nvinfo : EIATTR_CUDA_API_VERSION
	.align		4
        /*0000*/ 	.byte	0x04, 0x37
        /*0002*/ 	.short	(.L_18 - .L_17)
.L_17:
        /*0004*/ 	.word	0x00000082


	//----- nvinfo : EIATTR_KPARAM_INFO
	.align		4
.L_18:
        /*0008*/ 	.byte	0x04, 0x17
        /*000a*/ 	.short	(.L_20 - .L_19)
.L_19:
        /*000c*/ 	.word	0x00000000
        /*0010*/ 	.short	0x0000
        /*0012*/ 	.short	0x0070
        /*0014*/ 	.byte	0x00, 0xf0, 0x01, 0x10


	//----- nvinfo : EIATTR_SPARSE_MMA_MASK
	.align		4
.L_20:
        /*0018*/ 	.byte	0x03, 0x50
        /*001a*/ 	.short	0x0000


	//----- nvinfo : EIATTR_MAXREG_COUNT
	.align		4
        /*001c*/ 	.byte	0x03, 0x1b
        /*001e*/ 	.short	0x00a8


	//----- nvinfo : EIATTR_NUM_BARRIERS
	.align		4
        /*0020*/ 	.byte	0x02, 0x4c
        /*0022*/ 	.byte	0x01
	.zero		1


	//----- nvinfo : EIATTR_ANNOTATIONS
	.align		4
        /*0024*/ 	.byte	0x04, 0x55
        /*0026*/ 	.short	(.L_22 - .L_21)


	//   ....[0]....
.L_21:
        /*0028*/ 	.word	0x00000001
        /*002c*/ 	.byte	0xe0, 0x06, 0x00, 0x00, 0x01, 0x00, 0x00, 0x00, 0xe0, 0x07, 0x00, 0x00, 0x01, 0x00, 0x00, 0x00
        /* <DEDUP_REMOVED lines=593> */
        /*254c*/ 	.byte	0xb0, 0xe8, 0x01, 0x00


	//----- nvinfo : EIATTR_MERCURY_ISA_VERSION
	.align		4
.L_22:
        /*2550*/ 	.byte	0x03, 0x5f
        /*2552*/ 	.short	0x0101


	//----- nvinfo : EIATTR_INT_WARP_WIDE_INSTR_OFFSETS
	.align		4
        /*2554*/ 	.byte	0x04, 0x31
        /*2556*/ 	.short	(.L_24 - .L_23)


	//   ....[0]....
.L_23:
        /*2558*/ 	.word	0x00000500


	//   ....[1]....
        /*255c*/ 	.word	0x00000590


	//   ....[2]....
        /*2560*/ 	.word	0x000006b0


	//----- nvinfo : EIATTR_COOP_GROUP_MASK_REGIDS
	.align		4
.L_24:
        /*2564*/ 	.byte	0x04, 0x29
        /*2566*/ 	.short	(.L_26 - .L_25)


	//   ....[0]....
.L_25:
        /*2568*/ 	.word	0xffffffff


	//   ....[1]....
        /*256c*/ 	.word	0xffffffff


	//   ....[2]....
        /*2570*/ 	.word	0xffffffff


	//   ....[3]....
        /*2574*/ 	.word	0xffffffff


	//   ....[4]....
        /*2578*/ 	.word	0xffffffff


	//   ....[5]....
        /*257c*/ 	.word	0xffffffff


	//----- nvinfo : EIATTR_COOP_GROUP_INSTR_OFFSETS
	.align		4
.L_26:
        /*2580*/ 	.byte	0x04, 0x28
        /*2582*/ 	.short	(.L_28 - .L_27)


	//   ....[0]....
.L_27:
        /*2584*/ 	.word	0x00000070


	//   ....[1]....
        /*2588*/ 	.word	0x00000080


	//   ....[2]....
        /*258c*/ 	.word	0x000001a0


	//   ....[3]....
        /*2590*/ 	.word	0x000003a0


	//   ....[4]....
        /*2594*/ 	.word	0x00000820


	//   ....[5]....
        /*2598*/ 	.word	0x00001f80


	//----- nvinfo : EIATTR_REG_RECONFIG
	.align		4
.L_28:
        /*259c*/ 	.byte	0x01, 0x54
	.zero		2


	//----- nvinfo : EIATTR_MBARRIER_INSTR_OFFSETS
	.align		4
        /*25a0*/ 	.byte	0x04, 0x39
        /*25a2*/ 	.short	(.L_30 - .L_29)


	//   ....[0]....
.L_29:
        /*25a4*/ 	.word	0x00000320
        /*25a8*/ 	.word	0x000000ff
        /*25ac*/ 	.word	0x00000000
        /*25b0*/ 	.short	0x0100
        /*25b2*/ 	.byte	0x0a
	.zero		1


	//   ....[1]....
        /*25b4*/ 	.word	0x00000330
        /*25b8*/ 	.word	0x000000ff
        /*25bc*/ 	.word	0x00000018
        /*25c0*/ 	.short	0x0100
        /*25c2*/ 	.byte	0x0a
	.zero		1


	//   ....[2]....
        /*25c4*/ 	.word	0x00000340
        /*25c8*/ 	.word	0x000000ff
        /*25cc*/ 	.word	0x00000008
        /*25d0*/ 	.short	0x0100
        /*25d2*/ 	.byte	0x0a
	.zero		1


	//   ....[3]....
        /*25d4*/ 	.word	0x00000350
        /*25d8*/ 	.word	0x000000ff
        /*25dc*/ 	.word	0x00000020
        /*25e0*/ 	.short	0x0100
        /*25e2*/ 	.byte	0x0a
	.zero		1


	//   ....[4]....
        /*25e4*/ 	.word	0x00000360
        /*25e8*/ 	.word	0x000000ff
        /*25ec*/ 	.word	0x00000010
        /*25f0*/ 	.short	0x0100
        /*25f2*/ 	.byte	0x0a
	.zero		1


	//   ....[5]....
        /*25f4*/ 	.word	0x00000370
        /*25f8*/ 	.word	0x000000ff
        /*25fc*/ 	.word	0x00000028
        /*2600*/ 	.short	0x0100
        /*2602*/ 	.byte	0x0a
	.zero		1


	//   ....[6]....
        /*2604*/ 	.word	0x00000710
        /*2608*/ 	.word	0x000000ff
        /*260c*/ 	.word	0x00000040
        /*2610*/ 	.short	0x0100
        /*2612*/ 	.byte	0x08
	.zero		1


	//   ....[7]....
        /*2614*/ 	.word	0x000007b0
        /*2618*/ 	.word	0x000000ff
        /*261c*/ 	.word	0x00000048
        /*2620*/ 	.short	0x0100
        /*2622*/ 	.byte	0x08
	.zero		1


	//   ....[8]....
        /*2624*/ 	.word	0x00002380
        /*2628*/ 	.word	0x000000ff
        /*262c*/ 	.word	0x00000000
        /*2630*/ 	.short	0x010a
        /*2632*/ 	.byte	0x0c
	.zero		1


	//   ....[9]....
        /*2634*/ 	.word	0x000023e0
        /*2638*/ 	.word	0x000000ff
        /*263c*/ 	.word	0x00000000
        /*2640*/ 	.short	0x010a
        /*2642*/ 	.byte	0x0c
	.zero		1


	//   ....[10]....
        /*2644*/ 	.word	0x00005520
        /*2648*/ 	.word	0x000000ff
        /*264c*/ 	.word	0x00000000
        /*2650*/ 	.short	0x010a
        /*2652*/ 	.byte	0x0e
	.zero		1


	//   ....[11]....
        /*2654*/ 	.word	0x00005560
        /*2658*/ 	.word	0x000000ff
        /*265c*/ 	.word	0x00000000
        /*2660*/ 	.short	0x010a
        /*2662*/ 	.byte	0x0e
	.zero		1


	//   ....[12]....
        /*2664*/ 	.word	0x000086e0
        /*2668*/ 	.word	0x000000e2
        /*266c*/ 	.word	0x00000000
        /*2670*/ 	.short	0x0101
        /*2672*/ 	.byte	0x3f
	.zero		1


	//   ....[13]....
        /*2674*/ 	.word	0x0000a6d0
        /*2678*/ 	.word	0x00000018
        /*267c*/ 	.word	0x00000000
        /*2680*/ 	.short	0x0101
        /*2682*/ 	.byte	0x3f
	.zero		1


	//   ....[14]....
        /*2684*/ 	.word	0x0001db40
        /*2688*/ 	.word	0x0000000f
        /*268c*/ 	.word	0x00000018
        /*2690*/ 	.short	0x010a
        /*2692*/ 	.byte	0x3f
	.zero		1


	//   ....[15]....
        /*2694*/ 	.word	0x0001def0
        /*2698*/ 	.word	0x00000004
        /*269c*/ 	.word	0x00000048
        /*26a0*/ 	.short	0x0101
        /*26a2*/ 	.byte	0x3f
	.zero		1


	//   ....[16]....
        /*26a4*/ 	.word	0x0001e690
        /*26a8*/ 	.word	0x00000007
        /*26ac*/ 	.word	0x00000000
        /*26b0*/ 	.short	0x010a
        /*26b2*/ 	.byte	0x3f
	.zero		1


	//   ....[17]....
        /*26b4*/ 	.word	0x0001e710
        /*26b8*/ 	.word	0x00000009
        /*26bc*/ 	.word	0x00000000
        /*26c0*/ 	.short	0x010a
        /*26c2*/ 	.byte	0x3f
	.zero		1


	//   ....[18]....
        /*26c4*/ 	.word	0x0001e7a0
        /*26c8*/ 	.word	0x00000003
        /*26cc*/ 	.word	0x00000000
        /*26d0*/ 	.short	0x010a
        /*26d2*/ 	.byte	0x3f
	.zero		1


	//   ....[19]....
        /*26d4*/ 	.word	0x0001e810
        /*26d8*/ 	.word	0x00000009
        /*26dc*/ 	.word	0x00000000
        /*26e0*/ 	.short	0x010a
        /*26e2*/ 	.byte	0x3f
	.zero		1


	//   ....[20]....
        /*26e4*/ 	.word	0x0001e880
        /*26e8*/ 	.word	0x00000000
        /*26ec*/ 	.word	0x00000000
        /*26f0*/ 	.short	0x010a
        /*26f2*/ 	.byte	0x3f
	.zero		1


	//   ....[21]....
        /*26f4*/ 	.word	0x0001e960
        /*26f8*/ 	.word	0x0000000f
        /*26fc*/ 	.word	0x00000018
        /*2700*/ 	.short	0x010a
        /*2702*/ 	.byte	0x3f
	.zero		1


	//   ....[22]....
        /*2704*/ 	.word	0x0001ea30
        /*2708*/ 	.word	0x00000007
        /*270c*/ 	.word	0x00000000
        /*2710*/ 	.short	0x010a
        /*2712*/ 	.byte	0x3f
	.zero		1


	//   ....[23]....
        /*2714*/ 	.word	0x0001ea80
        /*2718*/ 	.word	0x00000009
        /*271c*/ 	.word	0x00000000
        /*2720*/ 	.short	0x010a
        /*2722*/ 	.byte	0x3f
	.zero		1


	//----- nvinfo : EIATTR_NUM_MBARRIERS
	.align		4
.L_30:
        /*2724*/ 	.byte	0x03, 0x38
        /*2726*/ 	.short	0x0008


	//----- nvinfo : EIATTR_EXIT_INSTR_OFFSETS
	.align		4
        /*2728*/ 	.byte	0x04, 0x1c
        /*272a*/ 	.short	(.L_32 - .L_31)


	//   ....[0]....
.L_31:
        /*272c*/ 	.word	0x000009d0


	//   ....[1]....
        /*2730*/ 	.word	0x00001270


	//   ....[2]....
        /*2734*/ 	.word	0x0001d200


	//   ....[3]....
        /*2738*/ 	.word	0x0001d7d0


	//   ....[4]....
        /*273c*/ 	.word	0x0001e7f0


	//----- nvinfo : EIATTR_MAX_THREADS
	.align		4
.L_32:
        /*2740*/ 	.byte	0x04, 0x05
        /*2742*/ 	.short	(.L_34 - .L_33)
.L_33:
        /*2744*/ 	.word	0x00000180
        /*2748*/ 	.word	0x00000001
        /*274c*/ 	.word	0x00000001


	//----- nvinfo : EIATTR_CRS_STACK_SIZE
	.align		4
.L_34:
        /*2750*/ 	.byte	0x04, 0x1e
        /*2752*/ 	.short	(.L_36 - .L_35)
.L_35:
        /*2754*/ 	.word	0x00000000


	//----- nvinfo : EIATTR_CBANK_PARAM_SIZE
	.align		4
.L_36:
        /*2758*/ 	.byte	0x03, 0x19
        /*275a*/ 	.short	0x0470


	//----- nvinfo : EIATTR_PARAM_CBANK
	.align		4
        /*275c*/ 	.byte	0x04, 0x0a
        /*275e*/ 	.short	(.L_38 - .L_37)
	.align		4
.L_37:
        /*2760*/ 	.word	index@(.nv.constant0._ZN7cutlass13device_kernelINS_4gemm6kernel13GemmUniversalIN4cute5tupleIJiiiiEEENS1_10collective13CollectiveMmaINS1_37MainloopSm90TmaGmmaWarpSpecializedFP8ILi3ENS5_IJNS4_1CILi2EEENSA_ILi1EEESC_EEENS1_35KernelTmaWarpSpecializedCooperativeEEENS5_IJNSA_ILi384EEENSA_ILi112EEENSA_ILi128EEEEEENS_12float_e4m3_tENS5_IJlSC_lEEESK_SL_NS4_8TiledMMAINS4_8MMA_AtomIJNS4_4SM904GMMA30MMA_64x16x32_F32E4M3E4M3_SS_TNILNSP_7ScaleInE1ELSR_1EEEEEENS4_6LayoutISD_NS5_IJSC_NSA_ILi0EEESV_EEEEENS5_IJNS4_10UnderscoreESY_SY_EEEEENS4_13SM90_TMA_LOADENS4_14ComposedLayoutINS4_7SwizzleILi3ELi4ELi3EEENS4_18smem_ptr_flag_bitsILi8EEENSU_INS5_IJNSA_ILi8EEESI_EEENS5_IJSI_SC_EEEEEEEvNS4_8identityENS4_23SM90_TMA_LOAD_MULTICASTES1B_vS1C_EENS_8epilogue10collective6detail29Sm90TmaWarpSpecializedAdapterINS1G_15DefaultEpilogueISK_SL_SL_NS1F_6thread17LinearCombinationISK_Li1EffLNS1K_9ScaleType4KindE0ELNS_15FloatRoundStyleE2ESK_EENS1_15EpilogueDefaultEEEEEvvEEEEvNT_6ParamsE)
        /*2764*/ 	.short	0x0210
        /*2766*/ 	.short	0x0470


	//----- nvinfo : EIATTR_SW_WAR
	.align		4
.L_38:
        /*2768*/ 	.byte	0x04, 0x36
        /*276a*/ 	.short	(.L_40 - .L_39)
.L_39:
        /*276c*/ 	.word	0x00000008
.L_40:


//--------------------- .nv.callgraph             --------------------------
	.section	.nv.callgraph,"",@"SHT_CUDA_CALLGRAPH"
	.align	4
	.sectionentsize	8
	.align		4
        /*0000*/ 	.word	0x00000000
	.align		4
        /*0004*/ 	.word	0xffffffff
	.align		4
        /*0008*/ 	.word	0x00000000
	.align		4
        /*000c*/ 	.word	0xfffffffe
	.align		4
        /*0010*/ 	.word	0x00000000
	.align		4
        /*0014*/ 	.word	0xfffffffd
	.align		4
        /*0018*/ 	.word	0x00000000
	.align		4
        /*001c*/ 	.word	0xfffffffc


//--------------------- .nv.constant4             --------------------------
	.section	.nv.constant4,"a",@progbits
	.align	8
	.align		8
.nv.constant4:
        /*0000*/ 	.dword	_ZN40_INTERNAL_cc50460e_4_k_cu_de0ca665_148844cuda3std3__45__cpo5beginE
	.align		8
        /*0008*/ 	.dword	_ZN40_INTERNAL_cc50460e_4_k_cu_de0ca665_148844cuda3std3__45__cpo3endE
	.align		8
        /*0010*/ 	.dword	_ZN40_INTERNAL_cc50460e_4_k_cu_de0ca665_148844cuda3std3__45__cpo6cbeginE
	.align		8
        /*0018*/ 	.dword	_ZN40_INTERNAL_cc50460e_4_k_cu_de0ca665_148844cuda3std3__45__cpo4cendE
	.align		8
        /*0020*/ 	.dword	_ZN40_INTERNAL_cc50460e_4_k_cu_de0ca665_148844cuda3std3__442_GLOBAL__N__cc50460e_4_k_cu_de0ca665_148846ignoreE
	.align		8
        /*0028*/ 	.dword	_ZN40_INTERNAL_cc50460e_4_k_cu_de0ca665_148844cuda3std3__419piecewise_constructE
	.align		8
        /*0030*/ 	.dword	_ZN40_INTERNAL_cc50460e_4_k_cu_de0ca665_148844cuda3std3__48in_placeE
	.align		8
        /*0038*/ 	.dword	_ZN40_INTERNAL_cc50460e_4_k_cu_de0ca665_148844cuda3std6ranges3__45__cpo4swapE
	.align		8
        /*0040*/ 	.dword	_ZN40_INTERNAL_cc50460e_4_k_cu_de0ca665_148844cuda3std6ranges3__45__cpo9iter_moveE
	.align		8
        /*0048*/ 	.dword	_ZN40_INTERNAL_cc50460e_4_k_cu_de0ca665_148844cute7productE
	.align		8
        /*0050*/ 	.dword	_ZN40_INTERNAL_cc50460e_4_k_cu_de0ca665_148844cute1_E


//--------------------- .text._ZN7cutlass13device_kernelINS_4gemm6kernel13GemmUniversalIN4cute5tupleIJiiiiEEENS1_10collective13CollectiveMmaINS1_37MainloopSm90TmaGmmaWarpSpecializedFP8ILi3ENS5_IJNS4_1CILi2EEENSA_ILi1EEESC_EEENS1_35KernelTmaWarpSpecializedCooperativeEEENS5_IJNSA_ILi384EEENSA_ILi112EEENSA_ILi128EEEEEENS_12float_e4m3_tENS5_IJlSC_lEEESK_SL_NS4_8TiledMMAINS4_8MMA_AtomIJNS4_4SM904GMMA30MMA_64x16x32_F32E4M3E4M3_SS_TNILNSP_7ScaleInE1ELSR_1EEEEEENS4_6LayoutISD_NS5_IJSC_NSA_ILi0EEESV_EEEEENS5_IJNS4_10UnderscoreESY_SY_EEEEENS4_13SM90_TMA_LOADENS4_14ComposedLayoutINS4_7SwizzleILi3ELi4ELi3EEENS4_18smem_ptr_flag_bitsILi8EEENSU_INS5_IJNSA_ILi8EEESI_EEENS5_IJSI_SC_EEEEEEEvNS4_8identityENS4_23SM90_TMA_LOAD_MULTICASTES1B_vS1C_EENS_8epilogue10collective6detail29Sm90TmaWarpSpecializedAdapterINS1G_15DefaultEpilogueISK_SL_SL_NS1F_6thread17LinearCombinationISK_Li1EffLNS1K_9ScaleType4KindE0ELNS_15FloatRoundStyleE2ESK_EENS1_15EpilogueDefaultEEEEEvvEEEEvNT_6ParamsE --------------------------
	.section	.text._ZN7cutlass13device_kernelINS_4gemm6kernel13GemmUniversalIN4cute5tupleIJiiiiEEENS1_10collective13CollectiveMmaINS1_37MainloopSm90TmaGmmaWarpSpecializedFP8ILi3ENS5_IJNS4_1CILi2EEENSA_ILi1EEESC_EEENS1_35KernelTmaWarpSpecializedCooperativeEEENS5_IJNSA_ILi384EEENSA_ILi112EEENSA_ILi128EEEEEENS_12float_e4m3_tENS5_IJlSC_lEEESK_SL_NS4_8TiledMMAINS4_8MMA_AtomIJNS4_4SM904GMMA30MMA_64x16x32_F32E4M3E4M3_SS_TNILNSP_7ScaleInE1ELSR_1EEEEEENS4_6LayoutISD_NS5_IJSC_NSA_ILi0EEESV_EEEEENS5_IJNS4_10UnderscoreESY_SY_EEEEENS4_13SM90_TMA_LOADENS4_14ComposedLayoutINS4_7SwizzleILi3ELi4ELi3EEENS4_18smem_ptr_flag_bitsILi8EEENSU_INS5_IJNSA_ILi8EEESI_EEENS5_IJSI_SC_EEEEEEEvNS4_8identityENS4_23SM90_TMA_LOAD_MULTICASTES1B_vS1C_EENS_8epilogue10collective6detail29Sm90TmaWarpSpecializedAdapterINS1G_15DefaultEpilogueISK_SL_SL_NS1F_6thread17LinearCombinationISK_Li1EffLNS1K_9ScaleType4KindE0ELNS_15FloatRoundStyleE2ESK_EENS1_15EpilogueDefaultEEEEEvvEEEEvNT_6ParamsE,"ax",@progbits
	.align	128
.text._ZN7cutlass13device_kernelINS_4gemm6kernel13GemmUniversalIN4cute5tupleIJiiiiEEENS1_10collective13CollectiveMmaINS1_37MainloopSm90TmaGmmaWarpSpecializedFP8ILi3ENS5_IJNS4_1CILi2EEENSA_ILi1EEESC_EEENS1_35KernelTmaWarpSpecializedCooperativeEEENS5_IJNSA_ILi384EEENSA_ILi112EEENSA_ILi128EEEEEENS_12float_e4m3_tENS5_IJlSC_lEEESK_SL_NS4_8TiledMMAINS4_8MMA_AtomIJNS4_4SM904GMMA30MMA_64x16x32_F32E4M3E4M3_SS_TNILNSP_7ScaleInE1ELSR_1EEEEEENS4_6LayoutISD_NS5_IJSC_NSA_ILi0EEESV_EEEEENS5_IJNS4_10UnderscoreESY_SY_EEEEENS4_13SM90_TMA_LOADENS4_14ComposedLayoutINS4_7SwizzleILi3ELi4ELi3EEENS4_18smem_ptr_flag_bitsILi8EEENSU_INS5_IJNSA_ILi8EEESI_EEENS5_IJSI_SC_EEEEEEEvNS4_8identityENS4_23SM90_TMA_LOAD_MULTICASTES1B_vS1C_EENS_8epilogue10collective6detail29Sm90TmaWarpSpecializedAdapterINS1G_15DefaultEpilogueISK_SL_SL_NS1F_6thread17LinearCombinationISK_Li1EffLNS1K_9ScaleType4KindE0ELNS_15FloatRoundStyleE2ESK_EENS1_15EpilogueDefaultEEEEEvvEEEEvNT_6ParamsE:
        .type           _ZN7cutlass13device_kernelINS_4gemm6kernel13GemmUniversalIN4cute5tupleIJiiiiEEENS1_10collective13CollectiveMmaINS1_37MainloopSm90TmaGmmaWarpSpecializedFP8ILi3ENS5_IJNS4_1CILi2EEENSA_ILi1EEESC_EEENS1_35KernelTmaWarpSpecializedCooperativeEEENS5_IJNSA_ILi384EEENSA_ILi112EEENSA_ILi128EEEEEENS_12float_e4m3_tENS5_IJlSC_lEEESK_SL_NS4_8TiledMMAINS4_8MMA_AtomIJNS4_4SM904GMMA30MMA_64x16x32_F32E4M3E4M3_SS_TNILNSP_7ScaleInE1ELSR_1EEEEEENS4_6LayoutISD_NS5_IJSC_NSA_ILi0EEESV_EEEEENS5_IJNS4_10UnderscoreESY_SY_EEEEENS4_13SM90_TMA_LOADENS4_14ComposedLayoutINS4_7SwizzleILi3ELi4ELi3EEENS4_18smem_ptr_flag_bitsILi8EEENSU_INS5_IJNSA_ILi8EEESI_EEENS5_IJSI_SC_EEEEEEEvNS4_8identityENS4_23SM90_TMA_LOAD_MULTICASTES1B_vS1C_EENS_8epilogue10collective6detail29Sm90TmaWarpSpecializedAdapterINS1G_15DefaultEpilogueISK_SL_SL_NS1F_6thread17LinearCombinationISK_Li1EffLNS1K_9ScaleType4KindE0ELNS_15FloatRoundStyleE2ESK_EENS1_15EpilogueDefaultEEEEEvvEEEEvNT_6ParamsE,@function
        .size           _ZN7cutlass13device_kernelINS_4gemm6kernel13GemmUniversalIN4cute5tupleIJiiiiEEENS1_10collective13CollectiveMmaINS1_37MainloopSm90TmaGmmaWarpSpecializedFP8ILi3ENS5_IJNS4_1CILi2EEENSA_ILi1EEESC_EEENS1_35KernelTmaWarpSpecializedCooperativeEEENS5_IJNSA_ILi384EEENSA_ILi112EEENSA_ILi128EEEEEENS_12float_e4m3_tENS5_IJlSC_lEEESK_SL_NS4_8TiledMMAINS4_8MMA_AtomIJNS4_4SM904GMMA30MMA_64x16x32_F32E4M3E4M3_SS_TNILNSP_7ScaleInE1ELSR_1EEEEEENS4_6LayoutISD_NS5_IJSC_NSA_ILi0EEESV_EEEEENS5_IJNS4_10UnderscoreESY_SY_EEEEENS4_13SM90_TMA_LOADENS4_14ComposedLayoutINS4_7SwizzleILi3ELi4ELi3EEENS4_18smem_ptr_flag_bitsILi8EEENSU_INS5_IJNSA_ILi8EEESI_EEENS5_IJSI_SC_EEEEEEEvNS4_8identityENS4_23SM90_TMA_LOAD_MULTICASTES1B_vS1C_EENS_8epilogue10collective6detail29Sm90TmaWarpSpecializedAdapterINS1G_15DefaultEpilogueISK_SL_SL_NS1F_6thread17LinearCombinationISK_Li1EffLNS1K_9ScaleType4KindE0ELNS_15FloatRoundStyleE2ESK_EENS1_15EpilogueDefaultEEEEEvvEEEEvNT_6ParamsE,(.L_x_78 - _ZN7cutlass13device_kernelINS_4gemm6kernel13GemmUniversalIN4cute5tupleIJiiiiEEENS1_10collective13CollectiveMmaINS1_37MainloopSm90TmaGmmaWarpSpecializedFP8ILi3ENS5_IJNS4_1CILi2EEENSA_ILi1EEESC_EEENS1_35KernelTmaWarpSpecializedCooperativeEEENS5_IJNSA_ILi384EEENSA_ILi112EEENSA_ILi128EEEEEENS_12float_e4m3_tENS5_IJlSC_lEEESK_SL_NS4_8TiledMMAINS4_8MMA_AtomIJNS4_4SM904GMMA30MMA_64x16x32_F32E4M3E4M3_SS_TNILNSP_7ScaleInE1ELSR_1EEEEEENS4_6LayoutISD_NS5_IJSC_NSA_ILi0EEESV_EEEEENS5_IJNS4_10UnderscoreESY_SY_EEEEENS4_13SM90_TMA_LOADENS4_14ComposedLayoutINS4_7SwizzleILi3ELi4ELi3EEENS4_18smem_ptr_flag_bitsILi8EEENSU_INS5_IJNSA_ILi8EEESI_EEENS5_IJSI_SC_EEEEEEEvNS4_8identityENS4_23SM90_TMA_LOAD_MULTICASTES1B_vS1C_EENS_8epilogue10collective6detail29Sm90TmaWarpSpecializedAdapterINS1G_15DefaultEpilogueISK_SL_SL_NS1F_6thread17LinearCombinationISK_Li1EffLNS1K_9ScaleType4KindE0ELNS_15FloatRoundStyleE2ESK_EENS1_15EpilogueDefaultEEEEEvvEEEEvNT_6ParamsE)
        .other          _ZN7cutlass13device_kernelINS_4gemm6kernel13GemmUniversalIN4cute5tupleIJiiiiEEENS1_10collective13CollectiveMmaINS1_37MainloopSm90TmaGmmaWarpSpecializedFP8ILi3ENS5_IJNS4_1CILi2EEENSA_ILi1EEESC_EEENS1_35KernelTmaWarpSpecializedCooperativeEEENS5_IJNSA_ILi384EEENSA_ILi112EEENSA_ILi128EEEEEENS_12float_e4m3_tENS5_IJlSC_lEEESK_SL_NS4_8TiledMMAINS4_8MMA_AtomIJNS4_4SM904GMMA30MMA_64x16x32_F32E4M3E4M3_SS_TNILNSP_7ScaleInE1ELSR_1EEEEEENS4_6LayoutISD_NS5_IJSC_NSA_ILi0EEESV_EEEEENS5_IJNS4_10UnderscoreESY_SY_EEEEENS4_13SM90_TMA_LOADENS4_14ComposedLayoutINS4_7SwizzleILi3ELi4ELi3EEENS4_18smem_ptr_flag_bitsILi8EEENSU_INS5_IJNSA_ILi8EEESI_EEENS5_IJSI_SC_EEEEEEEvNS4_8identityENS4_23SM90_TMA_LOAD_MULTICASTES1B_vS1C_EENS_8epilogue10collective6detail29Sm90TmaWarpSpecializedAdapterINS1G_15DefaultEpilogueISK_SL_SL_NS1F_6thread17LinearCombinationISK_Li1EffLNS1K_9ScaleType4KindE0ELNS_15FloatRoundStyleE2ESK_EENS1_15EpilogueDefaultEEEEEvvEEEEvNT_6ParamsE,@"STO_CUDA_ENTRY STV_DEFAULT"
_ZN7cutlass13device_kernelINS_4gemm6kernel13GemmUniversalIN4cute5tupleIJiiiiEEENS1_10collective13CollectiveMmaINS1_37MainloopSm90TmaGmmaWarpSpecializedFP8ILi3ENS5_IJNS4_1CILi2EEENSA_ILi1EEESC_EEENS1_35KernelTmaWarpSpecializedCooperativeEEENS5_IJNSA_ILi384EEENSA_ILi112EEENSA_ILi128EEEEEENS_12float_e4m3_tENS5_IJlSC_lEEESK_SL_NS4_8TiledMMAINS4_8MMA_AtomIJNS4_4SM904GMMA30MMA_64x16x32_F32E4M3E4M3_SS_TNILNSP_7ScaleInE1ELSR_1EEEEEENS4_6LayoutISD_NS5_IJSC_NSA_ILi0EEESV_EEEEENS5_IJNS4_10UnderscoreESY_SY_EEEEENS4_13SM90_TMA_LOADENS4_14ComposedLayoutINS4_7SwizzleILi3ELi4ELi3EEENS4_18smem_ptr_flag_bitsILi8EEENSU_INS5_IJNSA_ILi8EEESI_EEENS5_IJSI_SC_EEEEEEEvNS4_8identityENS4_23SM90_TMA_LOAD_MULTICASTES1B_vS1C_EENS_8epilogue10collective6detail29Sm90TmaWarpSpecializedAdapterINS1G_15DefaultEpilogueISK_SL_SL_NS1F_6thread17LinearCombinationISK_Li1EffLNS1K_9ScaleType4KindE0ELNS_15FloatRoundStyleE2ESK_EENS1_15EpilogueDefaultEEEEEvvEEEEvNT_6ParamsE:
[----:B------:R-:W0:Y:S02]  /*0000*/  LDC R1, c[0x0][0x28] ;  /* 0x00000a00ff017b82 */ /* 0x000e240000000800 */
[----:B0-----:R-:W-:Y:S01]  /*0010*/  VIADD R1, R1, 0xfffffd98 ;  /* 0xfffffd9801017836 */ /* 0x001fe20000000000 */
[----:B------:R-:W0:Y:S01]  /*0020*/  S2R R4, SR_TID.X ;  /* 0x0000000000047919 */ /* 0x000e220000002100 */
[----:B------:R-:W-:Y:S01]  /*0030*/  ELECT P0, URZ, PT ;  /* 0x00000000003f782f */ /* 0x000fe20003800000 */
[----:B------:R-:W-:Y:S01]  /*0040*/  BSSY B0, `(.L_x_0) ;  /* 0x0000015000007945 */ /* 0x000fe20003800000 */
[--C-:B0-----:R-:W-:Y:S02]  /*0050*/  SHF.R.U32.HI R0, RZ, 0x5, R4.reuse ;  /* 0x00000005ff007819 */ /* 0x101fe40000011604 */
[----:B------:R-:W-:-:S03]  /*0060*/  SHF.R.U32.HI R2, RZ, 0x7, R4 ;  /* 0x00000007ff027819 */ /* 0x000fc60000011604 */
[----:B------:R-:W0:Y:S04]  /*0070*/  SHFL.IDX PT, R3, R0, RZ, 0x1f ;  /* 0x00001fff00037589 */ /* 0x000e2800000e0000 */
[----:B------:R-:W1:Y:S01]  /*0080*/  SHFL.IDX PT, R2, R2, RZ, 0x1f ;  /* 0x00001fff02027589 */ /* 0x000e6200000e0000 */
[----:B0-----:R-:W-:Y:S02]  /*0090*/  R2UR UR4, R3 ;  /* 0x00000000030472ca */ /* 0x001fe400000e0000 */
[----:B-1----:R-:W-:-:S11]  /*00a0*/  R2UR UR8, R2 ;  /* 0x00000000020872ca */ /* 0x002fd600000e0000 */
[----:B------:R-:W-:Y:S02]  /*00b0*/  USHF.R.S32.HI UR5, URZ, 0x1f, UR4 ;  /* 0x0000001f3f057899 */ /* 0x000fe40008011404 */
[----:B------:R-:W-:Y:S02]  /*00c0*/  ISETP.NE.OR P0, PT, RZ, UR4, !P0 ;  /* 0x00000004ff007c0c */ /* 0x000fe4000c705670 */
[----:B------:R-:W-:-:S04]  /*00d0*/  ULEA.HI UR5, UR5, UR4, URZ, 0x2 ;  /* 0x0000000405057291 */ /* 0x000fc8000f8f103f */
[----:B------:R-:W-:-:S04]  /*00e0*/  ULOP3.LUT UR5, UR5, 0xfffffffc, URZ, 0xc0, !UPT ;  /* 0xfffffffc05057892 */ /* 0x000fc8000f8ec03f */
[----:B------:R-:W-:-:S03]  /*00f0*/  UIADD3 UR6, UR4, -UR5, URZ ;  /* 0x8000000504067290 */ /* 0x000fc6000fffe03f */
[----:B------:R-:W-:Y:S09]  /*0100*/  @P0 BRA `(.L_x_1) ;  /* 0x0000000000200947 */ /* 0x000ff20003800000 */
[----:B------:R-:W-:Y:S02]  /*0110*/  ULDC.64 UR4, c[0x0][0x198] ;  /* 0x0000660000047ab9 */ /* 0x000fe40000000a00 */
[----:B------:R-:W-:Y:S02]  /*0120*/  UIADD3 UR10, UP0, UR4, 0xf0, URZ ;  /* 0x000000f0040a7890 */ /* 0x000fe4000ff1e03f */
[----:B------:R-:W-:Y:S02]  /*0130*/  UIADD3 UR4, UP1, UR4, 0x1f0, URZ ;  /* 0x000001f004047890 */ /* 0x000fe4000ff3e03f */
[----:B------:R-:W-:Y:S02]  /*0140*/  UIADD3.X UR11, URZ, UR5, URZ, UP0, !UPT ;  /* 0x000000053f0b7290 */ /* 0x000fe400087fe43f */
[----:B------:R-:W-:-:S07]  /*0150*/  UIADD3.X UR5, URZ, UR5, URZ, UP1, !UPT ;  /* 0x000000053f057290 */ /* 0x000fce0008ffe43f */
[----:B------:R0:W-:Y:S02]  /*0160*/  UTMACCTL.PF [UR10] ;  /* 0x000000000a0079b9 */ /* 0x0001e40008040000 */
[----:B------:R0:W-:Y:S02]  /*0170*/  UTMACCTL.PF [UR4] ;  /* 0x00000000040079b9 */ /* 0x0001e40008040000 */
[----:B0-----:R-:W-:Y:S01]  /*0180*/  NOP ;  /* 0x0000000000007918 */ /* 0x001fe20000000000 */
.L_x_1:
[----:B------:R-:W-:Y:S05]  /*0190*/  BSYNC B0 ;  /* 0x0000000000007941 */ /* 0x000fea0003800000 */
.L_x_0:
[----:B------:R-:W0:Y:S01]  /*01a0*/  SHFL.IDX PT, R3, R0, RZ, 0x1f ;  /* 0x00001fff00037589 */ /* 0x000e2200000e0000 */
[----:B------:R-:W-:Y:S01]  /*01b0*/  UISETP.NE.AND UP0, UPT, UR6, 0x3, UPT ;  /* 0x000000030600788c */ /* 0x000fe2000bf05270 */
[----:B------:R-:W-:Y:S01]  /*01c0*/  ISETP.NE.AND P1, PT, RZ, UR8, PT ;  /* 0x00000008ff007c0c */ /* 0x000fe2000bf25270 */
[----:B------:R-:W-:Y:S02]  /*01d0*/  UIADD3 UR11, UR8, -0x1, URZ ;  /* 0xffffffff080b7890 */ /* 0x000fe4000fffe03f */
[----:B------:R-:W-:Y:S02]  /*01e0*/  UISETP.EQ.OR UP0, UPT, UR6, URZ, !UP0 ;  /* 0x0000003f0600728c */ /* 0x000fe4000c702670 */
[----:B------:R-:W-:Y:S02]  /*01f0*/  UISETP.GE.U32.AND UP1, UPT, UR11, 0x2, UPT ;  /* 0x000000020b00788c */ /* 0x000fe4000bf26070 */
[----:B------:R-:W-:-:S04]  /*0200*/  UISETP.EQ.AND UP0, UPT, UR8, URZ, UP0 ;  /* 0x0000003f0800728c */ /* 0x000fc80008702270 */
[----:B------:R-:W-:-:S04]  /*0210*/  USEL UR7, URZ, 0x1, !UP0 ;  /* 0x000000013f077887 */ /* 0x000fc8000c000000 */
[----:B------:R-:W-:Y:S01]  /*0220*/  USEL UR7, UR7, 0x2, UP1 ;  /* 0x0000000207077887 */ /* 0x000fe20008800000 */
[----:B0-----:R-:W-:-:S13]  /*0230*/  ISETP.NE.AND P0, PT, R3, RZ, PT ;  /* 0x000000ff0300720c */ /* 0x001fda0003f05270 */
[----:B------:R-:W-:Y:S05]  /*0240*/  @P0 BRA `(.L_x_2) ;  /* 0x0000000000500947 */ /* 0x000fea0003800000 */
[----:B------:R-:W0:Y:S01]  /*0250*/  S2UR UR10, SR_CgaCtaId ;  /* 0x00000000000a79c3 */ /* 0x000e220000008800 */
[----:B------:R-:W-:Y:S01]  /*0260*/  UMOV UR4, 0x400 ;  /* 0x0000040000047882 */ /* 0x000fe20000000000 */
[----:B------:R-:W-:Y:S01]  /*0270*/  UMOV UR5, 0x1 ;  /* 0x0000000100057882 */ /* 0x000fe20000000000 */
[----:B------:R-:W-:Y:S01]  /*0280*/  UMOV UR8, 0x4 ;  /* 0x0000000400087882 */ /* 0x000fe20000000000 */
[----:B------:R-:W-:Y:S01]  /*0290*/  ELECT P0, URZ, PT ;  /* 0x00000000003f782f */ /* 0x000fe20003800000 */
[----:B------:R-:W-:-:S04]  /*02a0*/  UIADD3 UR8, -UR8, 0x100000, URZ ;  /* 0x0010000008087890 */ /* 0x000fc8000fffe13f */
[----:B------:R-:W-:Y:S02]  /*02b0*/  USHF.L.U32 UR9, UR8, 0xb, URZ ;  /* 0x0000000b08097899 */ /* 0x000fe4000800063f */
[----:B------:R-:W-:Y:S02]  /*02c0*/  USHF.L.U32 UR8, UR8, 0x1, URZ ;  /* 0x0000000108087899 */ /* 0x000fe4000800063f */
[----:B0-----:R-:W-:Y:S02]  /*02d0*/  ULEA UR10, UR10, UR4, 0x18 ;  /* 0x000000040a0a7291 */ /* 0x001fe4000f8ec03f */
[----:B------:R-:W-:-:S04]  /*02e0*/  UIADD3 UR4, -UR5, 0x100000, URZ ;  /* 0x0010000005047890 */ /* 0x000fc8000fffe13f */
[----:B------:R-:W-:Y:S02]  /*02f0*/  USHF.L.U32 UR5, UR4, 0xb, URZ ;  /* 0x0000000b04057899 */ /* 0x000fe4000800063f */
[----:B------:R-:W-:Y:S01]  /*0300*/  USHF.L.U32 UR4, UR4, 0x1, URZ ;  /* 0x0000000104047899 */ /* 0x000fe2000800063f */
[----:B------:R-:W0:Y:S11]  /*0310*/  FENCE.VIEW.ASYNC.S ;  /* 0x00000000000073c6 */ /* 0x000e360000000000 */
[----:B0-----:R0:W1:Y:S01]  /*0320*/  SYNCS.EXCH.64 URZ, [UR10], UR4 ;  /* 0x000000040a3f75b2 */ /* 0x0010620008000100 */
[----:B------:R0:W2:Y:S01]  /*0330*/  SYNCS.EXCH.64 URZ, [UR10+0x18], UR8 ;  /* 0x000018080a3f75b2 */ /* 0x0000a20008000100 */
[----:B------:R0:W3:Y:S01]  /*0340*/  SYNCS.EXCH.64 URZ, [UR10+0x8], UR4 ;  /* 0x000008040a3f75b2 */ /* 0x0000e20008000100 */
[----:B------:R0:W4:Y:S01]  /*0350*/  SYNCS.EXCH.64 URZ, [UR10+0x20], UR8 ;  /* 0x000020080a3f75b2 */ /* 0x0001220008000100 */
[----:B------:R0:W0:Y:S01]  /*0360*/  SYNCS.EXCH.64 URZ, [UR10+0x10], UR4 ;  /* 0x000010040a3f75b2 */ /* 0x0000220008000100 */
[----:B------:R0:W0:Y:S01]  /*0370*/  SYNCS.EXCH.64 URZ, [UR10+0x28], UR8 ;  /* 0x000028080a3f75b2 */ /* 0x0000220008000100 */
[----:B------:R-:W-:Y:S01]  /*0380*/  NOP ;  /* 0x0000000000007918 */ /* 0x000fe20000000000 */
.L_x_2:
[----:B------:R-:W-:Y:S01]  /*0390*/  SHF.R.S32.HI R2, RZ, 0x1f, R4 ;  /* 0x0000001fff027819 */ /* 0x000fe20000011404 */
[----:B------:R-:W5:Y:S01]  /*03a0*/  SHFL.IDX PT, R0, R0, RZ, 0x1f ;  /* 0x00001fff00007589 */ /* 0x000f6200000e0000 */
[----:B0-----:R-:W0:Y:S01]  /*03b0*/  S2UR UR10, SR_CTAID.X ;  /* 0x00000000000a79c3 */ /* 0x001e220000002500 */
[----:B------:R-:W-:Y:S02]  /*03c0*/  ELECT P0, URZ, PT ;  /* 0x00000000003f782f */ /* 0x000fe40003800000 */
[----:B------:R-:W-:Y:S01]  /*03d0*/  LEA.HI R2, R2, R4, RZ, 0x7 ;  /* 0x0000000402027211 */ /* 0x000fe200078f38ff */
[----:B------:R-:W-:Y:S01]  /*03e0*/  ULDC UR4, c[0x0][0x150] ;  /* 0x0000540000047ab9 */ /* 0x000fe20000000800 */
[----:B------:R-:W-:Y:S01]  /*03f0*/  NOP ;  /* 0x0000000000007918 */ /* 0x000fe20000000000 */
[----:B------:R-:W-:Y:S01]  /*0400*/  NOP ;  /* 0x0000000000007918 */ /* 0x000fe20000000000 */
[----:B------:R-:W-:Y:S01]  /*0410*/  LOP3.LUT R2, R2, 0xffffff80, RZ, 0xc0, !PT ;  /* 0xffffff8002027812 */ /* 0x000fe200078ec0ff */
[----:B------:R-:W1:Y:S04]  /*0420*/  LDC R8, c[0x0][0x144] ;  /* 0x00005100ff087b82 */ /* 0x000e680000000800 */
[----:B------:R-:W-:-:S02]  /*0430*/  IMAD.IADD R5, R4, 0x1, -R2 ;  /* 0x0000000104057824 */ /* 0x000fc400078e0a02 */
[----:B------:R-:W2:Y:S03]  /*0440*/  S2R R2, SR_CTAID.Y ;  /* 0x0000000000027919 */ /* 0x000ea60000002600 */
[----:B------:R-:W-:Y:S01]  /*0450*/  SHF.R.S32.HI R4, RZ, 0x1f, R5 ;  /* 0x0000001fff047819 */ /* 0x000fe20000011405 */
[----:B------:R-:W3:Y:S03]  /*0460*/  LDC R13, c[0x0][0x148] ;  /* 0x00005200ff0d7b82 */ /* 0x000ee60000000800 */
[----:B------:R-:W-:Y:S02]  /*0470*/  LEA.HI R4, R4, R5, RZ, 0x3 ;  /* 0x0000000504047211 */ /* 0x000fe400078f18ff */
[----:B-----5:R-:W-:Y:S02]  /*0480*/  ISETP.NE.OR P0, PT, R0, RZ, !P0 ;  /* 0x000000ff0000720c */ /* 0x020fe40004705670 */
[----:B------:R-:W-:-:S02]  /*0490*/  SHF.R.S32.HI R0, RZ, 0x3, R4 ;  /* 0x00000003ff007819 */ /* 0x000fc40000011404 */
[----:B------:R-:W-:Y:S02]  /*04a0*/  SHF.R.S32.HI R7, RZ, 0x1f, R4 ;  /* 0x0000001fff077819 */ /* 0x000fe40000011404 */
[----:B0-----:R-:W-:Y:S02]  /*04b0*/  I2FP.F32.U32 R6, UR10 ;  /* 0x0000000a00067c45 */ /* 0x001fe40008201000 */
[----:B------:R-:W-:Y:S02]  /*04c0*/  SHF.R.S32.HI R4, RZ, 0x1f, R3 ;  /* 0x0000001fff047819 */ /* 0x000fe40000011403 */
[----:B------:R-:W-:Y:S01]  /*04d0*/  LEA.HI R7, R7, R0, RZ, 0x2 ;  /* 0x0000000007077211 */ /* 0x000fe200078f10ff */
[----:B------:R-:W-:Y:S01]  /*04e0*/  FMUL R6, R6, UR4 ;  /* 0x0000000406067c20 */ /* 0x000fe20008400000 */
[----:B------:R-:W-:Y:S01]  /*04f0*/  LEA.HI R4, R4, R3, RZ, 0x2 ;  /* 0x0000000304047211 */ /* 0x000fe200078f10ff */
[----:B------:R-:W-:Y:S01]  /*0500*/  VOTEU.ALL UP0, P0 ;  /* 0x00000000003f7886 */ /* 0x000fe20000000000 */
[----:B------:R-:W-:Y:S01]  /*0510*/  LOP3.LUT R7, R7, 0xfffffffc, RZ, 0xc0, !PT ;  /* 0xfffffffc07077812 */ /* 0x000fe200078ec0ff */
[----:B------:R-:W-:Y:S01]  /*0520*/  ULDC UR4, c[0x0][0x154] ;  /* 0x0000550000047ab9 */ /* 0x000fe20000000800 */
[----:B------:R-:W-:Y:S01]  /*0530*/  LOP3.LUT R4, R4, 0x3ffffffc, RZ, 0xc0, !PT ;  /* 0x3ffffffc04047812 */ /* 0x000fe200078ec0ff */
[----:B------:R-:W0:Y:S01]  /*0540*/  F2I.U32.TRUNC.NTZ R6, R6 ;  /* 0x0000000600067305 */ /* 0x000e22000020f000 */
[----:B------:R-:W5:Y:S01]  /*0550*/  @!UP0 S2UR UR9, SR_CgaCtaId ;  /* 0x00000000000989c3 */ /* 0x000f620000008800 */
[----:B------:R-:W-:Y:S01]  /*0560*/  IMAD.IADD R7, R0, 0x1, -R7 ;  /* 0x0000000100077824 */ /* 0x000fe200078e0a07 */
[----:B------:R-:W-:Y:S01]  /*0570*/  @!UP0 UMOV UR8, 0x400 ;  /* 0x0000040000088882 */ /* 0x000fe20000000000 */
[----:B------:R-:W-:Y:S01]  /*0580*/  IMAD.IADD R4, R3, 0x1, -R4 ;  /* 0x0000000103047824 */ /* 0x000fe200078e0a04 */
[----:B------:R-:W-:-:S03]  /*0590*/  VOTEU.ALL UP1, P0 ;  /* 0x00000000003f7886 */ /* 0x000fc60000020000 */
[----:B------:R-:W-:Y:S01]  /*05a0*/  IMAD R7, R4, 0x4, R7 ;  /* 0x0000000404077824 */ /* 0x000fe200078e0207 */
[----:B--2---:R-:W-:-:S04]  /*05b0*/  I2FP.F32.U32 R4, R2 ;  /* 0x0000000200047245 */ /* 0x004fc80000201000 */
[----:B------:R-:W-:Y:S01]  /*05c0*/  LEA.HI R0, R7, R7, RZ, 0x1 ;  /* 0x0000000707007211 */ /* 0x000fe200078f08ff */
[----:B0-----:R-:W-:Y:S02]  /*05d0*/  IMAD.MOV R9, RZ, RZ, -R6 ;  /* 0x000000ffff097224 */ /* 0x001fe400078e0a06 */
[----:B------:R-:W-:Y:S01]  /*05e0*/  FMUL R6, R4, UR4 ;  /* 0x0000000404067c20 */ /* 0x000fe20008400000 */
[----:B------:R-:W-:Y:S01]  /*05f0*/  LOP3.LUT R0, R0, 0xfffffffe, RZ, 0xc0, !PT ;  /* 0xfffffffe00007812 */ /* 0x000fe200078ec0ff */
[----:B------:R-:W-:Y:S01]  /*0600*/  UMOV UR4, 0x20 ;  /* 0x0000002000047882 */ /* 0x000fe20000000000 */
[----:B-1----:R-:W-:Y:S01]  /*0610*/  IMAD R4, R8, R9, UR10 ;  /* 0x0000000a08047e24 */ /* 0x002fe2000f8e0209 */
[----:B------:R-:W-:-:S04]  /*0620*/  @!UP0 UIADD3 UR4, -UR4, 0x100000, URZ ;  /* 0x0010000004048890 */ /* 0x000fc8000fffe13f */
[----:B------:R-:W-:Y:S02]  /*0630*/  @!UP0 USHF.L.U32 UR5, UR4, 0xb, URZ ;  /* 0x0000000b04058899 */ /* 0x000fe4000800063f */
[----:B------:R-:W-:Y:S01]  /*0640*/  @!UP0 USHF.L.U32 UR4, UR4, 0x1, URZ ;  /* 0x0000000104048899 */ /* 0x000fe2000800063f */
[----:B------:R-:W0:Y:S01]  /*0650*/  LDC R8, c[0x0][0x140] ;  /* 0x00005000ff087b82 */ /* 0x000e220000000800 */
[C---:B------:R-:W-:Y:S01]  /*0660*/  IMAD.IADD R9, R7.reuse, 0x1, -R0 ;  /* 0x0000000107097824 */ /* 0x040fe200078e0a00 */
[----:B------:R-:W1:Y:S01]  /*0670*/  F2I.U32.TRUNC.NTZ R6, R6 ;  /* 0x0000000600067305 */ /* 0x000e62000020f000 */
[----:B------:R-:W-:Y:S01]  /*0680*/  IMAD.SHL.U32 R0, R7, 0x4, RZ ;  /* 0x0000000407007824 */ /* 0x000fe200078e00ff */
[----:B-----5:R-:W-:Y:S02]  /*0690*/  @!UP0 ULEA UR8, UR9, UR8, 0x18 ;  /* 0x0000000809088291 */ /* 0x020fe4000f8ec03f */
[----:B------:R-:W-:Y:S01]  /*06a0*/  ISETP.NE.AND P2, PT, R9, R4, PT ;  /* 0x000000040900720c */ /* 0x000fe20003f45270 */
[----:B------:R-:W-:Y:S01]  /*06b0*/  VOTEU.ALL UP0, P0 ;  /* 0x00000000003f7886 */ /* 0x000fe20000000000 */
[----:B------:R-:W-:-:S02]  /*06c0*/  LOP3.LUT R10, R7, 0xc, R0, 0x78, !PT ;  /* 0x0000000c070a7812 */ /* 0x000fc400078e7800 */
[----:B------:R-:W-:-:S03]  /*06d0*/  LOP3.LUT P0, RZ, R5, 0x7, RZ, 0xc0, !PT ;  /* 0x0000000705ff7812 */ /* 0x000fc6000780c0ff */
[----:B------:R2:W-:Y:S01]  /*06e0*/  STL [R1+0x1dc], R10 ;  /* 0x0001dc0a01007387 */ /* 0x0005e20000100800 */
[----:B------:R-:W-:-:S03]  /*06f0*/  ISETP.LT.U32.AND P0, PT, R10, 0x2, !P0 ;  /* 0x000000020a00780c */ /* 0x000fc60004701070 */
[----:B------:R-:W5:Y:S02]  /*0700*/  FENCE.VIEW.ASYNC.S ;  /* 0x00000000000073c6 */ /* 0x000f640000000000 */
[----:B-----5:R2:W0:Y:S01]  /*0710*/  @!UP0 SYNCS.EXCH.64 URZ, [UR8+0x40], UR4 ;  /* 0x00004004083f85b2 */ /* 0x0204220008000100 */
[----:B-1----:R-:W-:Y:S01]  /*0720*/  IMAD.MOV R14, RZ, RZ, -R6 ;  /* 0x000000ffff0e7224 */ /* 0x002fe200078e0a06 */
[----:B------:R-:W-:Y:S02]  /*0730*/  SEL R5, RZ, 0x1, !P0 ;  /* 0x00000001ff057807 */ /* 0x000fe40004000000 */
[----:B------:R-:W-:Y:S01]  /*0740*/  @P2 LEA.HI R0, R10, R10, RZ, 0x1 ;  /* 0x0000000a0a002211 */ /* 0x000fe200078f08ff */
[----:B---3--:R-:W-:-:S03]  /*0750*/  IMAD R7, R13, R14, R2 ;  /* 0x0000000e0d077224 */ /* 0x008fc600078e0202 */
[----:B------:R-:W-:Y:S02]  /*0760*/  @P2 SHF.R.S32.HI R0, RZ, 0x1, R0 ;  /* 0x00000001ff002819 */ /* 0x000fe40000011400 */
[----:B0-----:R-:W-:Y:S02]  /*0770*/  ISETP.EQ.U32.AND P4, PT, R8, 0x1, PT ;  /* 0x000000010800780c */ /* 0x001fe40003f82070 */
[----:B------:R-:W-:Y:S01]  /*0780*/  @P2 ISETP.NE.AND P3, PT, R0, R7, PT ;  /* 0x000000070000220c */ /* 0x000fe20003f65270 */
[----:B------:R-:W-:-:S03]  /*0790*/  IMAD.MOV.U32 R0, RZ, RZ, 0x1 ;  /* 0x00000001ff007424 */ /* 0x000fc600078e00ff */
[----:B------:R-:W-:Y:S01]  /*07a0*/  @P2 SEL R0, RZ, 0x1, P3 ;  /* 0x00000001ff002807 */ /* 0x000fe20001800000 */
[----:B------:R2:W0:Y:S01]  /*07b0*/  @!UP1 SYNCS.EXCH.64 URZ, [UR8+0x48], UR4 ;  /* 0x00004804083f95b2 */ /* 0x0004220008000100 */
[----:B------:R-:W-:Y:S02]  /*07c0*/  NOP ;  /* 0x0000000000007918 */ /* 0x000fe40000000000 */
[----:B------:R-:W-:-:S05]  /*07d0*/  LOP3.LUT R0, R0, R5, RZ, 0xc0, !PT ;  /* 0x0000000500007212 */ /* 0x000fca00078ec0ff */
[----:B------:R2:W-:Y:S01]  /*07e0*/  STL [R1+0x1d8], R0 ;  /* 0x0001d80001007387 */ /* 0x0005e20000100800 */
[----:B------:R-:W-:Y:S05]  /*07f0*/  @!P4 BRA `(.L_x_3) ;  /* 0x000000000008c947 */ /* 0x000fea0003800000 */
[----:B0---4-:R-:W-:Y:S01]  /*0800*/  UCGABAR_ARV ;  /* 0x00000000000079c7 */ /* 0x011fe20008000000 */
[----:B------:R-:W-:Y:S05]  /*0810*/  BRA `(.L_x_4) ;  /* 0x0000000000047947 */ /* 0x000fea0003800000 */
.L_x_3:
[----:B0---4-:R-:W-:Y:S01]  /*0820*/  NOP ;  /* 0x0000000000007918 */ /* 0x011fe20000000000 */
.L_x_4:
[----:B------:R-:W0:Y:S01]  /*0830*/  LDC R5, c[0x0][0x65c] ;  /* 0x00019700ff057b82 */ /* 0x000e220000000800 */
[----:B------:R-:W-:Y:S01]  /*0840*/  IMAD.U32 R6, RZ, RZ, UR10 ;  /* 0x0000000aff067e24 */ /* 0x000fe2000f8e00ff */
[----:B--2---:R-:W-:Y:S01]  /*0850*/  LOP3.LUT R0, R0, 0xfffffeff, RZ, 0xc0, !PT ;  /* 0xfffffeff00007812 */ /* 0x004fe200078ec0ff */
[----:B------:R-:W-:Y:S01]  /*0860*/  IMAD.MOV.U32 R7, RZ, RZ, RZ ;  /* 0x000000ffff077224 */ /* 0x000fe200078e00ff */
[----:B0-----:R-:W-:-:S13]  /*0870*/  ISETP.NE.AND P2, PT, R5, 0x1, PT ;  /* 0x000000010500780c */ /* 0x001fda0003f45270 */
[----:B------:R-:W0:Y:S01]  /*0880*/  @P2 LDC R9, c[0x0][0x10] ;  /* 0x00000400ff092b82 */ /* 0x000e220000000800 */
[----:B------:R-:W-:Y:S01]  /*0890*/  @P2 IMAD.MOV.U32 R3, RZ, RZ, RZ ;  /* 0x000000ffff032224 */ /* 0x000fe200078e00ff */
[----:B------:R-:W-:Y:S01]  /*08a0*/  @P2 LOP3.LUT R0, R0, 0x100, RZ, 0xfc, !PT ;  /* 0x0000010000002812 */ /* 0x000fe200078efcff */
[----:B------:R-:W-:-:S05]  /*08b0*/  @P2 IMAD.MOV.U32 R11, RZ, RZ, RZ ;  /* 0x000000ffff0b2224 */ /* 0x000fca00078e00ff */
[----:B------:R-:W1:Y:S01]  /*08c0*/  @!P2 LDC R5, c[0x0][0xc] ;  /* 0x00000300ff05ab82 */ /* 0x000e620000000800 */
[----:B0-----:R-:W-:-:S04]  /*08d0*/  @P2 IMAD.WIDE.U32 R8, R9, UR10, R2 ;  /* 0x0000000a09082c25 */ /* 0x001fc8000f8e0002 */
[----:B------:R-:W-:Y:S02]  /*08e0*/  @P2 IMAD.MOV.U32 R23, RZ, RZ, R8 ;  /* 0x000000ffff172224 */ /* 0x000fe400078e0008 */
[----:B------:R-:W-:Y:S02]  /*08f0*/  @P2 IMAD.IADD R20, R9, 0x1, R11 ;  /* 0x0000000109142824 */ /* 0x000fe400078e020b */
[----:B-1----:R-:W-:-:S04]  /*0900*/  @!P2 IMAD.WIDE.U32 R6, R2, R5, R6 ;  /* 0x000000050206a225 */ /* 0x002fc800078e0006 */
[----:B------:R-:W-:Y:S02]  /*0910*/  @!P2 IMAD.MOV.U32 R23, RZ, RZ, R6 ;  /* 0x000000ffff17a224 */ /* 0x000fe400078e0006 */
[----:B------:R-:W-:-:S03]  /*0920*/  @!P2 IMAD.MOV.U32 R20, RZ, RZ, R7 ;  /* 0x000000ffff14a224 */ /* 0x000fc600078e0007 */
[----:B------:R0:W-:Y:S04]  /*0930*/  STL [R1+0x1ec], R23 ;  /* 0x0001ec1701007387 */ /* 0x0001e80000100800 */
[----:B------:R0:W-:Y:S01]  /*0940*/  STL [R1+0x1e8], R20 ;  /* 0x0001e81401007387 */ /* 0x0001e20000100800 */
[----:B------:R-:W-:Y:S05]  /*0950*/  @!P4 BRA `(.L_x_5) ;  /* 0x00000000000cc947 */ /* 0x000fea0003800000 */
[----:B------:R-:W-:Y:S01]  /*0960*/  UCGABAR_WAIT ;  /* 0x0000000000007dc7 */ /* 0x000fe20008000000 */
[----:B------:R-:W-:Y:S01]  /*0970*/  CCTL.IVALL ;  /* 0x00000000ff00798f */ /* 0x000fe20002000000 */
[----:B------:R-:W-:Y:S05]  /*0980*/  BRA `(.L_x_6) ;  /* 0x0000000000047947 */ /* 0x000fea0003800000 */
.L_x_5:
[----:B------:R-:W-:Y:S06]  /*0990*/  BAR.SYNC.DEFER_BLOCKING 0x0 ;  /* 0x0000000000007b1d */ /* 0x000fec0000010000 */
.L_x_6:
[----:B------:R-:W-:Y:S05]  /*09a0*/  @!P1 BRA `(.L_x_7) ;  /* 0x000001c800189947 */ /* 0x000fea0003800000 */
[----:B------:R-:W-:-:S06]  /*09b0*/  UISETP.GT.U32.AND UP0, UPT, UR11, 0x1, UPT ;  /* 0x000000010b00788c */ /* 0x000fcc000bf04070 */
[----:B------:R-:W-:-:S13]  /*09c0*/  PLOP3.LUT P0, PT, PT, PT, UP0, 0x80, 0x0 ;  /* 0x000000000000781c */ /* 0x000fda0003f0f008 */
[----:B------:R-:W-:Y:S05]  /*09d0*/  @P0 EXIT ;  /* 0x000000000000094d */ /* 0x000fea0003800000 */
[----:B------:R-:W-:Y:S01]  /*09e0*/  IMAD.MOV.U32 R7, RZ, RZ, -0x1 ;  /* 0xffffffffff077424 */ /* 0x000fe200078e00ff */
[----:B------:R-:W-:Y:S01]  /*09f0*/  ULDC.64 UR4, c[0x0][0x650] ;  /* 0x0001940000047ab9 */ /* 0x000fe20000000a00 */
[----:B------:R-:W-:Y:S01]  /*0a00*/  IMAD.MOV.U32 R6, RZ, RZ, -0x1 ;  /* 0xffffffffff067424 */ /* 0x000fe200078e00ff */
[----:B------:R-:W-:Y:S01]  /*0a10*/  ISETP.GE.U32.AND P0, PT, R23, UR4, PT ;  /* 0x0000000417007c0c */ /* 0x000fe2000bf06070 */
[----:B------:R-:W-:Y:S01]  /*0a20*/  UMOV UR42, 0xffffffff ;  /* 0xffffffff002a7882 */ /* 0x000fe20000000000 */
[----:B------:R1:W-:Y:S01]  /*0a30*/  STL [R1+0x1e4], R7 ;  /* 0x0001e40701007387 */ /* 0x0003e20000100800 */
[----:B------:R-:W-:Y:S02]  /*0a40*/  PRMT R5, RZ, 0x7610, R5 ;  /* 0x00007610ff057816 */ /* 0x000fe40000000005 */
[----:B------:R-:W-:Y:S01]  /*0a50*/  ISETP.GE.U32.AND.EX P0, PT, R20, UR5, PT, P0 ;  /* 0x0000000514007c0c */ /* 0x000fe2000bf06100 */
[----:B------:R1:W-:-:S12]  /*0a60*/  STL [R1+0x1e0], R6 ;  /* 0x0001e00601007387 */ /* 0x0003d80000100800 */
[----:B-1----:R-:W-:Y:S05]  /*0a70*/  @P0 BRA `(.L_x_8) ;  /* 0x00000004003c0947 */ /* 0x002fea0003800000 */
[----:B------:R-:W1:Y:S01]  /*0a80*/  LDC.64 R16, c[0x0][0x628] ;  /* 0x00018a00ff107b82 */ /* 0x000e620000000a00 */
[----:B------:R-:W-:Y:S02]  /*0a90*/  IMAD.MOV.U32 R6, RZ, RZ, R23 ;  /* 0x000000ffff067224 */ /* 0x000fe400078e0017 */
[----:B------:R-:W-:-:S05]  /*0aa0*/  IMAD.MOV.U32 R7, RZ, RZ, R20 ;  /* 0x000000ffff077224 */ /* 0x000fca00078e0014 */
[----:B------:R-:W2:Y:S08]  /*0ab0*/  LDC R12, c[0x0][0x630] ;  /* 0x00018c00ff0c7b82 */ /* 0x000eb00000000800 */
[----:B------:R-:W3:Y:S01]  /*0ac0*/  LDC.64 R18, c[0x0][0x620] ;  /* 0x00018800ff127b82 */ /* 0x000ee20000000a00 */
[----:B-1----:R-:W-:-:S04]  /*0ad0*/  ISETP.NE.U32.AND P0, PT, R16, RZ, PT ;  /* 0x000000ff1000720c */ /* 0x002fc80003f05070 */
[----:B------:R-:W-:-:S13]  /*0ae0*/  ISETP.NE.AND.EX P0, PT, R17, RZ, PT, P0 ;  /* 0x000000ff1100720c */ /* 0x000fda0003f05300 */
[----:B--23--:R-:W-:Y:S05]  /*0af0*/  @!P0 BRA `(.L_x_9) ;  /* 0x0000000000288947 */ /* 0x00cfea0003800000 */
[----:B------:R-:W1:Y:S02]  /*0b00*/  LDC R5, c[0x0][0x634] ;  /* 0x00018d00ff057b82 */ /* 0x000e640000000800 */
[----:B-1----:R-:W-:-:S05]  /*0b10*/  IADD3 R5, P0, R23, R5, RZ ;  /* 0x0000000517057210 */ /* 0x002fca0007f1e0ff */
[----:B------:R-:W-:-:S04]  /*0b20*/  IMAD.X R15, RZ, RZ, R20, P0 ;  /* 0x000000ffff0f7224 */ /* 0x000fc800000e0614 */
[----:B------:R-:W-:-:S04]  /*0b30*/  IMAD.WIDE.U32 R6, R15, R16, RZ ;  /* 0x000000100f067225 */ /* 0x000fc800078e00ff */
[----:B------:R-:W-:-:S04]  /*0b40*/  IMAD.WIDE.U32 R8, P0, R5, R17, R6 ;  /* 0x0000001105087225 */ /* 0x000fc80007800006 */
[----:B------:R-:W-:-:S04]  /*0b50*/  IMAD.WIDE.U32 R6, R5, R16, RZ ;  /* 0x0000001005067225 */ /* 0x000fc800078e00ff */
[----:B------:R-:W-:Y:S01]  /*0b60*/  IMAD.X R11, RZ, RZ, RZ, P0 ;  /* 0x000000ffff0b7224 */ /* 0x000fe200000e06ff */
[----:B------:R-:W-:Y:S01]  /*0b70*/  IADD3 RZ, P0, R7, R8, RZ ;  /* 0x0000000807ff7210 */ /* 0x000fe20007f1e0ff */
[----:B------:R-:W-:-:S04]  /*0b80*/  IMAD.MOV.U32 R10, RZ, RZ, R9 ;  /* 0x000000ffff0a7224 */ /* 0x000fc800078e0009 */
[----:B------:R-:W-:-:S08]  /*0b90*/  IMAD.WIDE.U32.X R6, R15, R17, R10, P0 ;  /* 0x000000110f067225 */ /* 0x000fd000000e040a */
.L_x_9:
[----:B------:R-:W-:Y:S01]  /*0ba0*/  IMAD.MOV.U32 R11, RZ, RZ, R20 ;  /* 0x000000ffff0b7224 */ /* 0x000fe200078e0014 */
[-CC-:B------:R-:W-:Y:S01]  /*0bb0*/  SHF.R.U64 R22, R6, R12.reuse, R7.reuse ;  /* 0x0000000c06167219 */ /* 0x180fe20000001207 */
[----:B0-----:R-:W0:Y:S01]  /*0bc0*/  LDC.64 R20, c[0x0][0x640] ;  /* 0x00019000ff147b82 */ /* 0x001e220000000a00 */
[----:B------:R-:W-:Y:S01]  /*0bd0*/  SHF.R.U32.HI R3, RZ, R12, R7 ;  /* 0x0000000cff037219 */ /* 0x000fe20000011607 */
[----:B------:R-:W-:Y:S01]  /*0be0*/  IMAD.MOV.U32 R6, RZ, RZ, R23 ;  /* 0x000000ffff067224 */ /* 0x000fe200078e0017 */
[----:B------:R-:W-:Y:S01]  /*0bf0*/  IADD3 R5, P0, RZ, -R22, RZ ;  /* 0x80000016ff057210 */ /* 0x000fe20007f1e0ff */
[----:B------:R-:W-:Y:S02]  /*0c00*/  IMAD.MOV.U32 R7, RZ, RZ, R11 ;  /* 0x000000ffff077224 */ /* 0x000fe400078e000b */
[----:B------:R-:W-:Y:S02]  /*0c10*/  IMAD R23, R13, R14, R2 ;  /* 0x0000000e0d177224 */ /* 0x000fe400078e0202 */
[----:B------:R-:W1:Y:S01]  /*0c20*/  LDC R10, c[0x0][0x618] ;  /* 0x00018600ff0a7b82 */ /* 0x000e620000000800 */
[----:B------:R-:W-:-:S02]  /*0c30*/  IMAD.X R3, RZ, RZ, ~R3, P0 ;  /* 0x000000ffff037224 */ /* 0x000fc400000e0e03 */
[----:B------:R-:W-:-:S04]  /*0c40*/  IMAD.WIDE.U32 R6, R5, R18, R6 ;  /* 0x0000001205067225 */ /* 0x000fc800078e0006 */
[----:B------:R-:W-:Y:S01]  /*0c50*/  IMAD R8, R3, R18, RZ ;  /* 0x0000001203087224 */ /* 0x000fe200078e02ff */
[----:B------:R-:W2:Y:S01]  /*0c60*/  LDC R9, c[0x0][0x608] ;  /* 0x00018200ff097b82 */ /* 0x000ea20000000800 */
[----:B------:R-:W-:Y:S02]  /*0c70*/  IMAD.MOV.U32 R13, RZ, RZ, 0x1 ;  /* 0x00000001ff0d7424 */ /* 0x000fe400078e00ff */
[----:B------:R-:W-:Y:S02]  /*0c80*/  IMAD R3, R5, R19, R8 ;  /* 0x0000001305037224 */ /* 0x000fe400078e0208 */
[----:B------:R-:W-:Y:S02]  /*0c90*/  IMAD.MOV.U32 R5, RZ, RZ, -0x1 ;  /* 0xffffffffff057424 */ /* 0x000fe400078e00ff */
[----:B------:R-:W-:Y:S01]  /*0ca0*/  IMAD.IADD R3, R7, 0x1, R3 ;  /* 0x0000000107037824 */ /* 0x000fe200078e0203 */
[----:B------:R-:W3:Y:S01]  /*0cb0*/  LDC R12, c[0x0][0x658] ;  /* 0x00019600ff0c7b82 */ /* 0x000ee20000000800 */
[----:B0-----:R-:W-:-:S04]  /*0cc0*/  ISETP.NE.U32.AND P0, PT, R20, RZ, PT ;  /* 0x000000ff1400720c */ /* 0x001fc80003f05070 */
[----:B------:R-:W-:-:S03]  /*0cd0*/  ISETP.NE.AND.EX P0, PT, R21, RZ, PT, P0 ;  /* 0x000000ff1500720c */ /* 0x000fc60003f05300 */
[----:B------:R-:W0:Y:S01]  /*0ce0*/  LDC R17, c[0x0][0x600] ;  /* 0x00018000ff117b82 */ /* 0x000e220000000800 */
[-CC-:B-1----:R-:W-:Y:S02]  /*0cf0*/  SHF.R.U64 R15, R6, R10.reuse, R3.reuse ;  /* 0x0000000a060f7219 */ /* 0x182fe40000001203 */
[----:B------:R-:W-:-:S05]  /*0d00*/  SHF.R.U32.HI R6, RZ, R10, R3 ;  /* 0x0000000aff067219 */ /* 0x000fca0000011603 */
[----:B------:R-:W1:Y:S01]  /*0d10*/  LDC R16, c[0x0][0x648] ;  /* 0x00019200ff107b82 */ /* 0x000e620000000800 */
[-CC-:B--2---:R-:W-:Y:S02]  /*0d20*/  SHF.R.U64 R10, R15, R9.reuse, R6.reuse ;  /* 0x000000090f0a7219 */ /* 0x184fe40000001206 */
[----:B------:R-:W-:-:S05]  /*0d30*/  SHF.R.U32.HI R3, RZ, R9, R6 ;  /* 0x00000009ff037219 */ /* 0x000fca0000011606 */
[----:B------:R-:W2:Y:S01]  /*0d40*/  LDC R18, c[0x0][0x638] ;  /* 0x00018e00ff127b82 */ /* 0x000ea20000000800 */
[-C--:B---3--:R-:W-:Y:S02]  /*0d50*/  SHF.L.U32 R2, R5, R12.reuse, RZ ;  /* 0x0000000c05027219 */ /* 0x088fe400000006ff */
[--C-:B------:R-:W-:Y:S02]  /*0d60*/  SHF.R.U64 R14, R10, R12, R3.reuse ;  /* 0x0000000c0a0e7219 */ /* 0x100fe40000001203 */
[----:B------:R-:W-:Y:S02]  /*0d70*/  LOP3.LUT R5, RZ, R2, RZ, 0x33, !PT ;  /* 0x00000002ff057212 */ /* 0x000fe400078e33ff */
[----:B------:R-:W-:Y:S01]  /*0d80*/  SHF.R.U32.HI R3, RZ, R12, R3 ;  /* 0x0000000cff037219 */ /* 0x000fe20000011603 */
[----:B------:R-:W3:Y:S01]  /*0d90*/  LDC R19, c[0x0][0x610] ;  /* 0x00018400ff137b82 */ /* 0x000ee20000000800 */
[----:B------:R-:W-:Y:S01]  /*0da0*/  IMAD.MOV.U32 R2, RZ, RZ, R14 ;  /* 0x000000ffff027224 */ /* 0x000fe200078e000e */
[----:B------:R-:W-:Y:S06]  /*0db0*/  @!P0 BRA `(.L_x_10) ;  /* 0x0000000000288947 */ /* 0x000fec0003800000 */
[----:B------:R-:W4:Y:S02]  /*0dc0*/  LDC R9, c[0x0][0x64c] ;  /* 0x00019300ff097b82 */ /* 0x000f240000000800 */
[----:B----4-:R-:W-:-:S05]  /*0dd0*/  IADD3 R9, P0, R14, R9, RZ ;  /* 0x000000090e097210 */ /* 0x010fca0007f1e0ff */
        /* <DEDUP_REMOVED lines=8> */
.L_x_10:
[----:B-1----:R-:W-:Y:S01]  /*0e60*/  SHF.R.U64 R3, R2, R16, R3 ;  /* 0x0000001002037219 */ /* 0x002fe20000001203 */
[----:B0-----:R-:W-:Y:S01]  /*0e70*/  VIADD R6, R17, 0xffffffff ;  /* 0xffffffff11067836 */ /* 0x001fe20000000000 */
[----:B------:R-:W-:Y:S02]  /*0e80*/  SHF.L.U32 R2, R13, R12, RZ ;  /* 0x0000000c0d027219 */ /* 0x000fe400000006ff */
[----:B------:R-:W-:Y:S01]  /*0e90*/  LOP3.LUT R5, R10, R5, RZ, 0xc0, !PT ;  /* 0x000000050a057212 */ /* 0x000fe200078ec0ff */
[----:B------:R-:W-:Y:S01]  /*0ea0*/  IMAD.MOV R7, RZ, RZ, -R3 ;  /* 0x000000ffff077224 */ /* 0x000fe200078e0a03 */
[----:B------:R-:W-:Y:S02]  /*0eb0*/  SEL R4, R4, R23, !P2 ;  /* 0x0000001704047207 */ /* 0x000fe40005000000 */
[----:B------:R-:W-:Y:S01]  /*0ec0*/  LOP3.LUT R6, R15, R6, RZ, 0xc0, !PT ;  /* 0x000000060f067212 */ /* 0x000fe200078ec0ff */
[----:B------:R-:W-:Y:S01]  /*0ed0*/  IMAD R5, R2, R3, R5 ;  /* 0x0000000302057224 */ /* 0x000fe200078e0205 */
[----:B------:R-:W-:Y:S01]  /*0ee0*/  R2UR UR42, R22 ;  /* 0x00000000162a72ca */ /* 0x000fe200000e0000 */
[----:B--2---:R-:W-:-:S02]  /*0ef0*/  IMAD R2, R7, R18, R14 ;  /* 0x0000001207027224 */ /* 0x004fc400078e020e */
[----:B---3--:R-:W-:Y:S02]  /*0f00*/  IMAD R4, R5, R19, R4 ;  /* 0x0000001305047224 */ /* 0x008fe400078e0204 */
[----:B------:R-:W-:Y:S02]  /*0f10*/  IMAD R3, R2, R17, R6 ;  /* 0x0000001102037224 */ /* 0x000fe400078e0206 */
[----:B------:R-:W-:-:S03]  /*0f20*/  IMAD.MOV.U32 R5, RZ, RZ, 0x1 ;  /* 0x00000001ff057424 */ /* 0x000fc600078e00ff */
[----:B------:R-:W-:Y:S02]  /*0f30*/  SEL R6, R3, R4, !P2 ;  /* 0x0000000403067207 */ /* 0x000fe40005000000 */
[----:B------:R-:W-:-:S03]  /*0f40*/  SEL R2, R4, R3, !P2 ;  /* 0x0000000304027207 */ /* 0x000fc60005000000 */
[----:B------:R1:W-:Y:S04]  /*0f50*/  STL [R1+0x1e0], R6 ;  /* 0x0001e00601007387 */ /* 0x0003e80000100800 */
[----:B------:R1:W-:Y:S02]  /*0f60*/  STL [R1+0x1e4], R2 ;  /* 0x0001e40201007387 */ /* 0x0003e40000100800 */
.L_x_8:
[----:B------:R-:W-:-:S08]  /*0f70*/  NOP ;  /* 0x0000000000007918 */ /* 0x000fd00000000000 */
[----:B------:R-:W2:Y:S02]  /*0f80*/  USETMAXREG.TRY_ALLOC.CTAPOOL UP0, 0xe8 ;  /* 0x000000e8000079c8 */ /* 0x000ea40008000600 */
[----:B--2---:R-:W-:-:S13]  /*0f90*/  PLOP3.LUT P0, PT, PT, PT, UP0, 0x80, 0x0 ;  /* 0x000000000000781c */ /* 0x004fda0003f0f008 */
[----:B------:R-:W-:Y:S05]  /*0fa0*/  @!P0 BRA `(.L_x_8) ;  /* 0xfffffffc00f08947 */ /* 0x000fea000383ffff */
[----:B------:R-:W-:Y:S01]  /*0fb0*/  ULDC.64 UR4, c[0x0][0x598] ;  /* 0x0001660000047ab9 */ /* 0x000fe20000000a00 */
[----:B------:R-:W-:Y:S01]  /*0fc0*/  ULDC.64 UR48, c[0x0][0x208] ;  /* 0x0000820000307ab9 */ /* 0x000fe20000000a00 */
[----:B------:R-:W-:-:S04]  /*0fd0*/  ISETP.NE.U32.AND P0, PT, RZ, UR4, PT ;  /* 0x00000004ff007c0c */ /* 0x000fc8000bf05070 */
[----:B------:R-:W-:-:S13]  /*0fe0*/  ISETP.NE.AND.EX P0, PT, RZ, UR5, PT, P0 ;  /* 0x00000005ff007c0c */ /* 0x000fda000bf05300 */
[----:B------:R-:W-:Y:S05]  /*0ff0*/  @!P0 BRA `(.L_x_11) ;  /* 0x0000000000208947 */ /* 0x000fea0003800000 */
[----:B-1----:R-:W1:Y:S02]  /*1000*/  LDC.64 R2, c[0x0][0x598] ;  /* 0x00016600ff027b82 */ /* 0x002e640000000a00 */
[----:B-1----:R-:W2:Y:S02]  /*1010*/  LDG.E.64 R2, desc[UR48][R2.64] ;  /* 0x0000003002027981 */ /* 0x002ea4000c1e1b00 */
[----:B--2---:R-:W-:-:S04]  /*1020*/  ISETP.NE.U32.AND P0, PT, R2, RZ, PT ;  /* 0x000000ff0200720c */ /* 0x004fc80003f05070 */
[----:B------:R-:W-:-:S13]  /*1030*/  ISETP.NE.AND.EX P0, PT, R3, RZ, PT, P0 ;  /* 0x000000ff0300720c */ /* 0x000fda0003f05300 */
[----:B------:R-:W-:Y:S05]  /*1040*/  @!P0 BRA `(.L_x_11) ;  /* 0x00000000000c8947 */ /* 0x000fea0003800000 */
[----:B------:R-:W2:Y:S02]  /*1050*/  LD.E R2, desc[UR48][R2.64] ;  /* 0x0000003002027980 */ /* 0x000ea4000c101900 */
[----:B--2---:R-:W-:Y:S01]  /*1060*/  R2UR UR41, R2 ;  /* 0x00000000022972ca */ /* 0x004fe200000e0000 */
[----:B------:R-:W-:-:S14]  /*1070*/  BRA `(.L_x_12) ;  /* 0x0000000000247947 */ /* 0x000fdc0003800000 */
.L_x_11:
[----:B------:R-:W-:Y:S02]  /*1080*/  ULDC.64 UR4, c[0x0][0x588] ;  /* 0x0001620000047ab9 */ /* 0x000fe40000000a00 */
[----:B------:R-:W-:-:S04]  /*1090*/  ISETP.NE.U32.AND P0, PT, RZ, UR4, PT ;  /* 0x00000004ff007c0c */ /* 0x000fc8000bf05070 */
[----:B------:R-:W-:-:S13]  /*10a0*/  ISETP.NE.AND.EX P0, PT, RZ, UR5, PT, P0 ;  /* 0x00000005ff007c0c */ /* 0x000fda000bf05300 */
[----:B------:R-:W-:Y:S05]  /*10b0*/  @!P0 BRA `(.L_x_13) ;  /* 0x0000000000108947 */ /* 0x000fea0003800000 */
[----:B-1----:R-:W1:Y:S02]  /*10c0*/  LDC.64 R2, c[0x0][0x588] ;  /* 0x00016200ff027b82 */ /* 0x002e640000000a00 */
[----:B-1----:R-:W2:Y:S02]  /*10d0*/  LDG.E R2, desc[UR48][R2.64] ;  /* 0x0000003002027981 */ /* 0x002ea4000c1e1900 */
[----:B--2---:R-:W-:Y:S01]  /*10e0*/  R2UR UR41, R2 ;  /* 0x00000000022972ca */ /* 0x004fe200000e0000 */
[----:B------:R-:W-:-:S14]  /*10f0*/  BRA `(.L_x_12) ;  /* 0x0000000000047947 */ /* 0x000fdc0003800000 */
.L_x_13:
[----:B------:R-:W-:-:S05]  /*1100*/  ULDC UR41, c[0x0][0x580] ;  /* 0x0001600000297ab9 */ /* 0x000fca0000000800 */
.L_x_12:
[----:B------:R-:W-:Y:S02]  /*1110*/  ULDC.64 UR4, c[0x0][0x5a0] ;  /* 0x0001680000047ab9 */ /* 0x000fe40000000a00 */
        /* <DEDUP_REMOVED lines=11> */
.L_x_14:
        /* <DEDUP_REMOVED lines=8> */
.L_x_16:
[----:B------:R-:W-:-:S05]  /*1250*/  ULDC UR40, c[0x0][0x584] ;  /* 0x0001610000287ab9 */ /* 0x000fca0000000800 */
.L_x_15:
[----:B------:R-:W-:-:S13]  /*1260*/  LOP3.LUT P0, RZ, R5, 0xff, RZ, 0xc0, !PT ;  /* 0x000000ff05ff7812 */ /* 0x000fda000780c0ff */
[----:B------:R-:W-:Y:S05]  /*1270*/  @!P0 EXIT ;  /* 0x000000000000894d */ /* 0x000fea0003800000 */
[----:B------:R-:W2:Y:S01]  /*1280*/  LDC.64 R8, c[0x0][0x5c8] ;  /* 0x00017200ff087b82 */ /* 0x000ea20000000a00 */
[----:B------:R-:W-:Y:S01]  /*1290*/  ULDC UR4, c[0x0][0x28c] ;  /* 0x0000a30000047ab9 */ /* 0x000fe20000000800 */
[----:B------:R-:W-:Y:S02]  /*12a0*/  ULOP3.LUT UR10, UR7, 0x1, URZ, 0xfc, !UPT ;  /* 0x00000001070a7892 */ /* 0x000fe4000f8efc3f */
[----:B------:R-:W-:-:S04]  /*12b0*/  UIADD3 UR4, UR4, 0x7f, URZ ;  /* 0x0000007f04047890 */ /* 0x000fc8000fffe03f */
[----:B------:R-:W-:-:S04]  /*12c0*/  USHF.R.S32.HI UR5, URZ, 0x1f, UR4 ;  /* 0x0000001f3f057899 */ /* 0x000fc80008011404 */
[----:B------:R-:W-:-:S03]  /*12d0*/  ULEA.HI UR5, UR5, UR4, URZ, 0x7 ;  /* 0x0000000405057291 */ /* 0x000fc6000f8f383f */
[----:B------:R-:W-:Y:S01]  /*12e0*/  UMOV UR4, URZ ;  /* 0x0000003f00047c82 */ /* 0x000fe20008000000 */
[----:B------:R-:W-:-:S03]  /*12f0*/  USHF.R.S32.HI UR11, URZ, 0x7, UR5 ;  /* 0x000000073f0b7899 */ /* 0x000fc60008011405 */
[----:B------:R-:W-:Y:S01]  /*1300*/  UMOV UR5, URZ ;  /* 0x0000003f00057c82 */ /* 0x000fe20008000000 */
[C-C-:B--2---:R-:W-:Y:S01]  /*1310*/  SHF.L.U64.HI R7, R8.reuse, 0x7, R9.reuse ;  /* 0x0000000708077819 */ /* 0x144fe20000010209 */
[C---:B------:R-:W-:Y:S01]  /*1320*/  IMAD.SHL.U32 R5, R8.reuse, 0x80, RZ ;  /* 0x0000008008057824 */ /* 0x040fe200078e00ff */
[C-C-:B-1----:R-:W-:Y:S01]  /*1330*/  SHF.L.U64.HI R6, R8.reuse, 0x3, R9.reuse ;  /* 0x0000000308067819 */ /* 0x142fe20000010209 */
[C---:B------:R-:W-:Y:S01]  /*1340*/  IMAD.SHL.U32 R2, R8.reuse, 0x8, RZ ;  /* 0x0000000808027824 */ /* 0x040fe200078e00ff */
[C---:B------:R-:W-:Y:S01]  /*1350*/  SHF.L.U64.HI R4, R8.reuse, 0x8, R9 ;  /* 0x0000000808047819 */ /* 0x040fe20000010209 */
[----:B------:R-:W-:-:S07]  /*1360*/  IMAD.SHL.U32 R3, R8, 0x100, RZ ;  /* 0x0000010008037824 */ /* 0x000fce00078e00ff */
.L_x_45:
[----:B------:R-:W-:Y:S01]  /*1370*/  STL [R1+0x1d4], RZ ;  /* 0x0001d4ff01007387 */ /* 0x000fe20000100800 */
[----:B-1----:R-:W1:Y:S01]  /*1380*/  S2UR UR16, SR_CgaCtaId ;  /* 0x00000000001079c3 */ /* 0x002e620000008800 */
[----:B------:R-:W-:Y:S01]  /*1390*/  UMOV UR15, 0x400 ;  /* 0x00000400000f7882 */ /* 0x000fe20000000000 */
[----:B------:R-:W-:Y:S01]  /*13a0*/  UMOV UR6, URZ ;  /* 0x0000003f00067c82 */ /* 0x000fe20008000000 */
[----:B------:R-:W-:Y:S01]  /*13b0*/  STL [R1+0x1d0], RZ ;  /* 0x0001d0ff01007387 */ /* 0x000fe20000100800 */
[----:B------:R-:W-:Y:S01]  /*13c0*/  UMOV UR12, URZ ;  /* 0x0000003f000c7c82 */ /* 0x000fe20008000000 */
[----:B------:R-:W-:Y:S01]  /*13d0*/  UMOV UR13, URZ ;  /* 0x0000003f000d7c82 */ /* 0x000fe20008000000 */
[----:B------:R-:W-:Y:S01]  /*13e0*/  UMOV UR47, UR5 ;  /* 0x00000005002f7c82 */ /* 0x000fe20008000000 */
[----:B------:R-:W-:Y:S01]  /*13f0*/  STL [R1+0x1cc], RZ ;  /* 0x0001ccff01007387 */ /* 0x000fe20000100800 */
[----:B--2---:R-:W2:Y:S01]  /*1400*/  LDC R9, c[0x0][0x28c] ;  /* 0x0000a300ff097b82 */ /* 0x004ea20000000800 */
[----:B------:R-:W-:Y:S01]  /*1410*/  UMOV UR46, UR4 ;  /* 0x00000004002e7c82 */ /* 0x000fe20008000000 */
[----:B------:R-:W-:Y:S01]  /*1420*/  CS2R R10, SRZ ;  /* 0x00000000000a7805 */ /* 0x000fe2000001ff00 */
[----:B------:R-:W-:Y:S01]  /*1430*/  STL [R1+0x1c8], RZ ;  /* 0x0001c8ff01007387 */ /* 0x000fe20000100800 */
[----:B------:R-:W-:-:S02]  /*1440*/  CS2R R12, SRZ ;  /* 0x00000000000c7805 */ /* 0x000fc4000001ff00 */
[----:B------:R-:W-:Y:S02]  /*1450*/  CS2R R14, SRZ ;  /* 0x00000000000e7805 */ /* 0x000fe4000001ff00 */
[----:B------:R-:W-:Y:S01]  /*1460*/  CS2R R16, SRZ ;  /* 0x0000000000107805 */ /* 0x000fe2000001ff00 */
[----:B------:R-:W-:Y:S01]  /*1470*/  STL [R1+0x1c4], RZ ;  /* 0x0001c4ff01007387 */ /* 0x000fe20000100800 */
[----:B------:R-:W-:Y:S02]  /*1480*/  CS2R R18, SRZ ;  /* 0x0000000000127805 */ /* 0x000fe4000001ff00 */
[----:B0-----:R-:W-:Y:S02]  /*1490*/  CS2R R20, SRZ ;  /* 0x0000000000147805 */ /* 0x001fe4000001ff00 */
[----:B------:R-:W-:Y:S01]  /*14a0*/  CS2R R22, SRZ ;  /* 0x0000000000167805 */ /* 0x000fe2000001ff00 */
[----:B------:R-:W-:Y:S01]  /*14b0*/  STL [R1+0x1c0], RZ ;  /* 0x0001c0ff01007387 */ /* 0x000fe20000100800 */
[----:B------:R-:W-:-:S02]  /*14c0*/  CS2R R192, SRZ ;  /* 0x0000000000c07805 */ /* 0x000fc4000001ff00 */
[----:B------:R-:W-:Y:S02]  /*14d0*/  CS2R R194, SRZ ;  /* 0x0000000000c27805 */ /* 0x000fe4000001ff00 */
[----:B------:R-:W-:Y:S01]  /*14e0*/  CS2R R196, SRZ ;  /* 0x0000000000c47805 */ /* 0x000fe2000001ff00 */
[----:B------:R-:W-:Y:S01]  /*14f0*/  STL [R1+0x1bc], RZ ;  /* 0x0001bcff01007387 */ /* 0x000fe20000100800 */
[----:B------:R-:W-:Y:S02]  /*1500*/  CS2R R198, SRZ ;  /* 0x0000000000c67805 */ /* 0x000fe4000001ff00 */
[----:B------:R-:W-:Y:S02]  /*1510*/  CS2R R200, SRZ ;  /* 0x0000000000c87805 */ /* 0x000fe4000001ff00 */
[----:B------:R-:W-:Y:S01]  /*1520*/  CS2R R202, SRZ ;  /* 0x0000000000ca7805 */ /* 0x000fe2000001ff00 */
[----:B------:R-:W-:Y:S01]  /*1530*/  STL [R1+0x1b8], RZ ;  /* 0x0001b8ff01007387 */ /* 0x000fe20000100800 */
[----:B------:R-:W-:-:S02]  /*1540*/  CS2R R204, SRZ ;  /* 0x0000000000cc7805 */ /* 0x000fc4000001ff00 */
[----:B------:R-:W-:Y:S02]  /*1550*/  CS2R R206, SRZ ;  /* 0x0000000000ce7805 */ /* 0x000fe4000001ff00 */
[----:B------:R-:W-:Y:S01]  /*1560*/  CS2R R208, SRZ ;  /* 0x0000000000d07805 */ /* 0x000fe2000001ff00 */
[----:B------:R-:W-:Y:S01]  /*1570*/  STL [R1+0x1b4], RZ ;  /* 0x0001b4ff01007387 */ /* 0x000fe20000100800 */
[----:B--2---:R-:W-:Y:S02]  /*1580*/  ISETP.GE.AND P0, PT, R9, 0x1, PT ;  /* 0x000000010900780c */ /* 0x004fe40003f06270 */
[----:B------:R-:W-:Y:S02]  /*1590*/  CS2R R210, SRZ ;  /* 0x0000000000d27805 */ /* 0x000fe4000001ff00 */
        /* <DEDUP_REMOVED lines=89> */
[----:B------:R-:W0:Y:S01]  /*1b30*/  S2R R8, SR_TID.X ;  /* 0x0000000000087919 */ /* 0x000e220000002100 */
        /* <DEDUP_REMOVED lines=32> */
[----:B0-----:R-:W-:-:S03]  /*1d40*/  LOP3.LUT R8, R8, 0x80, RZ, 0xc0, !PT ;  /* 0x0000008008087812 */ /* 0x001fc600078ec0ff */
[----:B------:R-:W-:Y:S01]  /*1d50*/  STL [R1+0x138], RZ ;  /* 0x000138ff01007387 */ /* 0x000fe20000100800 */
[----:B------:R-:W-:-:S03]  /*1d60*/  SHF.R.U32.HI R8, RZ, 0x7, R8 ;  /* 0x00000007ff087819 */ /* 0x000fc60000011608 */
[----:B------:R-:W-:Y:S04]  /*1d70*/  STL [R1+0x134], RZ ;  /* 0x000134ff01007387 */ /* 0x000fe80000100800 */
        /* <DEDUP_REMOVED lines=32> */
[----:B------:R-:W0:Y:S04]  /*1f80*/  SHFL.IDX PT, R8, R8, RZ, 0x1f ;  /* 0x00001fff08087589 */ /* 0x000e2800000e0000 */
[----:B------:R2:W-:Y:S04]  /*1f90*/  STL [R1+0xb0], RZ ;  /* 0x0000b0ff01007387 */ /* 0x0005e80000100800 */
[----:B------:R2:W-:Y:S04]  /*1fa0*/  STL [R1+0xac], RZ ;  /* 0x0000acff01007387 */ /* 0x0005e80000100800 */
[----:B------:R2:W-:Y:S04]  /*1fb0*/  STL [R1+0xa8], RZ ;  /* 0x0000a8ff01007387 */ /* 0x0005e80000100800 */
[----:B------:R2:W-:Y:S04]  /*1fc0*/  STL [R1+0xa4], RZ ;  /* 0x0000a4ff01007387 */ /* 0x0005e80000100800 */
[----:B------:R2:W-:Y:S04]  /*1fd0*/  STL [R1+0xa0], RZ ;  /* 0x0000a0ff01007387 */ /* 0x0005e80000100800 */
[----:B------:R2:W-:Y:S01]  /*1fe0*/  STL [R1+0x9c], RZ ;  /* 0x00009cff01007387 */ /* 0x0005e20000100800 */
[----:B0-----:R-:W-:-:S02]  /*1ff0*/  R2UR UR9, R8 ;  /* 0x00000000080972ca */ /* 0x001fc400000e0000 */
[----:B------:R-:W-:Y:S01]  /*2000*/  CS2R R8, SRZ ;  /* 0x0000000000087805 */ /* 0x000fe2000001ff00 */
[----:B------:R2:W-:Y:S04]  /*2010*/  STL [R1+0x98], RZ ;  /* 0x000098ff01007387 */ /* 0x0005e80000100800 */
[----:B------:R2:W-:Y:S04]  /*2020*/  STL [R1+0x94], RZ ;  /* 0x000094ff01007387 */ /* 0x0005e80000100800 */
[----:B------:R2:W-:Y:S02]  /*2030*/  STL [R1+0x90], RZ ;  /* 0x000090ff01007387 */ /* 0x0005e40000100800 */
[----:B------:R-:W-:-:S02]  /*2040*/  ULEA.HI UR8, UR9, UR9, URZ, 0x1 ;  /* 0x0000000909087291 */ /* 0x000fc4000f8f083f */
[----:B------:R2:W-:Y:S02]  /*2050*/  STL [R1+0x8c], RZ ;  /* 0x00008cff01007387 */ /* 0x0005e40000100800 */
[----:B------:R-:W-:Y:S02]  /*2060*/  ULOP3.LUT UR14, UR8, 0x7fffe, URZ, 0xc0, !UPT ;  /* 0x0007fffe080e7892 */ /* 0x000fe4000f8ec03f */
[----:B------:R2:W-:Y:S01]  /*2070*/  STL [R1+0x88], RZ ;  /* 0x000088ff01007387 */ /* 0x0005e20000100800 */
[----:B-1----:R-:W-:Y:S02]  /*2080*/  ULEA UR8, UR16, UR15, 0x18 ;  /* 0x0000000f10087291 */ /* 0x002fe4000f8ec03f */
[----:B------:R-:W-:Y:S01]  /*2090*/  UIADD3 UR14, UR9, -UR14, URZ ;  /* 0x8000000e090e7290 */ /* 0x000fe2000fffe03f */
[----:B------:R2:W-:Y:S03]  /*20a0*/  STL [R1+0x84], RZ ;  /* 0x000084ff01007387 */ /* 0x0005e60000100800 */
[----:B------:R-:W-:Y:S01]  /*20b0*/  ULEA UR14, UR14, UR8, 0xd ;  /* 0x000000080e0e7291 */ /* 0x000fe2000f8e683f */
[----:B------:R2:W-:Y:S03]  /*20c0*/  STL [R1+0x80], RZ ;  /* 0x000080ff01007387 */ /* 0x0005e60000100800 */
[----:B------:R-:W-:Y:S01]  /*20d0*/  UIADD3 UR14, UR14, 0x100, URZ ;  /* 0x000001000e0e7890 */ /* 0x000fe2000fffe03f */
[----:B------:R2:W-:Y:S03]  /*20e0*/  STL [R1+0x7c], RZ ;  /* 0x00007cff01007387 */ /* 0x0005e60000100800 */
[----:B------:R-:W-:Y:S01]  /*20f0*/  USHF.R.U32.HI UR9, URZ, 0x4, UR14 ;  /* 0x000000043f097899 */ /* 0x000fe2000801160e */
[----:B------:R2:W-:Y:S03]  /*2100*/  STL [R1+0x78], RZ ;  /* 0x000078ff01007387 */ /* 0x0005e60000100800 */
[----:B------:R-:W-:Y:S01]  /*2110*/  ULOP3.LUT UR9, UR9, 0x3fff, URZ, 0xc0, !UPT ;  /* 0x00003fff09097892 */ /* 0x000fe2000f8ec03f */
[----:B------:R2:W-:Y:S04]  /*2120*/  STL [R1+0x74], RZ ;  /* 0x000074ff01007387 */ /* 0x0005e80000100800 */
        /* <DEDUP_REMOVED lines=28> */
[----:B------:R2:W-:Y:S01]  /*22f0*/  STL [R1], RZ ;  /* 0x000000ff01007387 */ /* 0x0005e20000100800 */
[----:B------:R-:W-:Y:S05]  /*2300*/  @!P0 BRA `(.L_x_17) ;  /* 0x00000030003c8947 */ /* 0x000fea0003800000 */
[----:B------:R-:W-:-:S06]  /*2310*/  UISETP.NE.AND UP0, UPT, UR10, 0x3, UPT ;  /* 0x000000030a00788c */ /* 0x000fcc000bf05270 */
[----:B------:R-:W-:-:S13]  /*2320*/  PLOP3.LUT P1, PT, PT, PT, UP0, 0x80, 0x0 ;  /* 0x000000000000781c */ /* 0x000fda0003f2f008 */
[----:B------:R-:W-:Y:S05]  /*2330*/  @!P1 BRA `(.L_x_18) ;  /* 0x0000000000049947 */ /* 0x000fea0003800000 */
[----:B------:R-:W-:Y:S01]  /*2340*/  BPT.TRAP 0x1 ;  /* 0x000000040000795c */ /* 0x000fe20000300000 */
.L_x_18:
[----:B------:R-:W-:Y:S01]  /*2350*/  ULEA UR12, UR5, UR8, 0x3 ;  /* 0x00000008050c7291 */ /* 0x000fe2000f8e183f */
[----:B------:R-:W-:-:S05]  /*2360*/  IMAD.U32 R8, RZ, RZ, UR4 ;  /* 0x00000004ff087e24 */ /* 0x000fca000f8e00ff */
[----:B------:R-:W-:-:S04]  /*2370*/  SHF.L.U32 R8, R8, 0x1f, RZ ;  /* 0x0000001f08087819 */ /* 0x000fc800000006ff */
[----:B------:R0:W1:Y:S01]  /*2380*/  SYNCS.PHASECHK.TRANS64.TRYWAIT P0, [UR12], R8 ;  /* 0x00000008ff0075a7 */ /* 0x000062000800014c */
[----:B------:R-:W-:Y:S05]  /*2390*/  @!P1 BRA `(.L_x_19) ;  /* 0x0000000000049947 */ /* 0x000fea0003800000 */
[----:B------:R-:W-:Y:S01]  /*23a0*/  BPT.TRAP 0x1 ;  /* 0x000000040000795c */ /* 0x000fe20000300000 */
.L_x_19:
[----:B------:R3:W-:Y:S01]  /*23b0*/  STL [R1+0x1d4], RZ ;  /* 0x0001d4ff01007387 */ /* 0x0007e20000100800 */
[----:B------:R-:W-:Y:S01]  /*23c0*/  UMOV UR6, 0x4 ;  /* 0x0000000400067882 */ /* 0x000fe20000000000 */
[----:B-1----:R-:W-:Y:S05]  /*23d0*/  @P0 BRA `(.L_x_20) ;  /* 0x0000000000080947 */ /* 0x002fea0003800000 */
[----:B------:R-:W1:Y:S02]  /*23e0*/  SYNCS.PHASECHK.TRANS64.TRYWAIT P0, [UR12], R8 ;  /* 0x00000008ff0075a7 */ /* 0x000e64000800014c */
[----:B-1----:R-:W-:Y:S05]  /*23f0*/  @!P0 BRA `(.L_x_21) ;  /* 0x000001c400008947 */ /* 0x002fea0003800000 */
.L_x_20:
[----:B------:R-:W-:Y:S01]  /*2400*/  UIADD3 UR12, UR8, 0x24100, URZ ;  /* 0x00024100080c7890 */ /* 0x000fe2000fffe03f */
[----:B------:R-:W-:Y:S01]  /*2410*/  WARPGROUP.ARRIVE ;  /* 0x00000000000079c5 */ /* 0x000fe20000000000 */
[----:B------:R-:W-:Y:S01]  /*2420*/  ULOP3.LUT UR43, UR9, 0x10000, URZ, 0xfc, !UPT ;  /* 0x00010000092b7892 */ /* 0x000fe2000f8efc3f */
[----:B------:R4:W-:Y:S01]  /*2430*/  STL [R1+0x1d0], RZ ;  /* 0x0001d0ff01007387 */ /* 0x0009e20000100800 */
[----:B------:R-:W-:Y:S01]  /*2440*/  USHF.R.U32.HI UR12, URZ, 0x4, UR12 ;  /* 0x000000043f0c7899 */ /* 0x000fe2000801160c */
[----:B01----:R-:W-:Y:S01]  /*2450*/  CS2R R8, SRZ ;  /* 0x0000000000087805 */ /* 0x003fe2000001ff00 */
[----:B------:R-:W-:Y:S01]  /*2460*/  UIMAD UR43, UR5, 0xc00, UR43 ;  /* 0x00000c00052b78a4 */ /* 0x000fe2000f8e022b */
[----:B------:R4:W-:Y:S01]  /*2470*/  STL [R1+0x1cc], RZ ;  /* 0x0001ccff01007387 */ /* 0x0009e20000100800 */
[----:B------:R-:W-:Y:S01]  /*2480*/  ULOP3.LUT UR12, UR12, 0x3fff, URZ, 0xc0, !UPT ;  /* 0x00003fff0c0c7892 */ /* 0x000fe2000f8ec03f */
[----:B------:R-:W-:Y:S01]  /*2490*/  CS2R R10, SRZ ;  /* 0x00000000000a7805 */ /* 0x000fe2000001ff00 */
[----:B------:R-:W-:Y:S01]  /*24a0*/  UMOV UR29, 0x40000040 ;  /* 0x40000040001d7882 */ /* 0x000fe20000000000 */
[----:B------:R-:W-:Y:S01]  /*24b0*/  UMOV UR31, 0x40000040 ;  /* 0x40000040001f7882 */ /* 0x000fe20000000000 */
[----:B------:R-:W-:Y:S01]  /*24c0*/  ULOP3.LUT UR12, UR12, 0x10000, URZ, 0xfc, !UPT ;  /* 0x000100000c0c7892 */ /* 0x000fe2000f8efc3f */
[----:B------:R4:W-:Y:S01]  /*24d0*/  STL [R1+0x1c8], RZ ;  /* 0x0001c8ff01007387 */ /* 0x0009e20000100800 */
[----:B------:R-:W-:Y:S01]  /*24e0*/  UMOV UR28, UR43 ;  /* 0x0000002b001c7c82 */ /* 0x000fe20008000000 */
[----:B------:R-:W-:Y:S01]  /*24f0*/  UMOV UR33, UR29 ;  /* 0x0000001d00217c82 */ /* 0x000fe20008000000 */
[----:B------:R-:W-:Y:S01]  /*2500*/  UIMAD UR44, UR5, 0x380, UR12 ;  /* 0x00000380052c78a4 */ /* 0x000fe2000f8e020c */
[----:B------:R4:W-:Y:S01]  /*2510*/  STL [R1+0x1c4], RZ ;  /* 0x0001c4ff01007387 */ /* 0x0009e20000100800 */
[----:B------:R-:W-:Y:S01]  /*2520*/  UMOV UR32, UR28 ;  /* 0x0000001c00207c82 */ /* 0x000fe20008000000 */
[----:B------:R-:W-:Y:S01]  /*2530*/  UMOV UR35, 0x40000040 ;  /* 0x4000004000237882 */ /* 0x000fe20000000000 */
[----:B------:R-:W-:Y:S01]  /*2540*/  UIADD3 UR34, UR44, 0x80, URZ ;  /* 0x000000802c227890 */ /* 0x000fe2000fffe03f */
[----:B------:R4:W-:Y:S01]  /*2550*/  STL [R1+0x1c0], RZ ;  /* 0x0001c0ff01007387 */ /* 0x0009e20000100800 */
[----:B------:R-:W-:Y:S01]  /*2560*/  UIADD3 UR38, UR44, 0x100, URZ ;  /* 0x000001002c267890 */ /* 0x000fe2000fffe03f */
[----:B------:R-:W-:Y:S01]  /*2570*/  CS2R R12, SRZ ;  /* 0x00000000000c7805 */ /* 0x000fe2000001ff00 */
[----:B------:R-:W-:Y:S01]  /*2580*/  UIADD3 UR14, UR44, 0x180, URZ ;  /* 0x000001802c0e7890 */ /* 0x000fe2000fffe03f */
[----:B------:R4:W-:Y:S01]  /*2590*/  STL [R1+0x1bc], RZ ;  /* 0x0001bcff01007387 */ /* 0x0009e20000100800 */
[----:B------:R-:W-:Y:S01]  /*25a0*/  UMOV UR30, UR44 ;  /* 0x0000002c001e7c82 */ /* 0x000fe20008000000 */
[----:B------:R-:W-:Y:S01]  /*25b0*/  UIADD3 UR26, UR44, 0x200, URZ ;  /* 0x000002002c1a7890 */ /* 0x000fe2000fffe03f */
[----:B------:R-:W-:Y:S01]  /*25c0*/  QGMMA.64x16x32.F32.E4M3.E4M3 R184, gdesc[UR28], RZ, !UPT ;  /* 0x002000001cb879f3 */ /* 0x000fe2000c7008ff */
[----:B------:R-:W-:Y:S01]  /*25d0*/  UMOV UR36, UR28 ;  /* 0x0000001c00247c82 */ /* 0x000fe20008000000 */
[----:B------:R-:W-:Y:S01]  /*25e0*/  UMOV UR37, UR29 ;  /* 0x0000001d00257c82 */ /* 0x000fe20008000000 */
[----:B------:R-:W-:Y:S01]  /*25f0*/  UMOV UR39, 0x40000040 ;  /* 0x4000004000277882 */ /* 0x000fe20000000000 */
        /* <DEDUP_REMOVED lines=10> */
[----:B------:R-:W-:Y:S01]  /*26a0*/  QGMMA.64x16x32.F32.E4M3.E4M3 R112, gdesc[UR12], RZ, !UPT ;  /* 0x002000000c7079f3 */ /* 0x000fe2000c7008ff */
[----:B------:R-:W-:Y:S01]  /*26b0*/  UIADD3 UR12, UR43, 0x400, URZ ;  /* 0x000004002b0c7890 */ /* 0x000fe2000fffe03f */
[----:B------:R4:W-:Y:S01]  /*26c0*/  STL [R1+0x1b8], RZ ;  /* 0x0001b8ff01007387 */ /* 0x0009e20000100800 */
[----:B------:R-:W-:Y:S01]  /*26d0*/  UMOV UR20, UR28 ;  /* 0x0000001c00147c82 */ /* 0x000fe20008000000 */
[----:B------:R-:W-:Y:S01]  /*26e0*/  UMOV UR21, UR29 ;  /* 0x0000001d00157c82 */ /* 0x000fe20008000000 */
[----:B------:R-:W-:Y:S01]  /*26f0*/  UMOV UR23, 0x40000040 ;  /* 0x4000004000177882 */ /* 0x000fe20000000000 */
[----:B------:R-:W-:Y:S01]  /*2700*/  QGMMA.64x16x32.F32.E4M3.E4M3 R88, gdesc[UR24], RZ, !UPT ;  /* 0x00200000185879f3 */ /* 0x000fe2000c7008ff */
[----:B------:R-:W-:Y:S01]  /*2710*/  UMOV UR16, UR28 ;  /* 0x0000001c00107c82 */ /* 0x000fe20008000000 */
[----:B------:R-:W-:Y:S01]  /*2720*/  UMOV UR17, UR29 ;  /* 0x0000001d00117c82 */ /* 0x000fe20008000000 */
[----:B------:R-:W-:Y:S01]  /*2730*/  UMOV UR19, 0x40000040 ;  /* 0x4000004000137882 */ /* 0x000fe20000000000 */
[----:B------:R-:W-:Y:S01]  /*2740*/  QGMMA.64x16x32.F32.E4M3.E4M3 R64, gdesc[UR20], RZ, !UPT ;  /* 0x00200000144079f3 */ /* 0x000fe2000c7008ff */
[----:B------:R4:W-:Y:S01]  /*2750*/  STL [R1+0x1b4], RZ ;  /* 0x0001b4ff01007387 */ /* 0x0009e20000100800 */
[----:B------:R-:W-:-:S02]  /*2760*/  CS2R R14, SRZ ;  /* 0x00000000000e7805 */ /* 0x000fc4000001ff00 */
[----:B------:R-:W-:Y:S01]  /*2770*/  CS2R R16, SRZ ;  /* 0x0000000000107805 */ /* 0x000fe2000001ff00 */
[----:B------:R-:W-:Y:S01]  /*2780*/  QGMMA.64x16x32.F32.E4M3.E4M3 R40, gdesc[UR16], RZ, !UPT ;  /* 0x00200000102879f3 */ /* 0x000fe2000c7008ff */
[----:B------:R-:W-:Y:S01]  /*2790*/  UMOV UR16, UR12 ;  /* 0x0000000c00107c82 */ /* 0x000fe20008000000 */
[----:B------:R-:W-:Y:S01]  /*27a0*/  UMOV UR17, 0x40000040 ;  /* 0x4000004000117882 */ /* 0x000fe20000000000 */
[----:B------:R-:W-:Y:S01]  /*27b0*/  UMOV UR20, UR16 ;  /* 0x0000001000147c82 */ /* 0x000fe20008000000 */
[----:B------:R-:W-:Y:S01]  /*27c0*/  UMOV UR21, UR17 ;  /* 0x0000001100157c82 */ /* 0x000fe20008000000 */
[----:B------:R-:W-:Y:S01]  /*27d0*/  QGMMA.64x16x32.F32.E4M3.E4M3 R32, gdesc[UR16], RZ, !UPT ;  /* 0x00200000102079f3 */ /* 0x000fe2000c7008ff */
[----:B------:R-:W-:Y:S01]  /*27e0*/  UMOV UR24, UR16 ;  /* 0x0000001000187c82 */ /* 0x000fe20008000000 */
        /* <DEDUP_REMOVED lines=11> */
[----:B------:R-:W-:Y:S01]  /*28a0*/  UIADD3 UR12, UR43, 0x800, URZ ;  /* 0x000008002b0c7890 */ /* 0x000fe2000fffe03f */
[----:B------:R4:W-:Y:S01]  /*28b0*/  STL [R1+0x1b0], RZ ;  /* 0x0001b0ff01007387 */ /* 0x0009e20000100800 */
[----:B------:R-:W-:Y:S01]  /*28c0*/  UMOV UR29, UR17 ;  /* 0x00000011001d7c82 */ /* 0x000fe20008000000 */
[----:B------:R-:W-:Y:S01]  /*28d0*/  QGMMA.64x16x32.F32.E4M3.E4M3 R128, gdesc[UR36], RZ, !UPT ;  /* 0x00200000248079f3 */ /* 0x000fe2000c7008ff */
[----:B------:R-:W-:Y:S01]  /*28e0*/  CS2R R18, SRZ ;  /* 0x0000000000127805 */ /* 0x000fe2000001ff00 */
[----:B------:R4:W-:Y:S01]  /*28f0*/  STL [R1+0x1ac], RZ ;  /* 0x0001acff01007387 */ /* 0x0009e20000100800 */
[----:B------:R-:W-:Y:S01]  /*2900*/  CS2R R20, SRZ ;  /* 0x0000000000147805 */ /* 0x000fe2000001ff00 */
[----:B------:R-:W-:Y:S01]  /*2910*/  QGMMA.64x16x32.F32.E4M3.E4M3 R152, gdesc[UR32], RZ, !UPT ;  /* 0x00200000209879f3 */ /* 0x000fe2000c7008ff */
[----:B------:R-:W-:Y:S01]  /*2920*/  CS2R R22, SRZ ;  /* 0x0000000000167805 */ /* 0x000fe2000001ff00 */
[----:B------:R4:W-:Y:S01]  /*2930*/  STL [R1+0x1a8], RZ ;  /* 0x0001a8ff01007387 */ /* 0x0009e20000100800 */
        /* <DEDUP_REMOVED lines=12> */
[----:B------:R-:W-:Y:S01]  /*2a00*/  UIADD3 UR30, UR44, 0x2, URZ ;  /* 0x000000022c1e7890 */ /* 0x000fe2000fffe03f */
[----:B------:R4:W-:Y:S01]  /*2a10*/  STL [R1+0x1a4], RZ ;  /* 0x0001a4ff01007387 */ /* 0x0009e20000100800 */
[----:B------:R-:W-:Y:S01]  /*2a20*/  QGMMA.64x16x32.F32.E4M3.E4M3 R120, gdesc[UR36], RZ, !UPT ;  /* 0x00200000247879f3 */ /* 0x000fe2000c7008ff */
[----:B------:R-:W-:Y:S01]  /*2a30*/  UIADD3 UR34, UR44, 0x82, URZ ;  /* 0x000000822c227890 */ /* 0x000fe2000fffe03f */
[----:B------:R-:W-:Y:S01]  /*2a40*/  CS2R R194, SRZ ;  /* 0x0000000000c27805 */ /* 0x000fe2000001ff00 */
[----:B------:R-:W-:Y:S01]  /*2a50*/  UIADD3 UR38, UR44, 0x102, URZ ;  /* 0x000001022c267890 */ /* 0x000fe2000fffe03f */
[----:B------:R-:W-:Y:S01]  /*2a60*/  QGMMA.64x16x32.F32.E4M3.E4M3 R96, gdesc[UR12], RZ, !UPT ;  /* 0x002000000c6079f3 */ /* 0x000fe2000c7008ff */
[----:B------:R-:W-:Y:S01]  /*2a70*/  UIADD3 UR12, UR43, 0x2, URZ ;  /* 0x000000022b0c7890 */ /* 0x000fe2000fffe03f */
[----:B------:R4:W-:Y:S01]  /*2a80*/  STL [R1+0x1a0], RZ ;  /* 0x0001a0ff01007387 */ /* 0x0009e20000100800 */
[----:B------:R-:W-:Y:S01]  /*2a90*/  UMOV UR24, UR28 ;  /* 0x0000001c00187c82 */ /* 0x000fe20008000000 */
[----:B------:R-:W-:Y:S01]  /*2aa0*/  UMOV UR25, UR29 ;  /* 0x0000001d00197c82 */ /* 0x000fe20008000000 */
[----:B------:R-:W-:Y:S01]  /*2ab0*/  UIADD3 UR14, UR44, 0x182, URZ ;  /* 0x000001822c0e7890 */ /* 0x000fe2000fffe03f */
[----:B------:R-:W-:Y:S01]  /*2ac0*/  QGMMA.64x16x32.F32.E4M3.E4M3 R72, gdesc[UR24], RZ, !UPT ;  /* 0x00200000184879f3 */ /* 0x000fe2000c7008ff */
[----:B------:R-:W-:Y:S01]  /*2ad0*/  UMOV UR20, UR28 ;  /* 0x0000001c00147c82 */ /* 0x000fe20008000000 */
[----:B------:R-:W-:Y:S01]  /*2ae0*/  UMOV UR21, UR29 ;  /* 0x0000001d00157c82 */ /* 0x000fe20008000000 */
[----:B------:R-:W-:Y:S01]  /*2af0*/  UMOV UR16, UR28 ;  /* 0x0000001c00107c82 */ /* 0x000fe20008000000 */
[----:B------:R-:W-:Y:S01]  /*2b00*/  UMOV UR17, UR29 ;  /* 0x0000001d00117c82 */ /* 0x000fe20008000000 */
[----:B------:R-:W-:Y:S01]  /*2b10*/  QGMMA.64x16x32.F32.E4M3.E4M3 R48, gdesc[UR20], RZ, !UPT ;  /* 0x00200000143079f3 */ /* 0x000fe2000c7008ff */
[----:B------:R-:W-:Y:S01]  /*2b20*/  UMOV UR28, UR12 ;  /* 0x0000000c001c7c82 */ /* 0x000fe20008000000 */
[----:B------:R-:W-:Y:S01]  /*2b30*/  UMOV UR29, 0x40000040 ;  /* 0x40000040001d7882 */ /* 0x000fe20000000000 */
[----:B------:R-:W-:Y:S01]  /*2b40*/  UMOV UR31, 0x40000040 ;  /* 0x40000040001f7882 */ /* 0x000fe20000000000 */
[----:B------:R-:W-:Y:S01]  /*2b50*/  QGMMA.64x16x32.F32.E4M3.E4M3 R24, gdesc[UR16], RZ, !UPT ;  /* 0x00200000101879f3 */ /* 0x000fe2000c7008ff */
[----:B------:R-:W-:Y:S01]  /*2b60*/  UMOV UR32, UR28 ;  /* 0x0000001c00207c82 */ /* 0x000fe20008000000 */
[----:B------:R-:W-:Y:S01]  /*2b70*/  UMOV UR33, UR29 ;  /* 0x0000001d00217c82 */ /* 0x000fe20008000000 */
[----:B------:R-:W-:Y:S01]  /*2b80*/  UMOV UR35, 0x40000040 ;  /* 0x4000004000237882 */ /* 0x000fe20000000000 */
[----:B------:R-:W-:Y:S01]  /*2b90*/  UIADD3 UR26, UR44, 0x202, URZ ;  /* 0x000002022c1a7890 */ /* 0x000fe2000fffe03f */
[----:B------:R-:W-:Y:S01]  /*2ba0*/  QGMMA.64x16x32.F32.E4M3.E4M3 R184, gdesc[UR28], R184 ;  /* 0x002000001cb879f3 */ /* 0x000fe200087008b8 */
        /* <DEDUP_REMOVED lines=13> */
[----:B------:R-:W-:Y:S01]  /*2c80*/  QGMMA.64x16x32.F32.E4M3.E4M3 R112, gdesc[UR12], R112 ;  /* 0x002000000c7079f3 */ /* 0x000fe20008700870 */
[----:B------:R-:W-:Y:S01]  /*2c90*/  UIADD3 UR12, UR43, 0x402, URZ ;  /* 0x000004022b0c7890 */ /* 0x000fe2000fffe03f */
[----:B------:R4:W-:Y:S01]  /*2ca0*/  STL [R1+0x19c], RZ ;  /* 0x00019cff01007387 */ /* 0x0009e20000100800 */
[----:B------:R-:W-:Y:S01]  /*2cb0*/  UMOV UR20, UR28 ;  /* 0x0000001c00147c82 */ /* 0x000fe20008000000 */
[----:B------:R-:W-:Y:S01]  /*2cc0*/  UMOV UR21, UR29 ;  /* 0x0000001d00157c82 */ /* 0x000fe20008000000 */
[----:B------:R-:W-:Y:S01]  /*2cd0*/  UMOV UR23, 0x40000040 ;  /* 0x4000004000177882 */ /* 0x000fe20000000000 */
[----:B------:R-:W-:Y:S01]  /*2ce0*/  QGMMA.64x16x32.F32.E4M3.E4M3 R88, gdesc[UR24], R88 ;  /* 0x00200000185879f3 */ /* 0x000fe20008700858 */
[----:B------:R-:W-:Y:S01]  /*2cf0*/  UMOV UR16, UR28 ;  /* 0x0000001c00107c82 */ /* 0x000fe20008000000 */
[----:B------:R-:W-:Y:S01]  /*2d00*/  UMOV UR17, UR29 ;  /* 0x0000001d00117c82 */ /* 0x000fe20008000000 */
[----:B------:R-:W-:Y:S01]  /*2d10*/  UMOV UR19, 0x40000040 ;  /* 0x4000004000137882 */ /* 0x000fe20000000000 */
[----:B------:R-:W-:Y:S01]  /*2d20*/  QGMMA.64x16x32.F32.E4M3.E4M3 R64, gdesc[UR20], R64 ;  /* 0x00200000144079f3 */ /* 0x000fe20008700840 */
[----:B------:R4:W-:Y:S01]  /*2d30*/  STL [R1+0x198], RZ ;  /* 0x000198ff01007387 */ /* 0x0009e20000100800 */
[----:B------:R-:W-:-:S02]  /*2d40*/  CS2R R196, SRZ ;  /* 0x0000000000c47805 */ /* 0x000fc4000001ff00 */
[----:B------:R-:W-:Y:S01]  /*2d50*/  CS2R R198, SRZ ;  /* 0x0000000000c67805 */ /* 0x000fe2000001ff00 */
[----:B------:R-:W-:Y:S01]  /*2d60*/  QGMMA.64x16x32.F32.E4M3.E4M3 R40, gdesc[UR16], R40 ;  /* 0x00200000102879f3 */ /* 0x000fe20008700828 */
[----:B------:R-:W-:Y:S01]  /*2d70*/  UMOV UR16, UR12 ;  /* 0x0000000c00107c82 */ /* 0x000fe20008000000 */
[----:B------:R-:W-:Y:S01]  /*2d80*/  UMOV UR17, 0x40000040 ;  /* 0x4000004000117882 */ /* 0x000fe20000000000 */
[----:B------:R-:W-:Y:S01]  /*2d90*/  UMOV UR20, UR16 ;  /* 0x0000001000147c82 */ /* 0x000fe20008000000 */
[----:B------:R-:W-:Y:S01]  /*2da0*/  UMOV UR21, UR17 ;  /* 0x0000001100157c82 */ /* 0x000fe20008000000 */
[----:B------:R-:W-:Y:S01]  /*2db0*/  QGMMA.64x16x32.F32.E4M3.E4M3 R32, gdesc[UR16], R32 ;  /* 0x00200000102079f3 */ /* 0x000fe20008700820 */
[----:B------:R-:W-:Y:S01]  /*2dc0*/  UMOV UR24, UR16 ;  /* 0x0000001000187c82 */ /* 0x000fe20008000000 */
        /* <DEDUP_REMOVED lines=11> */
[----:B------:R-:W-:Y:S01]  /*2e80*/  UIADD3 UR12, UR43, 0x802, URZ ;  /* 0x000008022b0c7890 */ /* 0x000fe2000fffe03f */
[----:B------:R4:W-:Y:S01]  /*2e90*/  STL [R1+0x194], RZ ;  /* 0x000194ff01007387 */ /* 0x0009e20000100800 */
[----:B------:R-:W-:Y:S01]  /*2ea0*/  UMOV UR29, UR17 ;  /* 0x00000011001d7c82 */ /* 0x000fe20008000000 */
[----:B------:R-:W-:Y:S01]  /*2eb0*/  QGMMA.64x16x32.F32.E4M3.E4M3 R128, gdesc[UR36], R128 ;  /* 0x00200000248079f3 */ /* 0x000fe20008700880 */
[----:B------:R-:W-:Y:S01]  /*2ec0*/  CS2R R200, SRZ ;  /* 0x0000000000c87805 */ /* 0x000fe2000001ff00 */
[----:B------:R4:W-:Y:S01]  /*2ed0*/  STL [R1+0x190], RZ ;  /* 0x000190ff01007387 */ /* 0x0009e20000100800 */
[----:B------:R-:W-:Y:S01]  /*2ee0*/  CS2R R202, SRZ ;  /* 0x0000000000ca7805 */ /* 0x000fe2000001ff00 */
[----:B------:R-:W-:Y:S01]  /*2ef0*/  QGMMA.64x16x32.F32.E4M3.E4M3 R152, gdesc[UR32], R152 ;  /* 0x00200000209879f3 */ /* 0x000fe20008700898 */
[----:B------:R-:W-:Y:S01]  /*2f00*/  CS2R R204, SRZ ;  /* 0x0000000000cc7805 */ /* 0x000fe2000001ff00 */
[----:B------:R4:W-:Y:S01]  /*2f10*/  STL [R1+0x18c], RZ ;  /* 0x00018cff01007387 */ /* 0x0009e20000100800 */
        /* <DEDUP_REMOVED lines=12> */
[----:B------:R4:W-:Y:S01]  /*2fe0*/  STL [R1+0x188], RZ ;  /* 0x000188ff01007387 */ /* 0x0009e20000100800 */
[----:B------:R-:W-:Y:S01]  /*2ff0*/  UIADD3 UR30, UR44, 0x4, URZ ;  /* 0x000000042c1e7890 */ /* 0x000fe2000fffe03f */
[----:B------:R-:W-:Y:S01]  /*3000*/  QGMMA.64x16x32.F32.E4M3.E4M3 R120, gdesc[UR36], R120 ;  /* 0x00200000247879f3 */ /* 0x000fe20008700878 */
[----:B------:R-:W-:Y:S01]  /*3010*/  UIADD3 UR34, UR44, 0x84, URZ ;  /* 0x000000842c227890 */ /* 0x000fe2000fffe03f */
[----:B------:R4:W-:Y:S01]  /*3020*/  STL [R1+0x184], RZ ;  /* 0x000184ff01007387 */ /* 0x0009e20000100800 */
[----:B------:R-:W-:Y:S01]  /*3030*/  UIADD3 UR38, UR44, 0x104, URZ ;  /* 0x000001042c267890 */ /* 0x000fe2000fffe03f */
[----:B------:R-:W-:Y:S01]  /*3040*/  QGMMA.64x16x32.F32.E4M3.E4M3 R96, gdesc[UR12], R96 ;  /* 0x002000000c6079f3 */ /* 0x000fe20008700860 */
[----:B------:R-:W-:Y:S01]  /*3050*/  UIADD3 UR12, UR43, 0x4, URZ ;  /* 0x000000042b0c7890 */ /* 0x000fe2000fffe03f */
[----:B------:R4:W-:Y:S01]  /*3060*/  STL [R1+0x180], RZ ;  /* 0x000180ff01007387 */ /* 0x0009e20000100800 */
[----:B------:R-:W-:Y:S01]  /*3070*/  UMOV UR24, UR28 ;  /* 0x0000001c00187c82 */ /* 0x000fe20008000000 */
[----:B------:R-:W-:Y:S01]  /*3080*/  UMOV UR25, UR29 ;  /* 0x0000001d00197c82 */ /* 0x000fe20008000000 */
[----:B------:R-:W-:Y:S01]  /*3090*/  UIADD3 UR14, UR44, 0x184, URZ ;  /* 0x000001842c0e7890 */ /* 0x000fe2000fffe03f */
[----:B------:R4:W-:Y:S01]  /*30a0*/  STL [R1+0x17c], RZ ;  /* 0x00017cff01007387 */ /* 0x0009e20000100800 */
[----:B------:R-:W-:Y:S01]  /*30b0*/  UMOV UR20, UR28 ;  /* 0x0000001c00147c82 */ /* 0x000fe20008000000 */
[----:B------:R-:W-:Y:S01]  /*30c0*/  UMOV UR21, UR29 ;  /* 0x0000001d00157c82 */ /* 0x000fe20008000000 */
[----:B------:R-:W-:Y:S01]  /*30d0*/  QGMMA.64x16x32.F32.E4M3.E4M3 R72, gdesc[UR24], R72 ;  /* 0x00200000184879f3 */ /* 0x000fe20008700848 */
[----:B------:R4:W-:Y:S01]  /*30e0*/  STL [R1+0x178], RZ ;  /* 0x000178ff01007387 */ /* 0x0009e20000100800 */
[----:B------:R-:W-:Y:S01]  /*30f0*/  UMOV UR16, UR28 ;  /* 0x0000001c00107c82 */ /* 0x000fe20008000000 */
[----:B------:R-:W-:Y:S01]  /*3100*/  UMOV UR17, UR29 ;  /* 0x0000001d00117c82 */ /* 0x000fe20008000000 */
[----:B------:R-:W-:Y:S01]  /*3110*/  QGMMA.64x16x32.F32.E4M3.E4M3 R48, gdesc[UR20], R48 ;  /* 0x00200000143079f3 */ /* 0x000fe20008700830 */
[----:B------:R4:W-:Y:S01]  /*3120*/  STL [R1+0x174], RZ ;  /* 0x000174ff01007387 */ /* 0x0009e20000100800 */
[----:B------:R-:W-:Y:S01]  /*3130*/  UMOV UR28, UR12 ;  /* 0x0000000c001c7c82 */ /* 0x000fe20008000000 */
[----:B------:R-:W-:Y:S01]  /*3140*/  UMOV UR29, 0x40000040 ;  /* 0x40000040001d7882 */ /* 0x000fe20000000000 */
[----:B------:R-:W-:Y:S01]  /*3150*/  QGMMA.64x16x32.F32.E4M3.E4M3 R24, gdesc[UR16], R24 ;  /* 0x00200000101879f3 */ /* 0x000fe20008700818 */
[----:B------:R4:W-:Y:S01]  /*3160*/  STL [R1+0x170], RZ ;  /* 0x000170ff01007387 */ /* 0x0009e20000100800 */
[----:B------:R-:W-:Y:S01]  /*3170*/  UMOV UR31, 0x40000040 ;  /* 0x40000040001f7882 */ /* 0x000fe20000000000 */
[----:B------:R-:W-:Y:S01]  /*3180*/  UMOV UR32, UR28 ;  /* 0x0000001c00207c82 */ /* 0x000fe20008000000 */
[----:B------:R-:W-:Y:S01]  /*3190*/  UMOV UR33, UR29 ;  /* 0x0000001d00217c82 */ /* 0x000fe20008000000 */
[----:B------:R4:W-:Y:S01]  /*31a0*/  STL [R1+0x16c], RZ ;  /* 0x00016cff01007387 */ /* 0x0009e20000100800 */
[----:B------:R-:W-:Y:S01]  /*31b0*/  UMOV UR35, 0x40000040 ;  /* 0x4000004000237882 */ /* 0x000fe20000000000 */
[----:B------:R-:W-:Y:S01]  /*31c0*/  UIADD3 UR26, UR44, 0x204, URZ ;  /* 0x000002042c1a7890 */ /* 0x000fe2000fffe03f */
[----:B------:R-:W-:Y:S01]  /*31d0*/  QGMMA.64x16x32.F32.E4M3.E4M3 R184, gdesc[UR28], R184 ;  /* 0x002000001cb879f3 */ /* 0x000fe200087008b8 */
[----:B------:R4:W-:Y:S01]  /*31e0*/  STL [R1+0x168], RZ ;  /* 0x000168ff01007387 */ /* 0x0009e20000100800 */
[----:B------:R-:W-:Y:S01]  /*31f0*/  UMOV UR36, UR28 ;  /* 0x0000001c00247c82 */ /* 0x000fe20008000000 */
[----:B------:R-:W-:Y:S01]  /*3200*/  UMOV UR37, UR29 ;  /* 0x0000001d00257c82 */ /* 0x000fe20008000000 */
[----:B------:R-:W-:Y:S01]  /*3210*/  UMOV UR39, 0x40000040 ;  /* 0x4000004000277882 */ /* 0x000fe20000000000 */
[----:B------:R4:W-:Y:S01]  /*3220*/  STL [R1+0x164], RZ ;  /* 0x000164ff01007387 */ /* 0x0009e20000100800 */
[----:B------:R-:W-:Y:S01]  /*3230*/  UIADD3 UR22, UR44, 0x284, URZ ;  /* 0x000002842c167890 */ /* 0x000fe2000fffe03f */
[----:B------:R-:W-:Y:S01]  /*3240*/  QGMMA.64x16x32.F32.E4M3.E4M3 R160, gdesc[UR32], R160 ;  /* 0x0020000020a079f3 */ /* 0x000fe200087008a0 */
[----:B------:R-:W-:Y:S01]  /*3250*/  UMOV UR12, UR28 ;  /* 0x0000001c000c7c82 */ /* 0x000fe20008000000 */
[----:B------:R4:W-:Y:S01]  /*3260*/  STL [R1+0x160], RZ ;  /* 0x000160ff01007387 */ /* 0x0009e20000100800 */
[----:B------:R-:W-:Y:S01]  /*3270*/  UMOV UR13, UR29 ;  /* 0x0000001d000d7c82 */ /* 0x000fe20008000000 */
[----:B------:R-:W-:Y:S01]  /*3280*/  UMOV UR15, 0x40000040 ;  /* 0x40000040000f7882 */ /* 0x000fe20000000000 */
[----:B------:R-:W-:Y:S01]  /*3290*/  UIADD3 UR18, UR44, 0x304, URZ ;  /* 0x000003042c127890 */ /* 0x000fe2000fffe03f */
[----:B------:R4:W-:Y:S01]  /*32a0*/  STL [R1+0x15c], RZ ;  /* 0x00015cff01007387 */ /* 0x0009e20000100800 */
[----:B------:R-:W-:Y:S01]  /*32b0*/  QGMMA.64x16x32.F32.E4M3.E4M3 R136, gdesc[UR36], R136 ;  /* 0x00200000248879f3 */ /* 0x000fe20008700888 */
[----:B------:R-:W-:Y:S01]  /*32c0*/  UMOV UR24, UR28 ;  /* 0x0000001c00187c82 */ /* 0x000fe20008000000 */
[----:B------:R-:W-:Y:S01]  /*32d0*/  UMOV UR25, UR29 ;  /* 0x0000001d00197c82 */ /* 0x000fe20008000000 */
[----:B------:R4:W-:Y:S01]  /*32e0*/  STL [R1+0x158], RZ ;  /* 0x000158ff01007387 */ /* 0x0009e20000100800 */
[----:B------:R-:W-:Y:S01]  /*32f0*/  QGMMA.64x16x32.F32.E4M3.E4M3 R112, gdesc[UR12], R112 ;  /* 0x002000000c7079f3 */ /* 0x000fe20008700870 */
[----:B------:R-:W-:Y:S01]  /*3300*/  UIADD3 UR12, UR43, 0x404, URZ ;  /* 0x000004042b0c7890 */ /* 0x000fe2000fffe03f */
[----:B------:R-:W-:Y:S01]  /*3310*/  CS2R R208, SRZ ;  /* 0x0000000000d07805 */ /* 0x000fe2000001ff00 */
[----:B------:R4:W-:Y:S01]  /*3320*/  STL [R1+0x154], RZ ;  /* 0x000154ff01007387 */ /* 0x0009e20000100800 */
[----:B------:R-:W-:Y:S01]  /*3330*/  UMOV UR27, 0x40000040 ;  /* 0x40000040001b7882 */ /* 0x000fe20000000000 */
[----:B------:R-:W-:Y:S01]  /*3340*/  UMOV UR20, UR28 ;  /* 0x0000001c00147c82 */ /* 0x000fe20008000000 */
[----:B------:R-:W-:Y:S01]  /*3350*/  UMOV UR21, UR29 ;  /* 0x0000001d00157c82 */ /* 0x000fe20008000000 */
[----:B------:R4:W-:Y:S01]  /*3360*/  STL [R1+0x150], RZ ;  /* 0x000150ff01007387 */ /* 0x0009e20000100800 */
[----:B------:R-:W-:Y:S01]  /*3370*/  UMOV UR23, 0x40000040 ;  /* 0x4000004000177882 */ /* 0x000fe20000000000 */
[----:B------:R-:W-:Y:S01]  /*3380*/  QGMMA.64x16x32.F32.E4M3.E4M3 R88, gdesc[UR24], R88 ;  /* 0x00200000185879f3 */ /* 0x000fe20008700858 */
[----:B------:R-:W-:Y:S01]  /*3390*/  UMOV UR16, UR28 ;  /* 0x0000001c00107c82 */ /* 0x000fe20008000000 */
[----:B------:R4:W-:Y:S01]  /*33a0*/  STL [R1+0x14c], RZ ;  /* 0x00014cff01007387 */ /* 0x0009e20000100800 */
[----:B------:R-:W-:Y:S01]  /*33b0*/  UMOV UR17, UR29 ;  /* 0x0000001d00117c82 */ /* 0x000fe20008000000 */
[----:B------:R-:W-:Y:S01]  /*33c0*/  UMOV UR19, 0x40000040 ;  /* 0x4000004000137882 */ /* 0x000fe20000000000 */
[----:B------:R-:W-:Y:S01]  /*33d0*/  QGMMA.64x16x32.F32.E4M3.E4M3 R64, gdesc[UR20], R64 ;  /* 0x00200000144079f3 */ /* 0x000fe20008700840 */
[----:B------:R4:W-:Y:S01]  /*33e0*/  STL [R1+0x148], RZ ;  /* 0x000148ff01007387 */ /* 0x0009e20000100800 */
[----:B------:R-:W-:-:S02]  /*33f0*/  CS2R R210, SRZ ;  /* 0x0000000000d27805 */ /* 0x000fc4000001ff00 */
[----:B------:R-:W-:Y:S01]  /*3400*/  CS2R R212, SRZ ;  /* 0x0000000000d47805 */ /* 0x000fe2000001ff00 */
[----:B------:R-:W-:Y:S01]  /*3410*/  QGMMA.64x16x32.F32.E4M3.E4M3 R40, gdesc[UR16], R40 ;  /* 0x00200000102879f3 */ /* 0x000fe20008700828 */
[----:B------:R4:W-:Y:S01]  /*3420*/  STL [R1+0x144], RZ ;  /* 0x000144ff01007387 */ /* 0x0009e20000100800 */
[----:B------:R-:W-:Y:S01]  /*3430*/  UMOV UR16, UR12 ;  /* 0x0000000c00107c82 */ /* 0x000fe20008000000 */
[----:B------:R-:W-:Y:S01]  /*3440*/  UMOV UR17, 0x40000040 ;  /* 0x4000004000117882 */ /* 0x000fe20000000000 */
[----:B------:R-:W-:Y:S01]  /*3450*/  UMOV UR20, UR16 ;  /* 0x0000001000147c82 */ /* 0x000fe20008000000 */
[----:B------:R4:W-:Y:S01]  /*3460*/  STL [R1+0x140], RZ ;  /* 0x000140ff01007387 */ /* 0x0009e20000100800 */
[----:B------:R-:W-:Y:S01]  /*3470*/  UMOV UR21, UR17 ;  /* 0x0000001100157c82 */ /* 0x000fe20008000000 */
[----:B------:R-:W-:Y:S01]  /*3480*/  QGMMA.64x16x32.F32.E4M3.E4M3 R32, gdesc[UR16], R32 ;  /* 0x00200000102079f3 */ /* 0x000fe20008700820 */
        /* <DEDUP_REMOVED lines=48> */
[----:B------:R-:W-:Y:S01]  /*3790*/  UIADD3 UR30, UR44, 0x6, URZ ;  /* 0x000000062c1e7890 */ /* 0x000fe2000fffe03f */
[----:B------:R4:W-:Y:S01]  /*37a0*/  STL [R1+0x10c], RZ ;  /* 0x00010cff01007387 */ /* 0x0009e20000100800 */
[----:B------:R-:W-:Y:S01]  /*37b0*/  QGMMA.64x16x32.F32.E4M3.E4M3 R72, gdesc[UR24], R72 ;  /* 0x00200000184879f3 */ /* 0x000fe20008700848 */
[----:B------:R-:W-:Y:S01]  /*37c0*/  UMOV UR16, UR28 ;  /* 0x0000001c00107c82 */ /* 0x000fe20008000000 */
        /* <DEDUP_REMOVED lines=8> */
[----:B------:R-:W-:Y:S01]  /*3850*/  UMOV UR28, UR12 ;  /* 0x0000000c001c7c82 */ /* 0x000fe20008000000 */
[----:B------:R4:W-:Y:S01]  /*3860*/  STL [R1+0x100], RZ ;  /* 0x000100ff01007387 */ /* 0x0009e20000100800 */
[----:B------:R-:W-:Y:S01]  /*3870*/  UMOV UR29, 0x40000040 ;  /* 0x40000040001d7882 */ /* 0x000fe20000000000 */
[----:B------:R-:W-:Y:S01]  /*3880*/  UMOV UR31, 0x40000040 ;  /* 0x40000040001f7882 */ /* 0x000fe20000000000 */
        /* <DEDUP_REMOVED lines=23> */
[----:B------:R-:W-:Y:S01]  /*3a00*/  QGMMA.64x16x32.F32.E4M3.E4M3 R112, gdesc[UR12], R112 ;  /* 0x002000000c7079f3 */ /* 0x000fe20008700870 */
[----:B------:R-:W-:Y:S01]  /*3a10*/  UIADD3 UR12, UR43, 0x406, URZ ;  /* 0x000004062b0c7890 */ /* 0x000fe2000fffe03f */
        /* <DEDUP_REMOVED lines=13> */
[----:B------:R-:W-:Y:S01]  /*3af0*/  UIADD3 UR43, UR43, 0x806, URZ ;  /* 0x000008062b2b7890 */ /* 0x000fe2000fffe03f */
        /* <DEDUP_REMOVED lines=29> */
[----:B------:R-:W-:Y:S01]  /*3cd0*/  ULDC UR12, c[0x0][0x50c] ;  /* 0x00014300000c7ab9 */ /* 0x000fe20000000800 */
[----:B------:R4:W-:Y:S01]  /*3ce0*/  STL [R1+0xb8], RZ ;  /* 0x0000b8ff01007387 */ /* 0x0009e20000100800 */
[----:B------:R-:W-:Y:S01]  /*3cf0*/  UISETP.NE.AND UP0, UPT, UR12, 0x4, UPT ;  /* 0x000000040c00788c */ /* 0x000fe2000bf05270 */
[----:B------:R-:W-:Y:S01]  /*3d00*/  QGMMA.64x16x32.F32.E4M3.E4M3 R176, gdesc[UR28], R176 ;  /* 0x002000001cb079f3 */ /* 0x000fe200087008b0 */
[----:B------:R-:W-:Y:S01]  /*3d10*/  UMOV UR28, UR43 ;  /* 0x0000002b001c7c82 */ /* 0x000fe20008000000 */
[----:B------:R4:W-:Y:S01]  /*3d20*/  STL [R1+0xb4], RZ ;  /* 0x0000b4ff01007387 */ /* 0x0009e20000100800 */
[----:B------:R-:W-:Y:S01]  /*3d30*/  UMOV UR29, 0x40000040 ;  /* 0x40000040001d7882 */ /* 0x000fe20000000000 */
[----:B------:R-:W-:Y:S01]  /*3d40*/  UMOV UR32, UR28 ;  /* 0x0000001c00207c82 */ /* 0x000fe20008000000 */
[----:B------:R-:W-:Y:S01]  /*3d50*/  UMOV UR33, UR29 ;  /* 0x0000001d00217c82 */ /* 0x000fe20008000000 */
[----:B------:R4:W-:Y:S01]  /*3d60*/  STL [R1+0xb0], RZ ;  /* 0x0000b0ff01007387 */ /* 0x0009e20000100800 */
[----:B------:R-:W-:Y:S01]  /*3d70*/  QGMMA.64x16x32.F32.E4M3.E4M3 R168, gdesc[UR28], R168 ;  /* 0x002000001ca879f3 */ /* 0x000fe200087008a8 */
        /* <DEDUP_REMOVED lines=12> */
[----:B------:R-:W-:Y:S01]  /*3e40*/  USEL UR12, URZ, 0x1, UP0 ;  /* 0x000000013f0c7887 */ /* 0x000fe20008000000 */
[----:B------:R-:W-:Y:S01]  /*3e50*/  CS2R R220, SRZ ;  /* 0x0000000000dc7805 */ /* 0x000fe2000001ff00 */
[----:B------:R4:W-:Y:S01]  /*3e60*/  STL [R1+0xa0], RZ ;  /* 0x0000a0ff01007387 */ /* 0x0009e20000100800 */
[----:B------:R-:W-:Y:S01]  /*3e70*/  UMOV UR20, UR28 ;  /* 0x0000001c00147c82 */ /* 0x000fe20008000000 */
[----:B------:R-:W-:Y:S01]  /*3e80*/  UMOV UR21, UR29 ;  /* 0x0000001d00157c82 */ /* 0x000fe20008000000 */
[----:B------:R-:W-:Y:S01]  /*3e90*/  QGMMA.64x16x32.F32.E4M3.E4M3 R72, gdesc[UR24], R72 ;  /* 0x00200000184879f3 */ /* 0x000fe20008700848 */
[----:B------:R4:W-:Y:S01]  /*3ea0*/  STL [R1+0x9c], RZ ;  /* 0x00009cff01007387 */ /* 0x0009e20000100800 */
[----:B------:R-:W-:Y:S01]  /*3eb0*/  ISETP.NE.AND P0, PT, RZ, UR12, PT ;  /* 0x0000000cff007c0c */ /* 0x000fe2000bf05270 */
[----:B------:R-:W-:Y:S01]  /*3ec0*/  UMOV UR16, UR28 ;  /* 0x0000001c00107c82 */ /* 0x000fe20008000000 */
[----:B------:R-:W-:Y:S01]  /*3ed0*/  UMOV UR17, UR29 ;  /* 0x0000001d00117c82 */ /* 0x000fe20008000000 */
[----:B------:R4:W-:Y:S01]  /*3ee0*/  STL [R1+0x98], RZ ;  /* 0x000098ff01007387 */ /* 0x0009e20000100800 */
[----:B------:R-:W-:Y:S01]  /*3ef0*/  QGMMA.64x16x32.F32.E4M3.E4M3 R48, gdesc[UR20], R48 ;  /* 0x00200000143079f3 */ /* 0x000fe20008700830 */
[----:B------:R-:W-:-:S02]  /*3f00*/  CS2R R222, SRZ ;  /* 0x0000000000de7805 */ /* 0x000fc4000001ff00 */
[----:B------:R-:W-:Y:S01]  /*3f10*/  CS2R R224, SRZ ;  /* 0x0000000000e07805 */ /* 0x000fe2000001ff00 */
[----:B------:R4:W-:Y:S01]  /*3f20*/  STL [R1+0x94], RZ ;  /* 0x000094ff01007387 */ /* 0x0009e20000100800 */
[----:B------:R-:W-:Y:S03]  /*3f30*/  QGMMA.64x16x32.F32.E4M3.E4M3 R24, gdesc[UR16], R24, gsb0 ;  /* 0x00200000101879f3 */ /* 0x000fe60008000818 */
        /* <DEDUP_REMOVED lines=38> */
[----:B------:R-:W-:Y:S02]  /*41a0*/  WARPGROUP.DEPBAR.LE gsb0, 0x0 ;  /* 0x00008000000079c5 */ /* 0x000fe40000010000 */
[----:B------:R-:W-:-:S01]  /*41b0*/  FADD R226, RZ, R138 ;  /* 0x0000008affe27221 */ /* 0x000fc20000000000 */
[----:B------:R-:W-:Y:S01]  /*41c0*/  FADD R225, RZ, R184 ;  /* 0x000000b8ffe17221 */ /* 0x000fe20000000000 */
[----:B------:R-:W-:-:S01]  /*41d0*/  FADD R224, RZ, R185 ;  /* 0x000000b9ffe07221 */ /* 0x000fc20000000000 */
[----:B------:R-:W-:Y:S01]  /*41e0*/  FADD R223, RZ, R186 ;  /* 0x000000baffdf7221 */ /* 0x000fe20000000000 */
[----:B------:R-:W-:-:S01]  /*41f0*/  FADD R222, RZ, R187 ;  /* 0x000000bbffde7221 */ /* 0x000fc20000000000 */
[----:B------:R0:W-:Y:S01]  /*4200*/  STL [R1], R226 ;  /* 0x000000e201007387 */ /* 0x0001e20000100800 */
[----:B------:R-:W-:-:S01]  /*4210*/  FADD R221, RZ, R188 ;  /* 0x000000bcffdd7221 */ /* 0x000fc20000000000 */
[----:B------:R-:W-:Y:S01]  /*4220*/  FADD R220, RZ, R189 ;  /* 0x000000bdffdc7221 */ /* 0x000fe20000000000 */
[----:B------:R-:W-:-:S01]  /*4230*/  FADD R219, RZ, R190 ;  /* 0x000000beffdb7221 */ /* 0x000fc20000000000 */
[----:B------:R-:W-:Y:S01]  /*4240*/  FADD R218, RZ, R191 ;  /* 0x000000bfffda7221 */ /* 0x000fe20000000000 */
[----:B------:R-:W-:-:S01]  /*4250*/  FADD R217, RZ, R176 ;  /* 0x000000b0ffd97221 */ /* 0x000fc20000000000 */
[----:B------:R-:W-:Y:S01]  /*4260*/  FADD R216, RZ, R177 ;  /* 0x000000b1ffd87221 */ /* 0x000fe20000000000 */
[----:B------:R-:W-:-:S01]  /*4270*/  FADD R215, RZ, R178 ;  /* 0x000000b2ffd77221 */ /* 0x000fc20000000000 */
[----:B------:R-:W-:Y:S01]  /*4280*/  FADD R214, RZ, R179 ;  /* 0x000000b3ffd67221 */ /* 0x000fe20000000000 */
[----:B------:R-:W-:-:S01]  /*4290*/  FADD R213, RZ, R180 ;  /* 0x000000b4ffd57221 */ /* 0x000fc20000000000 */
[----:B0-----:R-:W-:Y:S01]  /*42a0*/  FADD R226, RZ, R139 ;  /* 0x0000008bffe27221 */ /* 0x001fe20000000000 */
[----:B------:R-:W-:-:S01]  /*42b0*/  FADD R212, RZ, R181 ;  /* 0x000000b5ffd47221 */ /* 0x000fc20000000000 */
[----:B------:R-:W-:Y:S01]  /*42c0*/  FADD R211, RZ, R182 ;  /* 0x000000b6ffd37221 */ /* 0x000fe20000000000 */
[----:B------:R-:W-:-:S01]  /*42d0*/  FADD R210, RZ, R183 ;  /* 0x000000b7ffd27221 */ /* 0x000fc20000000000 */
[----:B------:R-:W-:Y:S01]  /*42e0*/  FADD R209, RZ, R168 ;  /* 0x000000a8ffd17221 */ /* 0x000fe20000000000 */
[----:B------:R0:W-:Y:S01]  /*42f0*/  STL [R1+0x4], R226 ;  /* 0x000004e201007387 */ /* 0x0001e20000100800 */
        /* <DEDUP_REMOVED lines=37> */
[----:B------:R-:W-:Y:S01]  /*4550*/  UMOV UR6, URZ ;  /* 0x0000003f00067c82 */ /* 0x000fe20008000000 */
[----:B0-----:R-:W-:-:S05]  /*4560*/  FADD R226, RZ, R142 ;  /* 0x0000008effe27221 */ /* 0x001fca0000000000 */
[----:B------:R0:W-:Y:S02]  /*4570*/  STL [R1+0x10], R226 ;  /* 0x000010e201007387 */ /* 0x0001e40000100800 */
        /* <DEDUP_REMOVED lines=226> */
.L_x_22:
[----:B------:R-:W-:Y:S01]  /*53a0*/  UIADD3 UR47, UR5, 0x1, URZ ;  /* 0x00000001052f7890 */ /* 0x000fe2000fffe03f */
[----:B------:R-:W-:-:S03]  /*53b0*/  UMOV UR13, 0x1 ;  /* 0x00000001000d7882 */ /* 0x000fc60000000000 */
[----:B------:R-:W-:-:S04]  /*53c0*/  UISETP.NE.AND UP0, UPT, UR47, 0x3, UPT ;  /* 0x000000032f00788c */ /* 0x000fc8000bf05270 */
[----:B------:R-:W-:Y:S02]  /*53d0*/  USEL UR46, URZ, 0x1, UP0 ;  /* 0x000000013f2e7887 */ /* 0x000fe40008000000 */
[----:B------:R-:W-:Y:S02]  /*53e0*/  USEL UR47, UR47, URZ, UP0 ;  /* 0x0000003f2f2f7287 */ /* 0x000fe40008000000 */
[----:B------:R-:W-:-:S12]  /*53f0*/  ULOP3.LUT UR46, UR4, UR46, URZ, 0x3c, !UPT ;  /* 0x0000002e042e7292 */ /* 0x000fd8000f8e3c3f */
.L_x_17:
[----:B------:R-:W-:-:S04]  /*5400*/  UISETP.LT.AND UP0, UPT, UR11, 0x1, UPT ;  /* 0x000000010b00788c */ /* 0x000fc8000bf01270 */
[----:B------:R-:W-:-:S04]  /*5410*/  USEL UR14, UR11, 0x1, UP0 ;  /* 0x000000010b0e7887 */ /* 0x000fc80008000000 */
[----:B------:R-:W-:-:S04]  /*5420*/  UIADD3 UR45, UR11, -UR14, URZ ;  /* 0x8000000e0b2d7290 */ /* 0x000fc8000fffe03f */
[----:B------:R-:W-:-:S06]  /*5430*/  UISETP.GE.AND UP0, UPT, UR45, 0x1, UPT ;  /* 0x000000012d00788c */ /* 0x000fcc000bf06270 */
[----:B------:R-:W-:-:S13]  /*5440*/  PLOP3.LUT P0, PT, PT, PT, UP0, 0x80, 0x0 ;  /* 0x000000000000781c */ /* 0x000fda0003f0f008 */
[----:B------:R-:W-:Y:S05]  /*5450*/  @!P0 BRA `(.L_x_23) ;  /* 0x0000003000e88947 */ /* 0x000fea0003800000 */
[----:B------:R-:W-:Y:S01]  /*5460*/  UMOV UR44, UR5 ;  /* 0x00000005002c7c82 */ /* 0x000fe20008000000 */
[----:B------:R-:W-:-:S05]  /*5470*/  ULDC UR43, c[0x0][0x50c] ;  /* 0x00014300002b7ab9 */ /* 0x000fca0000000800 */
.L_x_31:
[----:B------:R-:W-:-:S06]  /*5480*/  UISETP.NE.AND UP0, UPT, UR10, 0x3, UPT ;  /* 0x000000030a00788c */ /* 0x000fcc000bf05270 */
[----:B------:R-:W-:-:S13]  /*5490*/  PLOP3.LUT P1, PT, PT, PT, UP0, 0x80, 0x0 ;  /* 0x000000000000781c */ /* 0x000fda0003f2f008 */
[----:B-----5:R-:W-:Y:S05]  /*54a0*/  @!P1 BRA `(.L_x_24) ;  /* 0x0000000000049947 */ /* 0x020fea0003800000 */
[----:B------:R-:W-:Y:S01]  /*54b0*/  BPT.TRAP 0x1 ;  /* 0x000000040000795c */ /* 0x000fe20000300000 */
.L_x_24:
[----:B------:R-:W1:Y:S01]  /*54c0*/  S2UR UR14, SR_CgaCtaId ;  /* 0x00000000000e79c3 */ /* 0x000e620000008800 */
[----:B------:R-:W-:Y:S01]  /*54d0*/  UMOV UR8, 0x400 ;  /* 0x0000040000087882 */ /* 0x000fe20000000000 */
[----:B0-----:R-:W-:-:S05]  /*54e0*/  IMAD.U32 R226, RZ, RZ, UR46 ;  /* 0x0000002effe27e24 */ /* 0x001fca000f8e00ff */
[----:B------:R-:W-:Y:S01]  /*54f0*/  SHF.L.U32 R226, R226, 0x1f, RZ ;  /* 0x0000001fe2e27819 */ /* 0x000fe200000006ff */
[----:B-1----:R-:W-:-:S04]  /*5500*/  ULEA UR8, UR14, UR8, 0x18 ;  /* 0x000000080e087291 */ /* 0x002fc8000f8ec03f */
[----:B------:R-:W-:-:S09]  /*5510*/  ULEA UR14, UR47, UR8, 0x3 ;  /* 0x000000082f0e7291 */ /* 0x000fd2000f8e183f */
[----:B------:R0:W1:Y:S01]  /*5520*/  SYNCS.PHASECHK.TRANS64.TRYWAIT P0, [UR14], R226 ;  /* 0x000000e2ff0075a7 */ /* 0x000062000800014e */
[----:B------:R-:W-:Y:S05]  /*5530*/  @!P1 BRA `(.L_x_25) ;  /* 0x0000000000049947 */ /* 0x000fea0003800000 */
[----:B------:R-:W-:Y:S01]  /*5540*/  BPT.TRAP 0x1 ;  /* 0x000000040000795c */ /* 0x000fe20000300000 */
.L_x_25:
[----:B-1----:R-:W-:Y:S05]  /*5550*/  @P0 BRA `(.L_x_26) ;  /* 0x0000000000080947 */ /* 0x002fea0003800000 */
[----:B------:R-:W1:Y:S02]  /*5560*/  SYNCS.PHASECHK.TRANS64.TRYWAIT P0, [UR14], R226 ;  /* 0x000000e2ff0075a7 */ /* 0x000e64000800014e */
[----:B-1----:R-:W-:Y:S05]  /*5570*/  @!P0 BRA `(.L_x_27) ;  /* 0x0000019000b88947 */ /* 0x002fea0003800000 */
.L_x_26:
[----:B------:R-:W-:Y:S01]  /*5580*/  UIADD3 UR14, UR8, 0x24100, URZ ;  /* 0x00024100080e7890 */ /* 0x000fe2000fffe03f */
[----:B------:R-:W-:Y:S01]  /*5590*/  WARPGROUP.ARRIVE ;  /* 0x00000000000079c5 */ /* 0x000fe20000000000 */
[----:B------:R-:W-:Y:S02]  /*55a0*/  UISETP.NE.AND UP0, UPT, UR12, URZ, UPT ;  /* 0x0000003f0c00728c */ /* 0x000fe4000bf05270 */
[----:B------:R-:W-:Y:S02]  /*55b0*/  USHF.R.U32.HI UR14, URZ, 0x4, UR14 ;  /* 0x000000043f0e7899 */ /* 0x000fe4000801160e */
[----:B------:R-:W-:Y:S02]  /*55c0*/  USEL UR13, UR13, URZ, !UP0 ;  /* 0x0000003f0d0d7287 */ /* 0x000fe4000c000000 */
[----:B------:R-:W-:Y:S02]  /*55d0*/  ULOP3.LUT UR14, UR14, 0x3fff, URZ, 0xc0, !UPT ;  /* 0x00003fff0e0e7892 */ /* 0x000fe4000f8ec03f */
[----:B------:R-:W-:-:S02]  /*55e0*/  ULOP3.LUT UR50, UR9, 0x10000, URZ, 0xfc, !UPT ;  /* 0x0001000009327892 */ /* 0x000fc4000f8efc3f */
[----:B------:R-:W-:Y:S02]  /*55f0*/  ULOP3.LUT UR14, UR14, 0x10000, URZ, 0xfc, !UPT ;  /* 0x000100000e0e7892 */ /* 0x000fe4000f8efc3f */
[----:B------:R-:W-:Y:S02]  /*5600*/  UISETP.NE.U32.AND UP0, UPT, UR13, URZ, UPT ;  /* 0x0000003f0d00728c */ /* 0x000fe4000bf05070 */
[----:B------:R-:W-:Y:S02]  /*5610*/  UIMAD UR51, UR47, 0x380, UR14 ;  /* 0x000003802f3378a4 */ /* 0x000fe4000f8e020e */
[----:B------:R-:W-:Y:S02]  /*5620*/  UIMAD UR50, UR47, 0xc00, UR50 ;  /* 0x00000c002f3278a4 */ /* 0x000fe4000f8e0232 */
[----:B------:R-:W-:Y:S02]  /*5630*/  UIADD3 UR38, UR51, 0x80, URZ ;  /* 0x0000008033267890 */ /* 0x000fe4000fffe03f */
[----:B------:R-:W-:-:S02]  /*5640*/  UIADD3 UR26, UR51, 0x100, URZ ;  /* 0x00000100331a7890 */ /* 0x000fc4000fffe03f */
[----:B------:R-:W-:Y:S02]  /*5650*/  UIADD3 UR34, UR51, 0x180, URZ ;  /* 0x0000018033227890 */ /* 0x000fe4000fffe03f */
[----:B------:R-:W-:Y:S01]  /*5660*/  UIADD3 UR22, UR51, 0x200, URZ ;  /* 0x0000020033167890 */ /* 0x000fe2000fffe03f */
[----:B------:R-:W-:Y:S01]  /*5670*/  UMOV UR16, UR50 ;  /* 0x0000003200107c82 */ /* 0x000fe20008000000 */
[----:B------:R-:W-:Y:S01]  /*5680*/  UMOV UR17, 0x40000040 ;  /* 0x4000004000117882 */ /* 0x000fe20000000000 */
[----:B------:R-:W-:Y:S01]  /*5690*/  UMOV UR18, UR51 ;  /* 0x0000003300127c82 */ /* 0x000fe20008000000 */
[----:B------:R-:W-:Y:S01]  /*56a0*/  UMOV UR19, 0x40000040 ;  /* 0x4000004000137882 */ /* 0x000fe20000000000 */
[----:B------:R-:W-:Y:S01]  /*56b0*/  UMOV UR36, UR16 ;  /* 0x0000001000247c82 */ /* 0x000fe20008000000 */
[----:B------:R-:W-:Y:S01]  /*56c0*/  UMOV UR37, UR17 ;  /* 0x0000001100257c82 */ /* 0x000fe20008000000 */
[----:B------:R-:W-:Y:S01]  /*56d0*/  UMOV UR39, 0x40000040 ;  /* 0x4000004000277882 */ /* 0x000fe20000000000 */
[----:B------:R-:W-:Y:S01]  /*56e0*/  UMOV UR24, UR16 ;  /* 0x0000001000187c82 */ /* 0x000fe20008000000 */
[----:B------:R-:W-:Y:S01]  /*56f0*/  UMOV UR25, UR17 ;  /* 0x0000001100197c82 */ /* 0x000fe20008000000 */
[----:B------:R-:W-:Y:S01]  /*5700*/  QGMMA.64x16x32.F32.E4M3.E4M3 R184, gdesc[UR16], R184, UP0 ;  /* 0x0020000010b879f3 */ /* 0x000fe2000bf008b8 */
[----:B------:R-:W-:Y:S01]  /*5710*/  UMOV UR27, 0x40000040 ;  /* 0x40000040001b7882 */ /* 0x000fe20000000000 */
[----:B------:R-:W-:Y:S01]  /*5720*/  UMOV UR32, UR16 ;  /* 0x0000001000207c82 */ /* 0x000fe20008000000 */
[----:B------:R-:W-:Y:S01]  /*5730*/  UMOV UR33, UR17 ;  /* 0x0000001100217c82 */ /* 0x000fe20008000000 */
[----:B------:R-:W-:Y:S01]  /*5740*/  QGMMA.64x16x32.F32.E4M3.E4M3 R160, gdesc[UR36], R160, UP0 ;  /* 0x0020000024a079f3 */ /* 0x000fe2000bf008a0 */
[----:B------:R-:W-:Y:S01]  /*5750*/  UIADD3 UR30, UR51, 0x280, URZ ;  /* 0x00000280331e7890 */ /* 0x000fe2000fffe03f */
[----:B------:R-:W-:Y:S01]  /*5760*/  UMOV UR35, 0x40000040 ;  /* 0x4000004000237882 */ /* 0x000fe20000000000 */
[----:B------:R-:W-:Y:S01]  /*5770*/  UMOV UR20, UR16 ;  /* 0x0000001000147c82 */ /* 0x000fe20008000000 */
[----:B------:R-:W-:Y:S01]  /*5780*/  UMOV UR21, UR17 ;  /* 0x0000001100157c82 */ /* 0x000fe20008000000 */
[----:B------:R-:W-:Y:S01]  /*5790*/  QGMMA.64x16x32.F32.E4M3.E4M3 R136, gdesc[UR24], R136, UP0 ;  /* 0x00200000188879f3 */ /* 0x000fe2000bf00888 */
[----:B------:R-:W-:Y:S01]  /*57a0*/  UIADD3 UR14, UR51, 0x300, URZ ;  /* 0x00000300330e7890 */ /* 0x000fe2000fffe03f */
[----:B------:R-:W-:-:S02]  /*57b0*/  UMOV UR23, 0x40000040 ;  /* 0x4000004000177882 */ /* 0x000fc40000000000 */
[----:B------:R-:W-:Y:S01]  /*57c0*/  QGMMA.64x16x32.F32.E4M3.E4M3 R112, gdesc[UR32], R112, UP0 ;  /* 0x00200000207079f3 */ /* 0x000fe2000bf00870 */
[----:B------:R-:W-:Y:S01]  /*57d0*/  UMOV UR28, UR16 ;  /* 0x00000010001c7c82 */ /* 0x000fe20008000000 */
[----:B------:R-:W-:Y:S01]  /*57e0*/  UMOV UR29, UR17 ;  /* 0x00000011001d7c82 */ /* 0x000fe20008000000 */
[----:B------:R-:W-:Y:S01]  /*57f0*/  UMOV UR31, 0x40000040 ;  /* 0x40000040001f7882 */ /* 0x000fe20000000000 */
[----:B------:R-:W-:Y:S01]  /*5800*/  QGMMA.64x16x32.F32.E4M3.E4M3 R88, gdesc[UR20], R88, UP0 ;  /* 0x00200000145879f3 */ /* 0x000fe2000bf00858 */
[----:B------:R-:W-:Y:S01]  /*5810*/  UIADD3 UR20, UR50, 0x400, URZ ;  /* 0x0000040032147890 */ /* 0x000fe2000fffe03f */
[----:B------:R-:W-:Y:S01]  /*5820*/  UMOV UR12, UR16 ;  /* 0x00000010000c7c82 */ /* 0x000fe20008000000 */
[----:B------:R-:W-:Y:S01]  /*5830*/  UMOV UR13, UR17 ;  /* 0x00000011000d7c82 */ /* 0x000fe20008000000 */
[----:B------:R-:W-:Y:S01]  /*5840*/  UMOV UR15, 0x40000040 ;  /* 0x40000040000f7882 */ /* 0x000fe20000000000 */
[----:B------:R-:W-:Y:S01]  /*5850*/  QGMMA.64x16x32.F32.E4M3.E4M3 R64, gdesc[UR28], R64, UP0 ;  /* 0x002000001c4079f3 */ /* 0x000fe2000bf00840 */
[----:B------:R-:W-:-:S03]  /*5860*/  UIADD3 UR6, UR6, 0x4, URZ ;  /* 0x0000000406067890 */ /* 0x000fc6000fffe03f */
[----:B------:R-:W-:Y:S01]  /*5870*/  QGMMA.64x16x32.F32.E4M3.E4M3 R40, gdesc[UR12], R40, UP0 ;  /* 0x002000000c2879f3 */ /* 0x000fe2000bf00828 */
[----:B------:R-:W-:Y:S01]  /*5880*/  UMOV UR12, UR20 ;  /* 0x00000014000c7c82 */ /* 0x000fe20008000000 */
[----:B------:R-:W-:Y:S01]  /*5890*/  UMOV UR13, 0x40000040 ;  /* 0x40000040000d7882 */ /* 0x000fe20000000000 */
[----:B------:R-:W-:Y:S01]  /*58a0*/  UMOV UR28, UR12 ;  /* 0x0000000c001c7c82 */ /* 0x000fe20008000000 */
[----:B------:R-:W-:Y:S01]  /*58b0*/  UMOV UR29, UR13 ;  /* 0x0000000d001d7c82 */ /* 0x000fe20008000000 */
[----:B------:R-:W-:Y:S01]  /*58c0*/  QGMMA.64x16x32.F32.E4M3.E4M3 R32, gdesc[UR12], R32, UP0 ;  /* 0x002000000c2079f3 */ /* 0x000fe2000bf00820 */
[----:B------:R-:W-:Y:S01]  /*58d0*/  UMOV UR20, UR12 ;  /* 0x0000000c00147c82 */ /* 0x000fe20008000000 */
[----:B------:R-:W-:Y:S01]  /*58e0*/  UMOV UR21, UR13 ;  /* 0x0000000d00157c82 */ /* 0x000fe20008000000 */
[----:B------:R-:W-:Y:S01]  /*58f0*/  UMOV UR32, UR12 ;  /* 0x0000000c00207c82 */ /* 0x000fe20008000000 */
[----:B------:R-:W-:Y:S01]  /*5900*/  QGMMA.64x16x32.F32.E4M3.E4M3 R56, gdesc[UR28], R56, UP0 ;  /* 0x002000001c3879f3 */ /* 0x000fe2000bf00838 */
[----:B------:R-:W-:Y:S01]  /*5910*/  UMOV UR33, UR13 ;  /* 0x0000000d00217c82 */ /* 0x000fe20008000000 */
[----:B------:R-:W-:Y:S01]  /*5920*/  UMOV UR24, UR12 ;  /* 0x0000000c00187c82 */ /* 0x000fe20008000000 */
[----:B------:R-:W-:Y:S01]  /*5930*/  UMOV UR25, UR13 ;  /* 0x0000000d00197c82 */ /* 0x000fe20008000000 */
[----:B------:R-:W-:Y:S01]  /*5940*/  QGMMA.64x16x32.F32.E4M3.E4M3 R80, gdesc[UR20], R80, UP0 ;  /* 0x00200000145079f3 */ /* 0x000fe2000bf00850 */
[----:B------:R-:W-:Y:S01]  /*5950*/  UIADD3 UR20, UR50, 0x800, URZ ;  /* 0x0000080032147890 */ /* 0x000fe2000fffe03f */
[----:B------:R-:W-:-:S02]  /*5960*/  UMOV UR36, UR12 ;  /* 0x0000000c00247c82 */ /* 0x000fc40008000000 */
[----:B------:R-:W-:Y:S01]  /*5970*/  QGMMA.64x16x32.F32.E4M3.E4M3 R104, gdesc[UR32], R104, UP0 ;  /* 0x00200000206879f3 */ /* 0x000fe2000bf00868 */
[----:B------:R-:W-:Y:S01]  /*5980*/  UMOV UR37, UR13 ;  /* 0x0000000d00257c82 */ /* 0x000fe20008000000 */
[----:B------:R-:W-:Y:S01]  /*5990*/  UMOV UR16, UR12 ;  /* 0x0000000c00107c82 */ /* 0x000fe20008000000 */
[----:B------:R-:W-:Y:S01]  /*59a0*/  UMOV UR17, UR13 ;  /* 0x0000000d00117c82 */ /* 0x000fe20008000000 */
[----:B------:R-:W-:Y:S01]  /*59b0*/  QGMMA.64x16x32.F32.E4M3.E4M3 R128, gdesc[UR24], R128, UP0 ;  /* 0x00200000188079f3 */ /* 0x000fe2000bf00880 */
[----:B------:R-:W-:-:S03]  /*59c0*/  UIADD3 UR21, UR50, 0x2, URZ ;  /* 0x0000000232157890 */ /* 0x000fc6000fffe03f */
[----:B------:R-:W-:Y:S01]  /*59d0*/  QGMMA.64x16x32.F32.E4M3.E4M3 R152, gdesc[UR36], R152, UP0 ;  /* 0x00200000249879f3 */ /* 0x000fe2000bf00898 */
[----:B------:R-:W-:Y:S02]  /*59e0*/  UMOV UR37, 0x40000040 ;  /* 0x4000004000257882 */ /* 0x000fe40000000000 */
[----:B------:R-:W-:Y:S01]  /*59f0*/  UMOV UR33, UR37 ;  /* 0x0000002500217c82 */ /* 0x000fe20008000000 */
[----:B------:R-:W-:Y:S01]  /*5a00*/  QGMMA.64x16x32.F32.E4M3.E4M3 R176, gdesc[UR16], R176, UP0 ;  /* 0x0020000010b079f3 */ /* 0x000fe2000bf008b0 */
[----:B------:R-:W-:Y:S01]  /*5a10*/  UMOV UR16, UR20 ;  /* 0x0000001400107c82 */ /* 0x000fe20008000000 */
[----:B------:R-:W-:Y:S01]  /*5a20*/  UMOV UR17, 0x40000040 ;  /* 0x4000004000117882 */ /* 0x000fe20000000000 */
        /* <DEDUP_REMOVED lines=20> */
[----:B------:R-:W-:-:S02]  /*5b70*/  UIADD3 UR38, UR51, 0x2, URZ ;  /* 0x0000000233267890 */ /* 0x000fc4000fffe03f */
[----:B------:R-:W-:Y:S01]  /*5b80*/  UIADD3 UR18, UR51, 0x82, URZ ;  /* 0x0000008233127890 */ /* 0x000fe2000fffe03f */
[----:B------:R-:W-:Y:S01]  /*5b90*/  QGMMA.64x16x32.F32.E4M3.E4M3 R48, gdesc[UR24], R48, UP0 ;  /* 0x00200000183079f3 */ /* 0x000fe2000bf00830 */
[----:B------:R-:W-:Y:S02]  /*5ba0*/  UIADD3 UR34, UR51, 0x102, URZ ;  /* 0x0000010233227890 */ /* 0x000fe4000fffe03f */
[----:B------:R-:W-:Y:S01]  /*5bb0*/  UIADD3 UR22, UR51, 0x182, URZ ;  /* 0x0000018233167890 */ /* 0x000fe2000fffe03f */
[----:B------:R-:W-:Y:S01]  /*5bc0*/  QGMMA.64x16x32.F32.E4M3.E4M3 R24, gdesc[UR12], R24, UP0 ;  /* 0x002000000c1879f3 */ /* 0x000fe2000bf00818 */
[----:B------:R-:W-:Y:S01]  /*5bd0*/  UMOV UR39, 0x40000040 ;  /* 0x4000004000277882 */ /* 0x000fe20000000000 */
[----:B------:R-:W-:Y:S01]  /*5be0*/  UIADD3 UR26, UR51, 0x202, URZ ;  /* 0x00000202331a7890 */ /* 0x000fe2000fffe03f */
[----:B------:R-:W-:Y:S01]  /*5bf0*/  UMOV UR16, UR36 ;  /* 0x0000002400107c82 */ /* 0x000fe20008000000 */
[----:B------:R-:W-:Y:S01]  /*5c00*/  UMOV UR17, UR37 ;  /* 0x0000002500117c82 */ /* 0x000fe20008000000 */
[----:B------:R-:W-:Y:S01]  /*5c10*/  UMOV UR19, 0x40000040 ;  /* 0x4000004000137882 */ /* 0x000fe20000000000 */
[----:B------:R-:W-:Y:S01]  /*5c20*/  UIADD3 UR14, UR51, 0x282, URZ ;  /* 0x00000282330e7890 */ /* 0x000fe2000fffe03f */
[----:B------:R-:W-:Y:S01]  /*5c30*/  QGMMA.64x16x32.F32.E4M3.E4M3 R184, gdesc[UR36], R184 ;  /* 0x0020000024b879f3 */ /* 0x000fe200087008b8 */
[----:B------:R-:W-:Y:S01]  /*5c40*/  UMOV UR32, UR36 ;  /* 0x0000002400207c82 */ /* 0x000fe20008000000 */
[----:B------:R-:W-:Y:S01]  /*5c50*/  UMOV UR35, 0x40000040 ;  /* 0x4000004000237882 */ /* 0x000fe20000000000 */
[----:B------:R-:W-:Y:S01]  /*5c60*/  UIADD3 UR30, UR51, 0x302, URZ ;  /* 0x00000302331e7890 */ /* 0x000fe2000fffe03f */
[----:B------:R-:W-:Y:S01]  /*5c70*/  QGMMA.64x16x32.F32.E4M3.E4M3 R160, gdesc[UR16], R160 ;  /* 0x0020000010a079f3 */ /* 0x000fe200087008a0 */
[----:B------:R-:W-:Y:S01]  /*5c80*/  UIADD3 UR16, UR50, 0x402, URZ ;  /* 0x0000040232107890 */ /* 0x000fe2000fffe03f */
[----:B------:R-:W-:-:S02]  /*5c90*/  UMOV UR20, UR36 ;  /* 0x0000002400147c82 */ /* 0x000fc40008000000 */
[----:B------:R-:W-:Y:S01]  /*5ca0*/  QGMMA.64x16x32.F32.E4M3.E4M3 R136, gdesc[UR32], R136 ;  /* 0x00200000208879f3 */ /* 0x000fe20008700888 */
[----:B------:R-:W-:Y:S01]  /*5cb0*/  UMOV UR21, UR37 ;  /* 0x0000002500157c82 */ /* 0x000fe20008000000 */
[----:B------:R-:W-:Y:S01]  /*5cc0*/  UMOV UR23, 0x40000040 ;  /* 0x4000004000177882 */ /* 0x000fe20000000000 */
        /* <DEDUP_REMOVED lines=12> */
[----:B------:R-:W-:-:S03]  /*5d90*/  UISETP.NE.AND UP0, UPT, UR6, UR43, UPT ;  /* 0x0000002b0600728c */ /* 0x000fc6000bf05270 */
        /* <DEDUP_REMOVED lines=15> */
[----:B------:R-:W-:-:S02]  /*5e90*/  UMOV UR16, UR28 ;  /* 0x0000001c00107c82 */ /* 0x000fc40008000000 */
[----:B------:R-:W-:Y:S01]  /*5ea0*/  QGMMA.64x16x32.F32.E4M3.E4M3 R104, gdesc[UR20], R104 ;  /* 0x00200000146879f3 */ /* 0x000fe20008700868 */
[----:B------:R-:W-:Y:S01]  /*5eb0*/  UMOV UR17, UR29 ;  /* 0x0000001d00117c82 */ /* 0x000fe20008000000 */
[----:B------:R-:W-:Y:S02]  /*5ec0*/  UIADD3 UR20, UR50, 0x4, URZ ;  /* 0x0000000432147890 */ /* 0x000fe4000fffe03f */
[----:B------:R-:W-:Y:S01]  /*5ed0*/  QGMMA.64x16x32.F32.E4M3.E4M3 R128, gdesc[UR32], R128 ;  /* 0x00200000208079f3 */ /* 0x000fe20008700880 */
[----:B------:R-:W-:Y:S01]  /*5ee0*/  UMOV UR36, UR28 ;  /* 0x0000001c00247c82 */ /* 0x000fe20008000000 */
[----:B------:R-:W-:Y:S01]  /*5ef0*/  UMOV UR37, UR29 ;  /* 0x0000001d00257c82 */ /* 0x000fe20008000000 */
[----:B------:R-:W-:Y:S01]  /*5f00*/  UMOV UR13, 0x40000040 ;  /* 0x40000040000d7882 */ /* 0x000fe20000000000 */
[----:B------:R-:W-:Y:S04]  /*5f10*/  QGMMA.64x16x32.F32.E4M3.E4M3 R152, gdesc[UR16], R152 ;  /* 0x00200000109879f3 */ /* 0x000fe80008700898 */
[----:B------:R-:W-:Y:S01]  /*5f20*/  QGMMA.64x16x32.F32.E4M3.E4M3 R176, gdesc[UR36], R176 ;  /* 0x0020000024b079f3 */ /* 0x000fe200087008b0 */
[----:B------:R-:W-:Y:S01]  /*5f30*/  UMOV UR36, UR12 ;  /* 0x0000000c00247c82 */ /* 0x000fe20008000000 */
[----:B------:R-:W-:Y:S01]  /*5f40*/  UMOV UR37, 0x40000040 ;  /* 0x4000004000257882 */ /* 0x000fe20000000000 */
        /* <DEDUP_REMOVED lines=17> */
[----:B------:R-:W-:-:S02]  /*6060*/  UIADD3 UR14, UR51, 0x4, URZ ;  /* 0x00000004330e7890 */ /* 0x000fc4000fffe03f */
[----:B------:R-:W-:Y:S01]  /*6070*/  QGMMA.64x16x32.F32.E4M3.E4M3 R72, gdesc[UR24], R72 ;  /* 0x00200000184879f3 */ /* 0x000fe20008700848 */
[----:B------:R-:W-:Y:S02]  /*6080*/  UIADD3 UR22, UR51, 0x84, URZ ;  /* 0x0000008433167890 */ /* 0x000fe4000fffe03f */
[----:B------:R-:W-:Y:S01]  /*6090*/  UIADD3 UR18, UR51, 0x104, URZ ;  /* 0x0000010433127890 */ /* 0x000fe2000fffe03f */
[----:B------:R-:W-:Y:S01]  /*60a0*/  QGMMA.64x16x32.F32.E4M3.E4M3 R48, gdesc[UR36], R48 ;  /* 0x00200000243079f3 */ /* 0x000fe20008700830 */
[----:B------:R-:W-:Y:S01]  /*60b0*/  UIADD3 UR26, UR51, 0x184, URZ ;  /* 0x00000184331a7890 */ /* 0x000fe2000fffe03f */
[----:B------:R-:W-:Y:S02]  /*60c0*/  UMOV UR15, 0x40000040 ;  /* 0x40000040000f7882 */ /* 0x000fe40000000000 */
[----:B------:R-:W-:Y:S01]  /*60d0*/  QGMMA.64x16x32.F32.E4M3.E4M3 R24, gdesc[UR28], R24 ;  /* 0x002000001c1879f3 */ /* 0x000fe20008700818 */
[----:B------:R-:W-:Y:S01]  /*60e0*/  UIADD3 UR34, UR51, 0x204, URZ ;  /* 0x0000020433227890 */ /* 0x000fe2000fffe03f */
        /* <DEDUP_REMOVED lines=48> */
[----:B------:R-:W-:Y:S01]  /*63f0*/  UIADD3 UR16, UR50, 0x6, URZ ;  /* 0x0000000632107890 */ /* 0x000fe2000fffe03f */
[----:B------:R-:W-:Y:S02]  /*6400*/  UMOV UR29, 0x40000040 ;  /* 0x40000040001d7882 */ /* 0x000fe40000000000 */
        /* <DEDUP_REMOVED lines=26> */
[----:B------:R-:W-:Y:S01]  /*65b0*/  UMOV UR30, UR18 ;  /* 0x00000012001e7c82 */ /* 0x000fe20008000000 */
[----:B------:R-:W-:Y:S01]  /*65c0*/  UMOV UR31, 0x40000040 ;  /* 0x40000040001f7882 */ /* 0x000fe20000000000 */
[----:B------:R-:W-:Y:S01]  /*65d0*/  UIADD3 UR34, UR51, 0x206, URZ ;  /* 0x0000020633227890 */ /* 0x000fe2000fffe03f */
        /* <DEDUP_REMOVED lines=30> */
[----:B------:R-:W-:-:S03]  /*67c0*/  UIADD3 UR50, UR50, 0x806, URZ ;  /* 0x0000080632327890 */ /* 0x000fc6000fffe03f */
        /* <DEDUP_REMOVED lines=18> */
[----:B------:R-:W-:-:S03]  /*68f0*/  UMOV UR29, UR37 ;  /* 0x00000025001d7c82 */ /* 0x000fc60008000000 */
[----:B------:R-:W-:Y:S04]  /*6900*/  QGMMA.64x16x32.F32.E4M3.E4M3 R128, gdesc[UR16], R128 ;  /* 0x00200000108079f3 */ /* 0x000fe80008700880 */
        /* <DEDUP_REMOVED lines=21> */
[----:B------:R-:W-:Y:S01]  /*6a60*/  QGMMA.64x16x32.F32.E4M3.E4M3 R48, gdesc[UR12], R48 ;  /* 0x002000000c3079f3 */ /* 0x000fe20008700830 */
[----:B------:R-:W-:-:S03]  /*6a70*/  USEL UR12, URZ, 0x1, UP0 ;  /* 0x000000013f0c7887 */ /* 0x000fc60008000000 */
[----:B------:R-:W-:Y:S03]  /*6a80*/  QGMMA.64x16x32.F32.E4M3.E4M3 R24, gdesc[UR28], R24, gsb0 ;  /* 0x002000001c1879f3 */ /* 0x000fe60008000818 */
[----:B------:R-:W-:Y:S01]  /*6a90*/  ISETP.NE.AND P0, PT, RZ, UR12, PT ;  /* 0x0000000cff007c0c */ /* 0x000fe2000bf05270 */
[----:B------:R-:W-:-:S12]  /*6aa0*/  WARPGROUP.DEPBAR.LE gsb0, 0x1 ;  /* 0x00008000000079c5 */ /* 0x000fd80000010100 */
[----:B------:R-:W-:Y:S05]  /*6ab0*/  @!P0 BRA `(.L_x_28) ;  /* 0x0000001800d88947 */ /* 0x000fea0003800000 */
[----:B0-----:R-:W2:Y:S04]  /*6ac0*/  LDL.LU R226, [R1+0x3c] ;  /* 0x00003c0001e27983 */ /* 0x001ea80000300800 */
[----:B------:R0:W-:Y:S04]  /*6ad0*/  STL [R1+0x20c], R227 ;  /* 0x00020ce301007387 */ /* 0x0001e80000100800 */
[----:B0-----:R-:W3:Y:S04]  /*6ae0*/  LDL.LU R227, [R1+0x38] ;  /* 0x0000380001e37983 */ /* 0x001ee80000300800 */
[----:B------:R0:W-:Y:S01]  /*6af0*/  STL [R1+0x208], R7 ;  /* 0x0002080701007387 */ /* 0x0001e20000100800 */
[----:B------:R-:W-:-:S03]  /*6b00*/  WARPGROUP.DEPBAR.LE gsb0, 0x0 ;  /* 0x00008000000079c5 */ /* 0x000fc60000010000 */
[----:B0-----:R-:W4:Y:S04]  /*6b10*/  LDL.LU R7, [R1+0x34] ;  /* 0x0000340001077983 */ /* 0x001f280000300800 */
[----:B------:R0:W-:Y:S01]  /*6b20*/  STL [R1+0x204], R6 ;  /* 0x0002040601007387 */ /* 0x0001e20000100800 */
[----:B------:R-:W-:-:S01]  /*6b30*/  FADD R225, R184, R225 ;  /* 0x000000e1b8e17221 */ /* 0x000fc20000000000 */
[----:B------:R-:W-:Y:S02]  /*6b40*/  FADD R224, R185, R224 ;  /* 0x000000e0b9e07221 */ /* 0x000fe40000000000 */
[----:B0-----:R-:W4:Y:S04]  /*6b50*/  LDL.LU R6, [R1+0x30] ;  /* 0x0000300001067983 */ /* 0x001f280000300800 */
[----:B------:R0:W-:Y:S01]  /*6b60*/  STL [R1+0x200], R5 ;  /* 0x0002000501007387 */ /* 0x0001e20000100800 */
[----:B------:R-:W-:-:S03]  /*6b70*/  FADD R223, R186, R223 ;  /* 0x000000dfbadf7221 */ /* 0x000fc60000000000 */
        /* <DEDUP_REMOVED lines=10> */
[----:B-----5:R0:W-:Y:S01]  /*6c20*/  STL [R1+0x1f0], R0 ;  /* 0x0001f00001007387 */ /* 0x0201e20000100800 */
[----:B------:R-:W-:-:S03]  /*6c30*/  FADD R219, R190, R219 ;  /* 0x000000dbbedb7221 */ /* 0x000fc60000000000 */
[----:B0-----:R-:W4:Y:S04]  /*6c40*/  LDL.LU R0, [R1+0x1c] ;  /* 0x00001c0001007983 */ /* 0x001f280000300800 */
[----:B------:R0:W-:Y:S04]  /*6c50*/  STL [R1+0x210], R225 ;  /* 0x000210e101007387 */ /* 0x0001e80000100800 */
        /* <DEDUP_REMOVED lines=12> */
[----:B0-----:R-:W4:Y:S01]  /*6d20*/  LDL.LU R219, [R1] ;  /* 0x0000000001db7983 */ /* 0x001f220000300800 */
[----:B------:R-:W-:-:S01]  /*6d30*/  FADD R218, R191, R218 ;  /* 0x000000dabfda7221 */ /* 0x000fc20000000000 */
[----:B------:R-:W-:Y:S01]  /*6d40*/  FADD R217, R176, R217 ;  /* 0x000000d9b0d97221 */ /* 0x000fe20000000000 */
[----:B------:R-:W-:-:S01]  /*6d50*/  FADD R216, R177, R216 ;  /* 0x000000d8b1d87221 */ /* 0x000fc20000000000 */
[----:B------:R-:W-:Y:S01]  /*6d60*/  FADD R215, R178, R215 ;  /* 0x000000d7b2d77221 */ /* 0x000fe20000000000 */
[----:B------:R-:W-:-:S01]  /*6d70*/  FADD R214, R179, R214 ;  /* 0x000000d6b3d67221 */ /* 0x000fc20000000000 */
[----:B------:R-:W-:Y:S01]  /*6d80*/  STL [R1+0x22c], R218 ;  /* 0x00022cda01007387 */ /* 0x000fe20000100800 */
[----:B------:R-:W-:-:S01]  /*6d90*/  FADD R213, R180, R213 ;  /* 0x000000d5b4d57221 */ /* 0x000fc20000000000 */
[----:B------:R-:W-:Y:S01]  /*6da0*/  FADD R212, R181, R212 ;  /* 0x000000d4b5d47221 */ /* 0x000fe20000000000 */
        /* <DEDUP_REMOVED lines=36> */
[----:B--2---:R-:W-:-:S01]  /*6ff0*/  FADD R226, R121, R226 ;  /* 0x000000e279e27221 */ /* 0x004fc20000000000 */
[----:B---3--:R-:W-:Y:S01]  /*7000*/  FADD R227, R120, R227 ;  /* 0x000000e378e37221 */ /* 0x008fe20000000000 */
[----:B----4-:R-:W-:-:S01]  /*7010*/  FADD R7, R135, R7 ;  /* 0x0000000787077221 */ /* 0x010fc20000000000 */
        /* <DEDUP_REMOVED lines=12> */
[----:B------:R-:W-:-:S05]  /*70e0*/  FADD R219, R138, R219 ;  /* 0x000000db8adb7221 */ /* 0x000fca0000000000 */
[----:B------:R-:W-:Y:S04]  /*70f0*/  STL [R1], R219 ;  /* 0x000000db01007387 */ /* 0x000fe80000100800 */
[----:B------:R-:W-:Y:S04]  /*7100*/  STL [R1+0x4], R220 ;  /* 0x000004dc01007387 */ /* 0x000fe80000100800 */
        /* <DEDUP_REMOVED lines=11> */
[----:B------:R0:W-:Y:S04]  /*71c0*/  STL [R1+0x38], R227 ;  /* 0x000038e301007387 */ /* 0x0001e80000100800 */
[----:B------:R-:W-:Y:S04]  /*71d0*/  STL [R1+0x34], R7 ;  /* 0x0000340701007387 */ /* 0x000fe80000100800 */
[----:B0-----:R-:W2:Y:S04]  /*71e0*/  LDL.LU R227, [R1+0x40] ;  /* 0x0000400001e37983 */ /* 0x001ea80000300800 */
[----:B------:R0:W-:Y:S04]  /*71f0*/  STL [R1+0x3c], R226 ;  /* 0x00003ce201007387 */ /* 0x0001e80000100800 */
[----:B0-----:R-:W3:Y:S04]  /*7200*/  LDL.LU R226, [R1+0x44] ;  /* 0x0000440001e27983 */ /* 0x001ee80000300800 */
[----:B------:R-:W4:Y:S04]  /*7210*/  LDL.LU R225, [R1+0x48] ;  /* 0x0000480001e17983 */ /* 0x000f280000300800 */
        /* <DEDUP_REMOVED lines=13> */
[----:B------:R-:W4:Y:S01]  /*72f0*/  LDL.LU R0, [R1+0x80] ;  /* 0x0000800001007983 */ /* 0x000f220000300800 */
[----:B--2---:R-:W-:-:S05]  /*7300*/  FADD R227, R122, R227 ;  /* 0x000000e37ae37221 */ /* 0x004fca0000000000 */
[----:B------:R0:W-:Y:S01]  /*7310*/  STL [R1+0x40], R227 ;  /* 0x000040e301007387 */ /* 0x0001e20000100800 */
[----:B---3--:R-:W-:-:S01]  /*7320*/  FADD R226, R123, R226 ;  /* 0x000000e27be27221 */ /* 0x008fc20000000000 */
[----:B----4-:R-:W-:-:S04]  /*7330*/  FADD R225, R124, R225 ;  /* 0x000000e17ce17221 */ /* 0x010fc80000000000 */
[----:B------:R1:W-:Y:S01]  /*7340*/  STL [R1+0x44], R226 ;  /* 0x000044e201007387 */ /* 0x0003e20000100800 */
[----:B------:R-:W-:-:S03]  /*7350*/  FADD R224, R125, R224 ;  /* 0x000000e07de07221 */ /* 0x000fc60000000000 */
        /* <DEDUP_REMOVED lines=24> */
[----:B0-----:R-:W4:Y:S01]  /*74e0*/  LDL.LU R227, [R1+0x84] ;  /* 0x0000840001e37983 */ /* 0x001f220000300800 */
[----:B------:R-:W-:-:S03]  /*74f0*/  FADD R0, R106, R0 ;  /* 0x000000006a007221 */ /* 0x000fc60000000000 */
[----:B------:R0:W-:Y:S04]  /*7500*/  STL [R1+0x78], R3 ;  /* 0x0000780301007387 */ /* 0x0001e80000100800 */
[----:B-1----:R-:W4:Y:S04]  /*7510*/  LDL.LU R226, [R1+0x88] ;  /* 0x0000880001e27983 */ /* 0x002f280000300800 */
[----:B------:R1:W-:Y:S04]  /*7520*/  STL [R1+0x7c], R2 ;  /* 0x00007c0201007387 */ /* 0x0003e80000100800 */
[----:B--2---:R-:W2:Y:S04]  /*7530*/  LDL.LU R225, [R1+0x8c] ;  /* 0x00008c0001e17983 */ /* 0x004ea80000300800 */
[----:B------:R1:W-:Y:S04]  /*7540*/  STL [R1+0x80], R0 ;  /* 0x0000800001007387 */ /* 0x0003e80000100800 */
[----:B---3--:R-:W3:Y:S04]  /*7550*/  LDL.LU R224, [R1+0x90] ;  /* 0x0000900001e07983 */ /* 0x008ee80000300800 */
[----:B----4-:R-:W4:Y:S04]  /*7560*/  LDL.LU R223, [R1+0x94] ;  /* 0x0000940001df7983 */ /* 0x010f280000300800 */
        /* <DEDUP_REMOVED lines=9> */
[----:B0-----:R-:W4:Y:S04]  /*7600*/  LDL.LU R3, [R1+0xbc] ;  /* 0x0000bc0001037983 */ /* 0x001f280000300800 */
[----:B-1----:R-:W4:Y:S04]  /*7610*/  LDL.LU R2, [R1+0xc0] ;  /* 0x0000c00001027983 */ /* 0x002f280000300800 */
[----:B------:R-:W4:Y:S01]  /*7620*/  LDL.LU R0, [R1+0xc4] ;  /* 0x0000c40001007983 */ /* 0x000f220000300800 */
[----:B------:R-:W-:-:S01]  /*7630*/  FADD R227, R107, R227 ;  /* 0x000000e36be37221 */ /* 0x000fc20000000000 */
[----:B------:R-:W-:-:S04]  /*7640*/  FADD R226, R108, R226 ;  /* 0x000000e26ce27221 */ /* 0x000fc80000000000 */
[----:B------:R0:W-:Y:S01]  /*7650*/  STL [R1+0x84], R227 ;  /* 0x000084e301007387 */ /* 0x0001e20000100800 */
[----:B--2---:R-:W-:-:S03]  /*7660*/  FADD R225, R109, R225 ;  /* 0x000000e16de17221 */ /* 0x004fc60000000000 */
[----:B------:R1:W-:Y:S01]  /*7670*/  STL [R1+0x88], R226 ;  /* 0x000088e201007387 */ /* 0x0003e20000100800 */
[----:B---3--:R-:W-:-:S03]  /*7680*/  FADD R224, R110, R224 ;  /* 0x000000e06ee07221 */ /* 0x008fc60000000000 */
[----:B------:R2:W-:Y:S01]  /*7690*/  STL [R1+0x8c], R225 ;  /* 0x00008ce101007387 */ /* 0x0005e20000100800 */
[----:B----4-:R-:W-:-:S03]  /*76a0*/  FADD R223, R111, R223 ;  /* 0x000000df6fdf7221 */ /* 0x010fc60000000000 */
        /* <DEDUP_REMOVED lines=147> */
[----:B------:R-:W-:Y:S01]  /*7fe0*/  STL [R1+0x150], R227 ;  /* 0x000150e301007387 */ /* 0x000fe20000100800 */
[----:B--2---:R-:W-:-:S03]  /*7ff0*/  FADD R225, R48, R225 ;  /* 0x000000e130e17221 */ /* 0x004fc60000000000 */
[----:B------:R-:W-:Y:S01]  /*8000*/  STL [R1+0x154], R226 ;  /* 0x000154e201007387 */ /* 0x000fe20000100800 */
[----:B---3--:R-:W-:-:S03]  /*8010*/  FADD R224, R49, R224 ;  /* 0x000000e031e07221 */ /* 0x008fc60000000000 */
[----:B------:R-:W-:Y:S01]  /*8020*/  STL [R1+0x158], R225 ;  /* 0x000158e101007387 */ /* 0x000fe20000100800 */
[----:B----4-:R-:W-:-:S03]  /*8030*/  FADD R223, R50, R223 ;  /* 0x000000df32df7221 */ /* 0x010fc60000000000 */
[----:B------:R-:W-:Y:S01]  /*8040*/  STL [R1+0x15c], R224 ;  /* 0x00015ce001007387 */ /* 0x000fe20000100800 */
[----:B------:R-:W-:-:S03]  /*8050*/  FADD R222, R51, R222 ;  /* 0x000000de33de7221 */ /* 0x000fc60000000000 */
        /* <DEDUP_REMOVED lines=23> */
[----:B------:R-:W4:Y:S04]  /*81d0*/  LDL.LU R219, [R1+0x198] ;  /* 0x0001980001db7983 */ /* 0x000f280000300800 */
[----:B------:R0:W-:Y:S04]  /*81e0*/  STL [R1+0x18c], R2 ;  /* 0x00018c0201007387 */ /* 0x0001e80000100800 */
[----:B------:R-:W4:Y:S04]  /*81f0*/  LDL.LU R220, [R1+0x19c] ;  /* 0x00019c0001dc7983 */ /* 0x000f280000300800 */
[----:B------:R0:W-:Y:S04]  /*8200*/  STL [R1+0x190], R0 ;  /* 0x0001900001007387 */ /* 0x0001e80000100800 */
[----:B------:R-:W4:Y:S04]  /*8210*/  LDL.LU R221, [R1+0x1a0] ;  /* 0x0001a00001dd7983 */ /* 0x000f280000300800 */
[----:B------:R-:W4:Y:S04]  /*8220*/  LDL.LU R222, [R1+0x1a4] ;  /* 0x0001a40001de7983 */ /* 0x000f280000300800 */
[----:B------:R-:W4:Y:S04]  /*8230*/  LDL.LU R223, [R1+0x1a8] ;  /* 0x0001a80001df7983 */ /* 0x000f280000300800 */
[----:B------:R-:W4:Y:S04]  /*8240*/  LDL.LU R224, [R1+0x1ac] ;  /* 0x0001ac0001e07983 */ /* 0x000f280000300800 */
[----:B------:R-:W4:Y:S04]  /*8250*/  LDL.LU R225, [R1+0x1b0] ;  /* 0x0001b00001e17983 */ /* 0x000f280000300800 */
[----:B------:R-:W4:Y:S04]  /*8260*/  LDL.LU R227, [R1+0x1b4] ;  /* 0x0001b40001e37983 */ /* 0x000f280000300800 */
[----:B-1----:R-:W4:Y:S04]  /*8270*/  LDL.LU R7, [R1+0x1b8] ;  /* 0x0001b80001077983 */ /* 0x002f280000300800 */
[----:B--2---:R-:W2:Y:S04]  /*8280*/  LDL.LU R6, [R1+0x1bc] ;  /* 0x0001bc0001067983 */ /* 0x004ea80000300800 */
[----:B---3--:R-:W3:Y:S04]  /*8290*/  LDL.LU R5, [R1+0x1c0] ;  /* 0x0001c00001057983 */ /* 0x008ee80000300800 */
[----:B----4-:R-:W4:Y:S04]  /*82a0*/  LDL.LU R4, [R1+0x1c4] ;  /* 0x0001c40001047983 */ /* 0x010f280000300800 */
[----:B0-----:R-:W4:Y:S04]  /*82b0*/  LDL.LU R3, [R1+0x1c8] ;  /* 0x0001c80001037983 */ /* 0x001f280000300800 */
[----:B------:R-:W4:Y:S04]  /*82c0*/  LDL.LU R2, [R1+0x1cc] ;  /* 0x0001cc0001027983 */ /* 0x000f280000300800 */
[----:B------:R-:W4:Y:S04]  /*82d0*/  LDL.LU R0, [R1+0x1d0] ;  /* 0x0001d00001007983 */ /* 0x000f280000300800 */
[----:B------:R-:W4:Y:S01]  /*82e0*/  LDL.LU R226, [R1+0x1d4] ;  /* 0x0001d40001e27983 */ /* 0x000f220000300800 */
[----:B------:R-:W-:Y:S01]  /*82f0*/  UMOV UR6, URZ ;  /* 0x0000003f00067c82 */ /* 0x000fe20008000000 */
[----:B------:R-:W-:-:S05]  /*8300*/  FADD R218, R47, R218 ;  /* 0x000000da2fda7221 */ /* 0x000fca0000000000 */
[----:B------:R0:W-:Y:S01]  /*8310*/  STL [R1+0x194], R218 ;  /* 0x000194da01007387 */ /* 0x0001e20000100800 */
[----:B------:R-:W-:-:S03]  /*8320*/  FADD R219, R32, R219 ;  /* 0x000000db20db7221 */ /* 0x000fc60000000000 */
[----:B0-----:R1:W5:Y:S01]  /*8330*/  LDL.LU R218, [R1+0x22c] ;  /* 0x00022c0001da7983 */ /* 0x0013620000300800 */
[----:B------:R-:W-:-:S03]  /*8340*/  FADD R220, R33, R220 ;  /* 0x000000dc21dc7221 */ /* 0x000fc60000000000 */
[----:B------:R0:W-:Y:S01]  /*8350*/  STL [R1+0x198], R219 ;  /* 0x000198db01007387 */ /* 0x0001e20000100800 */
[----:B------:R-:W-:-:S01]  /*8360*/  FADD R221, R34, R221 ;  /* 0x000000dd22dd7221 */ /* 0x000fc20000000000 */
[----:B------:R-:W-:Y:S02]  /*8370*/  FADD R222, R35, R222 ;  /* 0x000000de23de7221 */ /* 0x000fe40000000000 */
[----:B0-----:R1:W5:Y:S01]  /*8380*/  LDL.LU R219, [R1+0x228] ;  /* 0x0002280001db7983 */ /* 0x0013620000300800 */
[----:B------:R-:W-:-:S03]  /*8390*/  FADD R223, R36, R223 ;  /* 0x000000df24df7221 */ /* 0x000fc60000000000 */
[----:B------:R0:W-:Y:S01]  /*83a0*/  STL [R1+0x19c], R220 ;  /* 0x00019cdc01007387 */ /* 0x0001e20000100800 */
[----:B------:R-:W-:-:S03]  /*83b0*/  FADD R224, R37, R224 ;  /* 0x000000e025e07221 */ /* 0x000fc60000000000 */
[----:B0-----:R1:W5:Y:S01]  /*83c0*/  LDL.LU R220, [R1+0x224] ;  /* 0x0002240001dc7983 */ /* 0x0013620000300800 */
[----:B------:R-:W-:-:S03]  /*83d0*/  FADD R225, R38, R225 ;  /* 0x000000e126e17221 */ /* 0x000fc60000000000 */
[----:B------:R0:W-:Y:S01]  /*83e0*/  STL [R1+0x1a0], R221 ;  /* 0x0001a0dd01007387 */ /* 0x0001e20000100800 */
[----:B------:R-:W-:-:S01]  /*83f0*/  FADD R227, R39, R227 ;  /* 0x000000e327e37221 */ /* 0x000fc20000000000 */
[----:B------:R-:W-:Y:S02]  /*8400*/  FADD R7, R24, R7 ;  /* 0x0000000718077221 */ /* 0x000fe40000000000 */
[----:B0-----:R1:W5:Y:S04]  /*8410*/  LDL.LU R221, [R1+0x220] ;  /* 0x0002200001dd7983 */ /* 0x0013680000300800 */
[----:B------:R0:W-:Y:S01]  /*8420*/  STL [R1+0x1a4], R222 ;  /* 0x0001a4de01007387 */ /* 0x0001e20000100800 */
[----:B--2---:R-:W-:-:S01]  /*8430*/  FADD R6, R25, R6 ;  /* 0x0000000619067221 */ /* 0x004fc20000000000 */
[----:B---3--:R-:W-:-:S02]  /*8440*/  FADD R5, R26, R5 ;  /* 0x000000051a057221 */ /* 0x008fc40000000000 */
[----:B0-----:R1:W5:Y:S04]  /*8450*/  LDL.LU R222, [R1+0x21c] ;  /* 0x00021c0001de7983 */ /* 0x0013680000300800 */
[----:B------:R0:W-:Y:S01]  /*8460*/  STL [R1+0x1a8], R223 ;  /* 0x0001a8df01007387 */ /* 0x0001e20000100800 */
[----:B----4-:R-:W-:-:S03]  /*8470*/  FADD R4, R27, R4 ;  /* 0x000000041b047221 */ /* 0x010fc60000000000 */
[----:B0-----:R1:W5:Y:S04]  /*8480*/  LDL.LU R223, [R1+0x218] ;  /* 0x0002180001df7983 */ /* 0x0013680000300800 */
[----:B------:R0:W-:Y:S01]  /*8490*/  STL [R1+0x1ac], R224 ;  /* 0x0001ace001007387 */ /* 0x0001e20000100800 */
[----:B------:R-:W-:-:S03]  /*84a0*/  FADD R3, R28, R3 ;  /* 0x000000031c037221 */ /* 0x000fc60000000000 */
        /* <DEDUP_REMOVED lines=10> */
[----:B------:R0:W-:Y:S04]  /*8550*/  STL [R1+0x1bc], R6 ;  /* 0x0001bc0601007387 */ /* 0x0001e80000100800 */
        /* <DEDUP_REMOVED lines=11> */
[----:B------:R1:W-:Y:S02]  /*8610*/  STL [R1+0x1d4], R226 ;  /* 0x0001d4e201007387 */ /* 0x0003e40000100800 */
.L_x_28:
[----:B------:R-:W-:Y:S05]  /*8620*/  @!P1 BRA `(.L_x_29) ;  /* 0x0000000000049947 */ /* 0x000fea0003800000 */
[----:B------:R-:W-:Y:S01]  /*8630*/  BPT.TRAP 0x1 ;  /* 0x000000040000795c */ /* 0x000fe20000300000 */
.L_x_29:
[----:B01----:R-:W2:Y:S04]  /*8640*/  LDL R226, [R1+0x1d8] ;  /* 0x0001d80001e27983 */ /* 0x003ea80000100800 */
[----:B-----5:R0:W-:Y:S04]  /*8650*/  STL [R1+0x1f0], R0 ;  /* 0x0001f00001007387 */ /* 0x0201e80000100800 */
[----:B0-----:R-:W3:Y:S01]  /*8660*/  LDL R0, [R1+0x1dc] ;  /* 0x0001dc0001007983 */ /* 0x001ee20000100800 */
[----:B--2---:R-:W-:Y:S01]  /*8670*/  ISETP.NE.AND P0, PT, R226, RZ, PT ;  /* 0x000000ffe200720c */ /* 0x004fe20003f05270 */
[----:B------:R-:W-:-:S12]  /*8680*/  IMAD.U32 R226, RZ, RZ, UR44 ;  /* 0x0000002cffe27e24 */ /* 0x000fd8000f8e00ff */
[----:B------:R-:W-:-:S05]  /*8690*/  @P0 LEA R226, R226, UR8, 0x3 ;  /* 0x00000008e2e20c11 */ /* 0x000fca000f8e18ff */
[----:B------:R-:W-:-:S05]  /*86a0*/  @P0 VIADD R226, R226, 0x18 ;  /* 0x00000018e2e20836 */ /* 0x000fca0000000000 */
[----:B---3--:R-:W-:Y:S02]  /*86b0*/  @P0 PRMT R226, R0, 0x654, R226 ;  /* 0x0000065400e20816 */ /* 0x008fe400000000e2 */
[----:B------:R0:W5:Y:S01]  /*86c0*/  LDL.LU R0, [R1+0x1f0] ;  /* 0x0001f00001007983 */ /* 0x0001620000300800 */
[----:B------:R-:W-:Y:S01]  /*86d0*/  UISETP.GT.U32.AND UP0, UPT, UR7, 0x1, UPT ;  /* 0x000000010700788c */ /* 0x000fe2000bf04070 */
[----:B------:R0:W-:Y:S05]  /*86e0*/  @P0 SYNCS.ARRIVE.TRANS64.RED.A1T0 RZ, [R226+URZ], RZ ;  /* 0x000000ffe2ff09a7 */ /* 0x0001ea000810043f */
[----:B------:R-:W-:-:S13]  /*86f0*/  PLOP3.LUT P0, PT, PT, PT, UP0, 0x80, 0x0 ;  /* 0x000000000000781c */ /* 0x000fda0003f0f008 */
[----:B0-----:R-:W-:Y:S05]  /*8700*/  @P0 BRA `(.L_x_30) ;  /* 0x0000000000040947 */ /* 0x001fea0003800000 */
[----:B------:R-:W-:Y:S01]  /*8710*/  BPT.TRAP 0x1 ;  /* 0x000000040000795c */ /* 0x000fe20000300000 */
.L_x_30:
[----:B------:R-:W-:Y:S02]  /*8720*/  UISETP.GT.AND UP2, UPT, UR45, 0x1, UPT ;  /* 0x000000012d00788c */ /* 0x000fe4000bf44270 */
[----:B------:R-:W-:Y:S02]  /*8730*/  UIADD3 UR47, UR47, 0x1, URZ ;  /* 0x000000012f2f7890 */ /* 0x000fe4000fffe03f */
[----:B------:R-:W-:Y:S02]  /*8740*/  UIADD3 UR44, UR44, 0x1, URZ ;  /* 0x000000012c2c7890 */ /* 0x000fe4000fffe03f */
[----:B------:R-:W-:Y:S01]  /*8750*/  PLOP3.LUT P0, PT, PT, PT, UP2, 0x80, 0x0 ;  /* 0x000000000000781c */ /* 0x000fe20003f0f028 */
[----:B------:R-:W-:Y:S02]  /*8760*/  UISETP.NE.AND UP0, UPT, UR47, 0x3, UPT ;  /* 0x000000032f00788c */ /* 0x000fe4000bf05270 */
[----:B------:R-:W-:Y:S02]  /*8770*/  UIADD3 UR14, UR45, -0x1, URZ ;  /* 0xffffffff2d0e7890 */ /* 0x000fe4000fffe03f */
[----:B------:R-:W-:-:S02]  /*8780*/  USEL UR13, URZ, 0x1, UP0 ;  /* 0x000000013f0d7887 */ /* 0x000fc40008000000 */
[----:B------:R-:W-:Y:S02]  /*8790*/  UISETP.NE.AND UP1, UPT, UR44, 0x3, UPT ;  /* 0x000000032c00788c */ /* 0x000fe4000bf25270 */
[----:B------:R-:W-:Y:S02]  /*87a0*/  ULOP3.LUT UR46, UR46, UR13, URZ, 0x3c, !UPT ;  /* 0x0000000d2e2e7292 */ /* 0x000fe4000f8e3c3f */
[----:B------:R-:W-:Y:S02]  /*87b0*/  USEL UR47, UR47, URZ, UP0 ;  /* 0x0000003f2f2f7287 */ /* 0x000fe40008000000 */
[----:B------:R-:W-:Y:S01]  /*87c0*/  USEL UR44, UR44, URZ, UP1 ;  /* 0x0000003f2c2c7287 */ /* 0x000fe20008800000 */
[----:B------:R-:W-:Y:S01]  /*87d0*/  UMOV UR13, 0x1 ;  /* 0x00000001000d7882 */ /* 0x000fe20000000000 */
[----:B------:R-:W-:Y:S01]  /*87e0*/  UMOV UR45, UR14 ;  /* 0x0000000e002d7c82 */ /* 0x000fe20008000000 */
[----:B------:R-:W-:Y:S09]  /*87f0*/  @P0 BRA `(.L_x_31) ;  /* 0xffffffcc00200947 */ /* 0x000ff2000383ffff */
.L_x_23:
[----:B------:R-:W-:-:S04]  /*8800*/  UISETP.NE.AND UP0, UPT, UR6, URZ, UPT ;  /* 0x0000003f0600728c */ /* 0x000fc8000bf05270 */
[----:B------:R-:W-:-:S06]  /*8810*/  USEL UR6, URZ, 0x1, !UP0 ;  /* 0x000000013f067887 */ /* 0x000fcc000c000000 */
[----:B------:R-:W-:-:S13]  /*8820*/  ISETP.NE.AND P0, PT, RZ, UR6, PT ;  /* 0x00000006ff007c0c */ /* 0x000fda000bf05270 */
[----:B------:R-:W-:Y:S05]  /*8830*/  @!P0 BRA `(.L_x_32) ;  /* 0x0000001c00488947 */ /* 0x000fea0003800000 */
[----:B0-----:R-:W2:Y:S04]  /*8840*/  LDL.LU R226, [R1+0x1c4] ;  /* 0x0001c40001e27983 */ /* 0x001ea80000300800 */
[----:B------:R-:W-:Y:S04]  /*8850*/  STL [R1+0x20c], R227 ;  /* 0x00020ce301007387 */ /* 0x000fe80000100800 */
[----:B------:R-:W-:Y:S04]  /*8860*/  STL [R1+0x208], R7 ;  /* 0x0002080701007387 */ /* 0x000fe80000100800 */
[----:B------:R-:W-:Y:S04]  /*8870*/  STL [R1+0x204], R6 ;  /* 0x0002040601007387 */ /* 0x000fe80000100800 */
[----:B------:R0:W-:Y:S01]  /*8880*/  STL [R1+0x200], R5 ;  /* 0x0002000501007387 */ /* 0x0001e20000100800 */
[----:B------:R-:W-:-:S02]  /*8890*/  WARPGROUP.DEPBAR.LE gsb0, 0x0 ;  /* 0x00008000000079c5 */ /* 0x000fc40000010000 */
[----:B------:R-:W-:Y:S01]  /*88a0*/  FADD R225, R184, R225 ;  /* 0x000000e1b8e17221 */ /* 0x000fe20000000000 */
[----:B0-----:R-:W3:Y:S04]  /*88b0*/  LDL.LU R5, [R1+0x1c0] ;  /* 0x0001c00001057983 */ /* 0x001ee80000300800 */
[----:B------:R-:W4:Y:S04]  /*88c0*/  LDL.LU R6, [R1+0x1bc] ;  /* 0x0001bc0001067983 */ /* 0x000f280000300800 */
[----:B------:R-:W3:Y:S04]  /*88d0*/  LDL.LU R7, [R1+0x1b8] ;  /* 0x0001b80001077983 */ /* 0x000ee80000300800 */
[----:B------:R-:W4:Y:S04]  /*88e0*/  LDL.LU R227, [R1+0x1b4] ;  /* 0x0001b40001e37983 */ /* 0x000f280000300800 */
[----:B------:R0:W-:Y:S01]  /*88f0*/  STL [R1+0x1fc], R4 ;  /* 0x0001fc0401007387 */ /* 0x0001e20000100800 */
[----:B------:R-:W-:Y:S01]  /*8900*/  FADD R224, R185, R224 ;  /* 0x000000e0b9e07221 */ /* 0x000fe20000000000 */
[----:B------:R-:W-:-:S02]  /*8910*/  FADD R223, R186, R223 ;  /* 0x000000dfbadf7221 */ /* 0x000fc40000000000 */
[----:B0-----:R-:W2:Y:S04]  /*8920*/  LDL.LU R4, [R1+0x20] ;  /* 0x0000200001047983 */ /* 0x001ea80000300800 */
[----:B------:R0:W-:Y:S01]  /*8930*/  STL [R1+0x1f8], R3 ;  /* 0x0001f80301007387 */ /* 0x0001e20000100800 */
[----:B------:R-:W-:Y:S01]  /*8940*/  FADD R222, R187, R222 ;  /* 0x000000debbde7221 */ /* 0x000fe20000000000 */
[----:B------:R-:W-:Y:S02]  /*8950*/  FADD R221, R188, R221 ;  /* 0x000000ddbcdd7221 */ /* 0x000fe40000000000 */
[----:B0-----:R-:W3:Y:S04]  /*8960*/  LDL.LU R3, [R1+0x1c] ;  /* 0x00001c0001037983 */ /* 0x001ee80000300800 */
[----:B------:R0:W-:Y:S04]  /*8970*/  STL [R1+0x1f4], R2 ;  /* 0x0001f40201007387 */ /* 0x0001e80000100800 */
[----:B0-----:R-:W4:Y:S04]  /*8980*/  LDL.LU R2, [R1+0x18] ;  /* 0x0000180001027983 */ /* 0x001f280000300800 */
[----:B-----5:R0:W-:Y:S04]  /*8990*/  STL [R1+0x1f0], R0 ;  /* 0x0001f00001007387 */ /* 0x0201e80000100800 */
        /* <DEDUP_REMOVED lines=11> */
[----:B------:R-:W-:Y:S01]  /*8a50*/  FADD R220, R189, R220 ;  /* 0x000000dcbddc7221 */ /* 0x000fe20000000000 */
[----:B------:R-:W-:Y:S01]  /*8a60*/  FADD R219, R190, R219 ;  /* 0x000000dbbedb7221 */ /* 0x000fe20000000000 */
[----:B------:R-:W-:Y:S01]  /*8a70*/  FADD R218, R191, R218 ;  /* 0x000000dabfda7221 */ /* 0x000fe20000000000 */
[----:B------:R-:W-:Y:S01]  /*8a80*/  FADD R217, R176, R217 ;  /* 0x000000d9b0d97221 */ /* 0x000fe20000000000 */
[----:B------:R-:W-:Y:S01]  /*8a90*/  FADD R216, R177, R216 ;  /* 0x000000d8b1d87221 */ /* 0x000fe20000000000 */
[----:B------:R-:W-:Y:S01]  /*8aa0*/  STL [R1+0x224], R220 ;  /* 0x000224dc01007387 */ /* 0x000fe20000100800 */
        /* <DEDUP_REMOVED lines=52> */
[----:B------:R-:W-:-:S03]  /*8df0*/  FADD R8, R137, R8 ;  /* 0x0000000889087221 */ /* 0x000fc60000000000 */
[----:B------:R-:W-:Y:S04]  /*8e00*/  STL [R1+0x25c], R206 ;  /* 0x00025cce01007387 */ /* 0x000fe80000100800 */
[----:B------:R-:W-:Y:S04]  /*8e10*/  STL [R1+0x260], R205 ;  /* 0x000260cd01007387 */ /* 0x000fe80000100800 */
[----:B------:R0:W-:Y:S01]  /*8e20*/  STL [R1+0x264], R204 ;  /* 0x000264cc01007387 */ /* 0x0001e20000100800 */
[----:B--2---:R-:W-:Y:S01]  /*8e30*/  FADD R4, R130, R4 ;  /* 0x0000000482047221 */ /* 0x004fe20000000000 */
[----:B---3--:R-:W-:Y:S01]  /*8e40*/  FADD R3, R129, R3 ;  /* 0x0000000381037221 */ /* 0x008fe20000000000 */
[----:B----4-:R-:W-:Y:S01]  /*8e50*/  FADD R2, R128, R2 ;  /* 0x0000000280027221 */ /* 0x010fe20000000000 */
[----:B------:R-:W-:Y:S01]  /*8e60*/  FADD R0, R143, R0 ;  /* 0x000000008f007221 */ /* 0x000fe20000000000 */
[----:B------:R-:W-:Y:S01]  /*8e70*/  FADD R225, R142, R225 ;  /* 0x000000e18ee17221 */ /* 0x000fe20000000000 */
[----:B------:R-:W-:Y:S01]  /*8e80*/  FADD R224, R141, R224 ;  /* 0x000000e08de07221 */ /* 0x000fe20000000000 */
[----:B------:R-:W-:Y:S01]  /*8e90*/  FADD R223, R140, R223 ;  /* 0x000000df8cdf7221 */ /* 0x000fe20000000000 */
[----:B------:R-:W-:Y:S01]  /*8ea0*/  FADD R222, R139, R222 ;  /* 0x000000de8bde7221 */ /* 0x000fe20000000000 */
[----:B------:R-:W-:-:S05]  /*8eb0*/  FADD R221, R138, R221 ;  /* 0x000000dd8add7221 */ /* 0x000fca0000000000 */
[----:B------:R1:W-:Y:S04]  /*8ec0*/  STL [R1], R221 ;  /* 0x000000dd01007387 */ /* 0x0003e80000100800 */
[----:B------:R2:W-:Y:S04]  /*8ed0*/  STL [R1+0x4], R222 ;  /* 0x000004de01007387 */ /* 0x0005e80000100800 */
[----:B------:R3:W-:Y:S04]  /*8ee0*/  STL [R1+0x8], R223 ;  /* 0x000008df01007387 */ /* 0x0007e80000100800 */
[----:B------:R4:W-:Y:S04]  /*8ef0*/  STL [R1+0xc], R224 ;  /* 0x00000ce001007387 */ /* 0x0009e80000100800 */
[----:B------:R4:W-:Y:S04]  /*8f00*/  STL [R1+0x10], R225 ;  /* 0x000010e101007387 */ /* 0x0009e80000100800 */
[----:B------:R4:W-:Y:S04]  /*8f10*/  STL [R1+0x14], R0 ;  /* 0x0000140001007387 */ /* 0x0009e80000100800 */
[----:B0-----:R-:W4:Y:S04]  /*8f20*/  LDL.LU R204, [R1+0x24] ;  /* 0x0000240001cc7983 */ /* 0x001f280000300800 */
        /* <DEDUP_REMOVED lines=23> */
[----:B------:R-:W4:Y:S04]  /*90a0*/  LDL.LU R225, [R1+0x78] ;  /* 0x0000780001e17983 */ /* 0x000f280000300800 */
[----:B------:R-:W4:Y:S04]  /*90b0*/  LDL.LU R0, [R1+0x7c] ;  /* 0x00007c0001007983 */ /* 0x000f280000300800 */
[----:B0-----:R-:W4:Y:S04]  /*90c0*/  LDL.LU R2, [R1+0x80] ;  /* 0x0000800001027983 */ /* 0x001f280000300800 */
[----:B------:R-:W4:Y:S04]  /*90d0*/  LDL.LU R3, [R1+0x84] ;  /* 0x0000840001037983 */ /* 0x000f280000300800 */
[----:B------:R-:W4:Y:S01]  /*90e0*/  LDL.LU R4, [R1+0x88] ;  /* 0x0000880001047983 */ /* 0x000f220000300800 */
[----:B------:R-:W-:-:S05]  /*90f0*/  FADD R204, R131, R204 ;  /* 0x000000cc83cc7221 */ /* 0x000fca0000000000 */
[----:B------:R0:W-:Y:S01]  /*9100*/  STL [R1+0x24], R204 ;  /* 0x000024cc01007387 */ /* 0x0001e20000100800 */
[----:B------:R-:W-:-:S05]  /*9110*/  FADD R205, R132, R205 ;  /* 0x000000cd84cd7221 */ /* 0x000fca0000000000 */
[----:B------:R1:W-:Y:S01]  /*9120*/  STL [R1+0x28], R205 ;  /* 0x000028cd01007387 */ /* 0x0003e20000100800 */
[----:B------:R-:W-:-:S05]  /*9130*/  FADD R206, R133, R206 ;  /* 0x000000ce85ce7221 */ /* 0x000fca0000000000 */
[----:B------:R1:W-:Y:S01]  /*9140*/  STL [R1+0x2c], R206 ;  /* 0x00002cce01007387 */ /* 0x0003e20000100800 */
[----:B------:R-:W-:Y:S01]  /*9150*/  FADD R207, R134, R207 ;  /* 0x000000cf86cf7221 */ /* 0x000fe20000000000 */
[----:B------:R-:W-:-:S04]  /*9160*/  FADD R208, R135, R208 ;  /* 0x000000d087d07221 */ /* 0x000fc80000000000 */
        /* <DEDUP_REMOVED lines=61> */
[----:B--2---:R-:W2:Y:S04]  /*9540*/  LDL.LU R221, [R1+0xd0] ;  /* 0x0000d00001dd7983 */ /* 0x004ea80000300800 */
[----:B---3--:R-:W3:Y:S04]  /*9550*/  LDL.LU R222, [R1+0xd4] ;  /* 0x0000d40001de7983 */ /* 0x008ee80000300800 */
[----:B----4-:R-:W4:Y:S04]  /*9560*/  LDL.LU R223, [R1+0xd8] ;  /* 0x0000d80001df7983 */ /* 0x010f280000300800 */
[----:B------:R-:W4:Y:S04]  /*9570*/  LDL.LU R224, [R1+0xdc] ;  /* 0x0000dc0001e07983 */ /* 0x000f280000300800 */
[----:B------:R-:W4:Y:S04]  /*9580*/  LDL.LU R225, [R1+0xe0] ;  /* 0x0000e00001e17983 */ /* 0x000f280000300800 */
[----:B------:R-:W4:Y:S04]  /*9590*/  LDL.LU R0, [R1+0xe4] ;  /* 0x0000e40001007983 */ /* 0x000f280000300800 */
[----:B0-----:R-:W4:Y:S04]  /*95a0*/  LDL.LU R2, [R1+0xe8] ;  /* 0x0000e80001027983 */ /* 0x001f280000300800 */
[----:B-1----:R-:W4:Y:S04]  /*95b0*/  LDL.LU R3, [R1+0xec] ;  /* 0x0000ec0001037983 */ /* 0x002f280000300800 */
[----:B------:R-:W4:Y:S01]  /*95c0*/  LDL.LU R4, [R1+0xf0] ;  /* 0x0000f00001047983 */ /* 0x000f220000300800 */
        /* <DEDUP_REMOVED lines=124> */
[----:B------:R-:W-:Y:S01]  /*9d90*/  STL [R1+0x14c], R0 ;  /* 0x00014c0001007387 */ /* 0x000fe20000100800 */
[----:B------:R-:W-:-:S03]  /*9da0*/  FADD R3, R63, R3 ;  /* 0x000000033f037221 */ /* 0x000fc60000000000 */
[----:B0-----:R-:W4:Y:S01]  /*9db0*/  LDL.LU R204, [R1+0x15c] ;  /* 0x00015c0001cc7983 */ /* 0x001f220000300800 */
[----:B------:R-:W-:-:S03]  /*9dc0*/  FADD R4, R48, R4 ;  /* 0x0000000430047221 */ /* 0x000fc60000000000 */
[----:B------:R-:W-:Y:S04]  /*9dd0*/  STL [R1+0x150], R2 ;  /* 0x0001500201007387 */ /* 0x000fe80000100800 */
        /* <DEDUP_REMOVED lines=23> */
[----:B0-----:R-:W4:Y:S01]  /*9f50*/  LDL.LU R3, [R1+0x1c8] ;  /* 0x0001c80001037983 */ /* 0x001f220000300800 */
[----:B-1----:R-:W-:-:S03]  /*9f60*/  IMAD.MOV.U32 R4, RZ, RZ, R226 ;  /* 0x000000ffff047224 */ /* 0x002fc600078e00e2 */
[----:B------:R-:W4:Y:S04]  /*9f70*/  LDL.LU R2, [R1+0x1cc] ;  /* 0x0001cc0001027983 */ /* 0x000f280000300800 */
[----:B------:R-:W4:Y:S04]  /*9f80*/  LDL.LU R0, [R1+0x1d0] ;  /* 0x0001d00001007983 */ /* 0x000f280000300800 */
[----:B------:R-:W4:Y:S01]  /*9f90*/  LDL.LU R226, [R1+0x1d4] ;  /* 0x0001d40001e27983 */ /* 0x000f220000300800 */
[----:B------:R-:W-:Y:S01]  /*9fa0*/  FADD R227, R39, R227 ;  /* 0x000000e327e37221 */ /* 0x000fe20000000000 */
[----:B------:R-:W-:Y:S01]  /*9fb0*/  FADD R7, R24, R7 ;  /* 0x0000000718077221 */ /* 0x000fe20000000000 */
[----:B------:R-:W-:Y:S01]  /*9fc0*/  FADD R6, R25, R6 ;  /* 0x0000000619067221 */ /* 0x000fe20000000000 */
[----:B------:R-:W-:Y:S01]  /*9fd0*/  FADD R5, R26, R5 ;  /* 0x000000051a057221 */ /* 0x000fe20000000000 */
[----:B------:R-:W-:Y:S01]  /*9fe0*/  FADD R4, R27, R4 ;  /* 0x000000041b047221 */ /* 0x000fe20000000000 */
[----:B------:R-:W-:-:S05]  /*9ff0*/  FADD R204, R49, R204 ;  /* 0x000000cc31cc7221 */ /* 0x000fca0000000000 */
[----:B------:R0:W-:Y:S01]  /*a000*/  STL [R1+0x15c], R204 ;  /* 0x00015ccc01007387 */ /* 0x0001e20000100800 */
[----:B------:R-:W-:-:S03]  /*a010*/  FADD R205, R50, R205 ;  /* 0x000000cd32cd7221 */ /* 0x000fc60000000000 */
[----:B0-----:R1:W5:Y:S01]  /*a020*/  LDL.LU R204, [R1+0x264] ;  /* 0x0002640001cc7983 */ /* 0x0013620000300800 */
[----:B------:R-:W-:-:S03]  /*a030*/  FADD R206, R51, R206 ;  /* 0x000000ce33ce7221 */ /* 0x000fc60000000000 */
[----:B------:R0:W-:Y:S01]  /*a040*/  STL [R1+0x160], R205 ;  /* 0x000160cd01007387 */ /* 0x0001e20000100800 */
[----:B------:R-:W-:Y:S01]  /*a050*/  FADD R207, R52, R207 ;  /* 0x000000cf34cf7221 */ /* 0x000fe20000000000 */
        /* <DEDUP_REMOVED lines=8> */
[----:B------:R-:W-:Y:S01]  /*a0e0*/  FADD R212, R41, R212 ;  /* 0x000000d429d47221 */ /* 0x000fe20000000000 */
[----:B------:R-:W-:Y:S02]  /*a0f0*/  FADD R213, R42, R213 ;  /* 0x000000d52ad57221 */ /* 0x000fe40000000000 */
[----:B0-----:R1:W5:Y:S04]  /*a100*/  LDL.LU R207, [R1+0x258] ;  /* 0x0002580001cf7983 */ /* 0x0013680000300800 */
[----:B------:R0:W-:Y:S01]  /*a110*/  STL [R1+0x16c], R208 ;  /* 0x00016cd001007387 */ /* 0x0001e20000100800 */
[----:B------:R-:W-:Y:S01]  /*a120*/  FADD R214, R43, R214 ;  /* 0x000000d62bd67221 */ /* 0x000fe20000000000 */
[----:B------:R-:W-:-:S02]  /*a130*/  FADD R215, R44, R215 ;  /* 0x000000d72cd77221 */ /* 0x000fc40000000000 */
        /* <DEDUP_REMOVED lines=11> */
[----:B--2---:R-:W-:-:S03]  /*a1f0*/  FADD R219, R32, R219 ;  /* 0x000000db20db7221 */ /* 0x004fc60000000000 */
[----:B0-----:R1:W5:Y:S04]  /*a200*/  LDL.LU R212, [R1+0x244] ;  /* 0x0002440001d47983 */ /* 0x0013680000300800 */
[----:B------:R0:W-:Y:S01]  /*a210*/  STL [R1+0x180], R213 ;  /* 0x000180d501007387 */ /* 0x0001e20000100800 */
[----:B---3--:R-:W-:-:S03]  /*a220*/  FADD R220, R33, R220 ;  /* 0x000000dc21dc7221 */ /* 0x008fc60000000000 */
        /* <DEDUP_REMOVED lines=51> */
.L_x_32:
[----:B------:R-:W-:Y:S02]  /*a560*/  WARPGROUP.DEPBAR.LE gsb0, 0x0 ;  /* 0x00008000000079c5 */ /* 0x000fe40000010000 */
[----:B------:R-:W0:Y:S02]  /*a570*/  LDC R24, c[0x0][0x28c] ;  /* 0x0000a300ff187b82 */ /* 0x000e240000000800 */
[----:B0-----:R-:W-:-:S13]  /*a580*/  ISETP.GE.AND P0, PT, R24, 0x1, PT ;  /* 0x000000011800780c */ /* 0x001fda0003f06270 */
[----:B------:R-:W-:Y:S05]  /*a590*/  @!P0 BRA `(.L_x_33) ;  /* 0x0000000000648947 */ /* 0x000fea0003800000 */
[----:B------:R-:W-:-:S06]  /*a5a0*/  UISETP.NE.AND UP0, UPT, UR10, 0x3, UPT ;  /* 0x000000030a00788c */ /* 0x000fcc000bf05270 */
[----:B------:R-:W-:-:S13]  /*a5b0*/  PLOP3.LUT P0, PT, PT, PT, UP0, 0x80, 0x0 ;  /* 0x000000000000781c */ /* 0x000fda0003f0f008 */
[----:B------:R-:W-:Y:S05]  /*a5c0*/  @!P0 BRA `(.L_x_34) ;  /* 0x0000000000048947 */ /* 0x000fea0003800000 */
[----:B------:R-:W-:Y:S01]  /*a5d0*/  BPT.TRAP 0x1 ;  /* 0x000000040000795c */ /* 0x000fe20000300000 */
.L_x_34:
[----:B-1----:R-:W2:Y:S01]  /*a5e0*/  LDL R226, [R1+0x1d8] ;  /* 0x0001d80001e27983 */ /* 0x002ea20000100800 */
[----:B------:R-:W-:Y:S01]  /*a5f0*/  BSSY B0, `(.L_x_35) ;  /* 0x000000f000007945 */ /* 0x000fe20003800000 */
[----:B--2---:R-:W-:-:S13]  /*a600*/  ISETP.NE.AND P0, PT, R226, RZ, PT ;  /* 0x000000ffe200720c */ /* 0x004fda0003f05270 */
[----:B------:R-:W-:Y:S05]  /*a610*/  @!P0 BRA `(.L_x_36) ;  /* 0x0000000000308947 */ /* 0x000fea0003800000 */
[----:B------:R-:W2:Y:S01]  /*a620*/  LDL R226, [R1+0x1dc] ;  /* 0x0001dc0001e27983 */ /* 0x000ea20000100800 */
[----:B------:R-:W-:-:S04]  /*a630*/  UISETP.LT.AND UP0, UPT, UR11, 0x1, UPT ;  /* 0x000000010b00788c */ /* 0x000fc8000bf01270 */
[----:B------:R-:W-:-:S04]  /*a640*/  USEL UR6, UR11, 0x1, UP0 ;  /* 0x000000010b067887 */ /* 0x000fc80008000000 */
[----:B------:R-:W-:-:S04]  /*a650*/  UIADD3 UR6, UR5, UR11, -UR6 ;  /* 0x0000000b05067290 */ /* 0x000fc8000fffe806 */
[----:B------:R-:W-:-:S04]  /*a660*/  UIMAD.WIDE.U32 UR12, UR6, -0x55555555, URZ ;  /* 0xaaaaaaab060c78a5 */ /* 0x000fc8000f8e003f */
[----:B------:R-:W-:-:S04]  /*a670*/  USHF.R.U32.HI UR12, URZ, 0x1, UR13 ;  /* 0x000000013f0c7899 */ /* 0x000fc8000801160d */
[----:B------:R-:W-:-:S04]  /*a680*/  UIMAD UR6, UR12, -0x3, UR6 ;  /* 0xfffffffd0c0678a4 */ /* 0x000fc8000f8e0206 */
[----:B------:R-:W-:-:S04]  /*a690*/  ULEA UR6, UR6, UR8, 0x3 ;  /* 0x0000000806067291 */ /* 0x000fc8000f8e183f */
[----:B------:R-:W-:-:S06]  /*a6a0*/  UIADD3 UR6, UR6, 0x18, URZ ;  /* 0x0000001806067890 */ /* 0x000fcc000fffe03f */
[----:B------:R-:W-:-:S05]  /*a6b0*/  IMAD.U32 R24, RZ, RZ, UR6 ;  /* 0x00000006ff187e24 */ /* 0x000fca000f8e00ff */
[----:B--2---:R-:W-:-:S04]  /*a6c0*/  PRMT R24, R226, 0x654, R24 ;  /* 0x00000654e2187816 */ /* 0x004fc80000000018 */
[----:B------:R0:W-:Y:S03]  /*a6d0*/  SYNCS.ARRIVE.TRANS64.RED.A1T0 RZ, [R24+URZ], RZ ;  /* 0x000000ff18ff79a7 */ /* 0x0001e6000810043f */
.L_x_36:
[----:B------:R-:W-:Y:S05]  /*a6e0*/  BSYNC B0 ;  /* 0x0000000000007941 */ /* 0x000fea0003800000 */
.L_x_35:
[----:B------:R-:W-:-:S06]  /*a6f0*/  UISETP.GT.U32.AND UP0, UPT, UR7, 0x1, UPT ;  /* 0x000000010700788c */ /* 0x000fcc000bf04070 */
[----:B------:R-:W-:-:S13]  /*a700*/  PLOP3.LUT P0, PT, PT, PT, UP0, 0x80, 0x0 ;  /* 0x000000000000781c */ /* 0x000fda0003f0f008 */
[----:B------:R-:W-:Y:S05]  /*a710*/  @P0 BRA `(.L_x_33) ;  /* 0x0000000000040947 */ /* 0x000fea0003800000 */
[----:B------:R-:W-:Y:S01]  /*a720*/  BPT.TRAP 0x1 ;  /* 0x000000040000795c */ /* 0x000fe20000300000 */
.L_x_33:
[----:B-----5:R0:W-:Y:S01]  /*a730*/  STL [R1+0x1f4], R2 ;  /* 0x0001f40201007387 */ /* 0x0201e20000100800 */
[----:B------:R-:W2:Y:S01]  /*a740*/  LDC R31, c[0x0][0x288] ;  /* 0x0000a200ff1f7b82 */ /* 0x000ea20000000800 */
[----:B------:R-:W-:Y:S02]  /*a750*/  UIADD3 UR6, UR11, UR5, URZ ;  /* 0x000000050b067290 */ /* 0x000fe4000fffe03f */
[----:B------:R-:W-:Y:S02]  /*a760*/  UISETP.GE.U32.AND UP1, UPT, UR11, 0x3, UPT ;  /* 0x000000030b00788c */ /* 0x000fe4000bf26070 */
[----:B------:R-:W-:Y:S01]  /*a770*/  USHF.R.S32.HI UR12, URZ, 0x1f, UR42 ;  /* 0x0000001f3f0c7899 */ /* 0x000fe2000801142a */
[----:B------:R-:W-:Y:S01]  /*a780*/  ULDC.64 UR8, c[0x0][0x5d0] ;  /* 0x0001740000087ab9 */ /* 0x000fe20000000a00 */
[----:B------:R-:W-:Y:S01]  /*a790*/  ULDC UR14, c[0x0][0x284] ;  /* 0x0000a100000e7ab9 */ /* 0x000fe20000000800 */
[----:B0-----:R-:W3:Y:S01]  /*a7a0*/  LDL.LU R2, [R1+0x1e0] ;  /* 0x0001e00001027983 */ /* 0x001ee20000300800 */
[----:B------:R-:W-:-:S03]  /*a7b0*/  ULDC.64 UR16, c[0x0][0x5c8] ;  /* 0x0001720000107ab9 */ /* 0x000fc60000000a00 */
[----:B------:R0:W-:Y:S04]  /*a7c0*/  STL [R1+0x1f0], R0 ;  /* 0x0001f00001007387 */ /* 0x0001e80000100800 */
[----:B-1----:R-:W4:Y:S01]  /*a7d0*/  LDL.LU R226, [R1+0x1e4] ;  /* 0x0001e40001e27983 */ /* 0x002f220000300800 */
[----:B0-----:R-:W0:Y:S02]  /*a7e0*/  S2R R0, SR_TID.X ;  /* 0x0000000000007919 */ /* 0x001e240000002100 */
[--C-:B0-----:R-:W-:Y:S02]  /*a7f0*/  SHF.R.U32.HI R24, RZ, 0x7, R0.reuse ;  /* 0x00000007ff187819 */ /* 0x101fe40000011600 */
[----:B------:R-:W-:Y:S02]  /*a800*/  SHF.R.U32.HI R25, RZ, 0x2, R0 ;  /* 0x00000002ff197819 */ /* 0x000fe40000011600 */
[----:B------:R-:W-:-:S02]  /*a810*/  LOP3.LUT R26, R0, 0x60, RZ, 0xc0, !PT ;  /* 0x00000060001a7812 */ /* 0x000fc400078ec0ff */
[----:B------:R-:W-:Y:S02]  /*a820*/  LOP3.LUT R24, R24, 0x1, RZ, 0xc0, !PT ;  /* 0x0000000118187812 */ /* 0x000fe400078ec0ff */
[----:B------:R-:W-:Y:S02]  /*a830*/  LOP3.LUT R25, R25, 0x7, RZ, 0xc0, !PT ;  /* 0x0000000719197812 */ /* 0x000fe400078ec0ff */
[----:B------:R-:W-:Y:S01]  /*a840*/  SHF.R.U32.HI R26, RZ, 0x1, R26 ;  /* 0x00000001ff1a7819 */ /* 0x000fe2000001161a */
[----:B------:R-:W-:-:S03]  /*a850*/  IMAD.SHL.U32 R28, R24, 0x40, RZ ;  /* 0x00000040181c7824 */ /* 0x000fc600078e00ff */
[--C-:B------:R-:W-:Y:S02]  /*a860*/  IADD3 R27, RZ, -R26, -R25.reuse ;  /* 0x8000001aff1b7210 */ /* 0x100fe40007ffe819 */
[----:B------:R-:W-:Y:S02]  /*a870*/  LOP3.LUT R41, R28, 0x40, R25, 0xe2, !PT ;  /* 0x000000401c297812 */ /* 0x000fe400078ee219 */
[----:B------:R-:W-:Y:S01]  /*a880*/  LOP3.LUT R28, R0, 0x3, RZ, 0xc0, !PT ;  /* 0x00000003001c7812 */ /* 0x000fe200078ec0ff */
[----:B------:R-:W-:Y:S02]  /*a890*/  IMAD R40, R24, -0x40, R27 ;  /* 0xffffffc018287824 */ /* 0x000fe400078e021b */
[----:B------:R-:W-:Y:S02]  /*a8a0*/  IMAD.SHL.U32 R27, R0, 0x2, RZ ;  /* 0x00000002001b7824 */ /* 0x000fe400078e00ff */
[----:B---3--:R-:W-:Y:S02]  /*a8b0*/  IMAD R30, R2, 0x70, RZ ;  /* 0x00000070021e7824 */ /* 0x008fe400078e02ff */
[----:B------:R0:W5:Y:S04]  /*a8c0*/  LDL.LU R2, [R1+0x1f4] ;  /* 0x0001f40001027983 */ /* 0x0001680000300800 */
[----:B------:R0:W5:Y:S01]  /*a8d0*/  LDL.LU R0, [R1+0x1f0] ;  /* 0x0001f00001007983 */ /* 0x0001620000300800 */
[----:B----4-:R-:W-:Y:S01]  /*a8e0*/  IMAD.WIDE R80, R226, 0x180, RZ ;  /* 0x00000180e2507825 */ /* 0x010fe200078e02ff */
[----:B------:R-:W-:Y:S01]  /*a8f0*/  UISETP.GT.U32.AND UP0, UPT, UR6, 0x2, UPT ;  /* 0x000000020600788c */ /* 0x000fe2000bf04070 */
[----:B--2---:R-:W-:-:S02]  /*a900*/  ISETP.GE.AND P0, PT, R30, R31, PT ;  /* 0x0000001f1e00720c */ /* 0x004fc40003f06270 */
[----:B------:R-:W-:Y:S01]  /*a910*/  IMAD R29, R226, 0x180, RZ ;  /* 0x00000180e21d7824 */ /* 0x000fe200078e02ff */
[----:B------:R-:W-:Y:S02]  /*a920*/  LOP3.LUT R41, R80, R41, R26, 0xfe, !PT ;  /* 0x0000002950297212 */ /* 0x000fe400078efe1a */
[----:B------:R-:W-:Y:S01]  /*a930*/  LOP3.LUT R26, R30, 0x6, R27, 0xf8, !PT ;  /* 0x000000061e1a7812 */ /* 0x000fe200078ef81b */
[----:B------:R-:W-:Y:S02]  /*a940*/  UIMAD UR5, UR12, UR8, URZ ;  /* 0x000000080c0572a4 */ /* 0x000fe4000f8e023f */
[----:B------:R-:W-:Y:S01]  /*a950*/  IMAD.U32 R25, RZ, RZ, UR8 ;  /* 0x00000008ff197e24 */ /* 0x000fe2000f8e00ff */
[----:B------:R-:W-:Y:S01]  /*a960*/  UISETP.LT.U32.AND UP0, UPT, UR11, 0x3, UP0 ;  /* 0x000000030b00788c */ /* 0x000fe20008701070 */
[----:B------:R-:W-:Y:S02]  /*a970*/  SHF.R.S32.HI R27, RZ, 0x1f, R26 ;  /* 0x0000001fff1b7819 */ /* 0x000fe4000001141a */
[----:B------:R-:W-:Y:S01]  /*a980*/  ISETP.GE.OR P0, PT, R29, UR14, P0 ;  /* 0x0000000e1d007c0c */ /* 0x000fe20008706670 */
[----:B------:R-:W-:-:S02]  /*a990*/  UIMAD UR5, UR42, UR9, UR5 ;  /* 0x000000092a0572a4 */ /* 0x000fc4000f8e0205 */
[----:B------:R-:W-:Y:S01]  /*a9a0*/  @UP1 UIMAD.WIDE.U32 UR8, UR6, -0x55555555, URZ ;  /* 0xaaaaaaab060818a5 */ /* 0x000fe2000f8e003f */
[----:B------:R-:W-:Y:S01]  /*a9b0*/  IMAD.WIDE.U32 R24, R25, UR42, R26 ;  /* 0x0000002a19187c25 */ /* 0x000fe2000f8e001a */
[----:B------:R-:W-:Y:S02]  /*a9c0*/  USEL UR13, URZ, 0x1, !UP0 ;  /* 0x000000013f0d7887 */ /* 0x000fe4000c000000 */
[----:B------:R-:W-:Y:S01]  /*a9d0*/  @UP1 USHF.R.U32.HI UR8, URZ, 0x1, UR9 ;  /* 0x000000013f081899 */ /* 0x000fe20008011609 */
[----:B------:R-:W-:Y:S01]  /*a9e0*/  IMAD R39, R28, -0x2, R31 ;  /* 0xfffffffe1c277824 */ /* 0x000fe200078e021f */
[----:B------:R-:W-:Y:S01]  /*a9f0*/  ULOP3.LUT UR4, UR4, UR13, URZ, 0x3c, !UPT ;  /* 0x0000000d04047292 */ /* 0x000fe2000f8e3c3f */
[----:B------:R-:W-:Y:S02]  /*aa00*/  VIADD R25, R25, UR5 ;  /* 0x0000000519197c36 */ /* 0x000fe40008000000 */
[----:B------:R-:W-:Y:S01]  /*aa10*/  IMAD R28, R81, UR16, RZ ;  /* 0x00000010511c7c24 */ /* 0x000fe2000f8e02ff */
[----:B------:R-:W-:Y:S01]  /*aa20*/  IADD3 R40, -R29, UR14, R40 ;  /* 0x0000000e1d287c10 */ /* 0x000fe2000fffe128 */
[----:B------:R-:W-:Y:S01]  /*aa30*/  @UP1 ULOP3.LUT UR4, UR4, 0x1, UR8, 0x78, !UPT ;  /* 0x0000000104041892 */ /* 0x000fe2000f8e7808 */
[----:B------:R-:W-:-:S04]  /*aa40*/  IMAD.WIDE.U32 R24, R41, UR16, R24 ;  /* 0x0000001029187c25 */ /* 0x000fc8000f8e0018 */
[----:B------:R-:W-:Y:S02]  /*aa50*/  IMAD R29, R41, UR17, R28 ;  /* 0x00000011291d7c24 */ /* 0x000fe4000f8e021c */
[----:B------:R-:W-:Y:S02]  /*aa60*/  IMAD.IADD R39, R39, 0x1, -R30 ;  /* 0x0000000127277824 */ /* 0x000fe400078e0a1e */
[----:B------:R-:W-:Y:S01]  /*aa70*/  IMAD.MOV.U32 R148, RZ, RZ, -0x1 ;  /* 0xffffffffff947424 */ /* 0x000fe200078e00ff */
[----:B0-----:R-:W-:Y:S06]  /*aa80*/  @P0 BRA `(.L_x_37) ;  /* 0x0000011c00fc0947 */ /* 0x001fec0003800000 */
[----:B------:R-:W-:Y:S01]  /*aa90*/  FSETP.NEU.AND P0, PT, RZ, UR40, PT ;  /* 0x00000028ff007c0b */ /* 0x000fe2000bf0d000 */
[----:B------:R-:W-:Y:S01]  /*aaa0*/  BSSY B0, `(.L_x_37) ;  /* 0x00011fd000007945 */ /* 0x000fe20003800000 */
[----:B------:R-:W-:-:S11]  /*aab0*/  IMAD.IADD R38, R25, 0x1, R29 ;  /* 0x0000000119267824 */ /* 0x000fd600078e021d */
[----:B------:R-:W-:Y:S05]  /*aac0*/  @!P0 BRA `(.L_x_38) ;  /* 0x000000ac00dc8947 */ /* 0x000fea0003800000 */
[----:B------:R-:W-:Y:S01]  /*aad0*/  ISETP.GE.AND P2, PT, R40, 0x9, PT ;  /* 0x000000092800780c */ /* 0x000fe20003f46270 */
[----:B------:R-:W-:Y:S01]  /*aae0*/  ULDC.64 UR8, c[0x0][0x5b8] ;  /* 0x00016e0000087ab9 */ /* 0x000fe20000000a00 */
[----:B------:R-:W2:Y:S01]  /*aaf0*/  LDL.LU R226, [R1] ;  /* 0x0000000001e27983 */ /* 0x000ea20000300800 */
[----:B------:R-:W-:Y:S01]  /*ab00*/  LOP3.LUT R227, R227, 0xdfffffff, RZ, 0xc0, !PT ;  /* 0xdfffffffe3e37812 */ /* 0x000fe200078ec0ff */
[----:B------:R-:W-:Y:S01]  /*ab10*/  UIMAD UR5, UR12, UR8, URZ ;  /* 0x000000080c0572a4 */ /* 0x000fe2000f8e023f */
[C---:B------:R-:W-:Y:S02]  /*ab20*/  ISETP.LT.OR P0, PT, R39.reuse, 0x1, !P2 ;  /* 0x000000012700780c */ /* 0x040fe40005701670 */
[C---:B------:R-:W-:Y:S01]  /*ab30*/  ISETP.LT.OR P5, PT, R39.reuse, 0x2, !P2 ;  /* 0x000000022700780c */ /* 0x040fe200057a1670 */
[----:B------:R-:W-:Y:S01]  /*ab40*/  UIMAD UR5, UR42, UR9, UR5 ;  /* 0x000000092a0572a4 */ /* 0x000fe2000f8e0205 */
[----:B------:R-:W-:Y:S01]  /*ab50*/  ISETP.LT.OR P3, PT, R39, 0x9, !P2 ;  /* 0x000000092700780c */ /* 0x000fe20005761670 */
[----:B------:R-:W-:Y:S01]  /*ab60*/  ULDC.64 UR12, c[0x0][0x5a8] ;  /* 0x00016a00000c7ab9 */ /* 0x000fe20000000a00 */
[----:B------:R-:W-:-:S07]  /*ab70*/  LOP3.LUT R228, R228, 0xfffffffe, RZ, 0xc0, !PT ;  /* 0xfffffffee4e47812 */ /* 0x000fce00078ec0ff */
[----:B------:R-:W0:Y:S04]  /*ab80*/  @!P0 LDC.64 R32, c[0x0][0x5c0] ;  /* 0x00017000ff208b82 */ /* 0x000e280000000a00 */
[----:B------:R-:W-:-:S04]  /*ab90*/  @P3 LOP3.LUT R227, R227, 0x20000000, RZ, 0xfc, !PT ;  /* 0x20000000e3e33812 */ /* 0x000fc800078efcff */
[----:B------:R-:W1:Y:S01]  /*aba0*/  @!P5 LDC.64 R30, c[0x0][0x5c0] ;  /* 0x00017000ff1edb82 */ /* 0x000e620000000a00 */
[----:B------:R-:W-:-:S07]  /*abb0*/  LOP3.LUT R227, R227, 0xefffffff, RZ, 0xc0, !PT ;  /* 0xefffffffe3e37812 */ /* 0x000fce00078ec0ff */
[----:B------:R-:W3:Y:S01]  /*abc0*/  @!P3 LDC.64 R28, c[0x0][0x5c0] ;  /* 0x00017000ff1cbb82 */ /* 0x000ee20000000a00 */
[----:B0----5:R-:W-:-:S04]  /*abd0*/  @!P0 IADD3 R34, P1, P4, R24, R32, R2 ;  /* 0x0000002018228210 */ /* 0x021fc80007c3e002 */
[----:B------:R-:W-:Y:S02]  /*abe0*/  @!P0 IADD3.X R35, R38, R33, R6, P1, P4 ;  /* 0x0000002126238210 */ /* 0x000fe40000fe8406 */
[----:B-1----:R-:W-:-:S04]  /*abf0*/  @!P5 IADD3 R32, P1, P4, R24, R30, R2 ;  /* 0x0000001e1820d210 */ /* 0x002fc80007c3e002 */
[----:B------:R-:W-:Y:S02]  /*ac00*/  @!P5 IADD3.X R33, R38, R31, R6, P1, P4 ;  /* 0x0000001f2621d210 */ /* 0x000fe40000fe8406 */
[----:B---3--:R-:W-:-:S04]  /*ac10*/  @!P3 IADD3 R44, P1, P4, R24, R28, R2 ;  /* 0x0000001c182cb210 */ /* 0x008fc80007c3e002 */
[----:B------:R-:W-:Y:S02]  /*ac20*/  @!P3 IADD3.X R45, R38, R29, R6, P1, P4 ;  /* 0x0000001d262db210 */ /* 0x000fe40000fe8406 */
[----:B------:R-:W-:Y:S02]  /*ac30*/  ISETP.LT.OR P1, PT, R39, 0xa, !P2 ;  /* 0x0000000a2700780c */ /* 0x000fe40005721670 */
[----:B------:R-:W-:-:S11]  /*ac40*/  ISETP.GE.AND P3, PT, R40, 0x81, PT ;  /* 0x000000812800780c */ /* 0x000fd60003f66270 */
[----:B------:R-:W0:Y:S01]  /*ac50*/  @!P1 LDC.64 R28, c[0x0][0x5c0] ;  /* 0x00017000ff1c9b82 */ /* 0x000e220000000a00 */
[----:B------:R-:W-:-:S04]  /*ac60*/  @P1 LOP3.LUT R227, R227, 0x10000000, RZ, 0xfc, !PT ;  /* 0x10000000e3e31812 */ /* 0x000fc800078efcff */
[----:B------:R-:W-:Y:S02]  /*ac70*/  LOP3.LUT R227, R227, 0xbfffffff, RZ, 0xc0, !PT ;  /* 0xbfffffffe3e37812 */ /* 0x000fe400078ec0ff */
[----:B0-----:R-:W-:-:S04]  /*ac80*/  @!P1 IADD3 R42, P4, P5, R24, R28, R2 ;  /* 0x0000001c182a9210 */ /* 0x001fc80007d9e002 */
[----:B------:R-:W-:Y:S02]  /*ac90*/  @!P1 IADD3.X R43, R38, R29, R6, P4, P5 ;  /* 0x0000001d262b9210 */ /* 0x000fe400027ea406 */
[C---:B------:R-:W-:Y:S02]  /*aca0*/  ISETP.LT.OR P4, PT, R39.reuse, 0x1, !P3 ;  /* 0x000000012700780c */ /* 0x040fe40005f81670 */
[----:B------:R-:W-:-:S11]  /*acb0*/  ISETP.LT.OR P1, PT, R39, 0x2, !P3 ;  /* 0x000000022700780c */ /* 0x000fd60005f21670 */
[----:B------:R-:W0:Y:S01]  /*acc0*/  @!P4 LDC.64 R28, c[0x0][0x5c0] ;  /* 0x00017000ff1ccb82 */ /* 0x000e220000000a00 */
[----:B------:R-:W-:Y:S02]  /*acd0*/  @P4 LOP3.LUT R227, R227, 0x40000000, RZ, 0xfc, !PT ;  /* 0x40000000e3e34812 */ /* 0x000fe400078efcff */
[----:B------:R-:W-:-:S04]  /*ace0*/  @P1 LOP3.LUT R228, R228, 0x1, RZ, 0xfc, !PT ;  /* 0x00000001e4e41812 */ /* 0x000fc800078efcff */
[----:B------:R-:W-:Y:S02]  /*acf0*/  LOP3.LUT R228, R228, 0xfffffff7, RZ, 0xc0, !PT ;  /* 0xfffffff7e4e47812 */ /* 0x000fe400078ec0ff */
[----:B0-----:R-:W-:-:S04]  /*ad00*/  @!P4 IADD3 R48, P5, P6, R24, R28, R5 ;  /* 0x0000001c1830c210 */ /* 0x001fc80007ebe005 */
[----:B------:R-:W-:Y:S02]  /*ad10*/  @!P4 IADD3.X R49, R38, R29, R7, P5, P6 ;  /* 0x0000001d2631c210 */ /* 0x000fe40002fec407 */
[----:B------:R-:W0:Y:S02]  /*ad20*/  @!P1 LDC.64 R28, c[0x0][0x5c0] ;  /* 0x00017000ff1c9b82 */ /* 0x000e240000000a00 */
[----:B0-----:R-:W-:-:S04]  /*ad30*/  @!P1 IADD3 R46, P5, P6, R24, R28, R5 ;  /* 0x0000001c182e9210 */ /* 0x001fc80007ebe005 */
[----:B------:R-:W-:Y:S02]  /*ad40*/  @!P1 IADD3.X R47, R38, R29, R7, P5, P6 ;  /* 0x0000001d262f9210 */ /* 0x000fe40002fec407 */
[----:B------:R-:W-:-:S13]  /*ad50*/  ISETP.LT.OR P1, PT, R39, 0x9, !P3 ;  /* 0x000000092700780c */ /* 0x000fda0005f21670 */
[----:B------:R-:W0:Y:S01]  /*ad60*/  @!P1 LDC.64 R28, c[0x0][0x5c0] ;  /* 0x00017000ff1c9b82 */ /* 0x000e220000000a00 */
[----:B------:R-:W-:-:S04]  /*ad70*/  @P1 LOP3.LUT R228, R228, 0x8, RZ, 0xfc, !PT ;  /* 0x00000008e4e41812 */ /* 0x000fc800078efcff */
[----:B------:R-:W-:Y:S02]  /*ad80*/  LOP3.LUT R228, R228, 0xfffffffb, RZ, 0xc0, !PT ;  /* 0xfffffffbe4e47812 */ /* 0x000fe400078ec0ff */
        /* <DEDUP_REMOVED lines=8> */
[----:B------:R-:W-:-:S04]  /*ae10*/  ISETP.GE.AND P1, PT, R40, 0x101, PT ;  /* 0x000001012800780c */ /* 0x000fc80003f26270 */
        /* <DEDUP_REMOVED lines=15> */
[----:B------:R-:W-:-:S04]  /*af10*/  @P4 LOP3.LUT R228, R228, 0x80, RZ, 0xfc, !PT ;  /* 0x00000080e4e44812 */ /* 0x000fc800078efcff */
[----:B------:R-:W-:-:S04]  /*af20*/  LOP3.LUT R228, R228, 0xffffffbf, RZ, 0xc0, !PT ;  /* 0xffffffbfe4e47812 */ /* 0x000fc800078ec0ff */
[----:B------:R-:W-:Y:S02]  /*af30*/  @P1 LOP3.LUT R228, R228, 0x40, RZ, 0xfc, !PT ;  /* 0x00000040e4e41812 */ /* 0x000fe400078efcff */
[----:B0-----:R-:W-:-:S04]  /*af40*/  @!P4 IADD3 R60, P5, P6, R24, R28, R3 ;  /* 0x0000001c183cc210 */ /* 0x001fc80007ebe003 */
[----:B------:R-:W-:Y:S02]  /*af50*/  @!P4 IADD3.X R61, R38, R29, R4, P5, P6 ;  /* 0x0000001d263dc210 */ /* 0x000fe40002fec404 */
[----:B------:R-:W0:Y:S02]  /*af60*/  @!P1 LDC.64 R28, c[0x0][0x5c0] ;  /* 0x00017000ff1c9b82 */ /* 0x000e240000000a00 */
[----:B0-----:R-:W-:-:S04]  /*af70*/  @!P1 IADD3 R58, P5, P6, R24, R28, R3 ;  /* 0x0000001c183a9210 */ /* 0x001fc80007ebe003 */
[----:B------:R-:W-:Y:S02]  /*af80*/  @!P1 IADD3.X R59, R38, R29, R4, P5, P6 ;  /* 0x0000001d263b9210 */ /* 0x000fe40002fec404 */
[----:B------:R-:W-:-:S13]  /*af90*/  ISETP.LT.OR P1, PT, R39, 0x11, !P2 ;  /* 0x000000112700780c */ /* 0x000fda0005721670 */
        /* <DEDUP_REMOVED lines=14> */
[----:B------:R-:W-:Y:S01]  /*b080*/  @!P1 IADD3.X R77, R38, R29, R6, P5, P6 ;  /* 0x0000001d264d9210 */ /* 0x000fe20002fec406 */
[----:B------:R-:W-:Y:S01]  /*b090*/  IMAD.U32 R29, RZ, RZ, UR8 ;  /* 0x00000008ff1d7e24 */ /* 0x000fe2000f8e00ff */
[----:B------:R-:W-:Y:S01]  /*b0a0*/  ULDC.64 UR8, c[0x0][0x5b0] ;  /* 0x00016c0000087ab9 */ /* 0x000fe20000000a00 */
[----:B------:R-:W-:Y:S01]  /*b0b0*/  ISETP.GE.AND P1, PT, R40, 0x1, PT ;  /* 0x000000012800780c */ /* 0x000fe20003f26270 */
[----:B------:R-:W-:Y:S02]  /*b0c0*/  IMAD R28, R81, UR8, RZ ;  /* 0x00000008511c7c24 */ /* 0x000fe4000f8e02ff */
[----:B------:R-:W-:-:S04]  /*b0d0*/  IMAD.WIDE.U32 R26, R29, UR42, R26 ;  /* 0x0000002a1d1a7c25 */ /* 0x000fc8000f8e001a */
[----:B------:R-:W-:Y:S02]  /*b0e0*/  VIADD R37, R27, UR5 ;  /* 0x000000051b257c36 */ /* 0x000fe40008000000 */
[----:B------:R-:W-:Y:S02]  /*b0f0*/  IMAD.MOV.U32 R36, RZ, RZ, R26 ;  /* 0x000000ffff247224 */ /* 0x000fe400078e001a */
[C---:B------:R-:W-:Y:S02]  /*b100*/  IMAD R28, R41.reuse, UR9, R28 ;  /* 0x00000009291c7c24 */ /* 0x040fe4000f8e021c */
[----:B------:R-:W-:-:S03]  /*b110*/  IMAD.WIDE.U32 R26, R41, UR8, R36 ;  /* 0x00000008291a7c25 */ /* 0x000fc6000f8e0024 */
[----:B------:R-:W-:-:S04]  /*b120*/  IADD3 R26, P5, R26, UR12, RZ ;  /* 0x0000000c1a1a7c10 */ /* 0x000fc8000ffbe0ff */
[--C-:B------:R-:W-:Y:S02]  /*b130*/  IADD3.X R27, R27, UR13, R28.reuse, P5, !PT ;  /* 0x0000000d1b1b7c10 */ /* 0x100fe4000affe41c */
[----:B------:R-:W-:Y:S02]  /*b140*/  ISETP.LT.OR P5, PT, R39, 0x1, !P1 ;  /* 0x000000012700780c */ /* 0x000fe40004fa1670 */
[----:B------:R-:W-:-:S11]  /*b150*/  PRMT R28, RZ, 0x7610, R28 ;  /* 0x00007610ff1c7816 */ /* 0x000fd6000000001c */
[----:B------:R-:W3:Y:S01]  /*b160*/  @!P5 LDG.E.U8 R28, desc[UR48][R26.64] ;  /* 0x000000301a1cd981 */ /* 0x000ee2000c1e1100 */
[----:B------:R-:W-:Y:S02]  /*b170*/  PRMT R30, RZ, 0x7610, R30 ;  /* 0x00007610ff1e7816 */ /* 0x000fe4000000001e */
[----:B---3--:R-:W-:-:S04]  /*b180*/  LOP3.LUT R28, R28, 0xff, RZ, 0xc0, !PT ;  /* 0x000000ff1c1c7812 */ /* 0x008fc800078ec0ff */
[----:B------:R-:W-:-:S05]  /*b190*/  F2FP.F16.E4M3.UNPACK_B R28, R28 ;  /* 0x0000001cff1c723e */ /* 0x000fca00020006ff */
[----:B------:R-:W-:-:S05]  /*b1a0*/  HADD2.F32 R28, -RZ, R28.H0_H0 ;  /* 0x2000001cff1c7230 */ /* 0x000fca0000004100 */
[----:B------:R-:W-:-:S04]  /*b1b0*/  FMUL R28, R28, UR40 ;  /* 0x000000281c1c7c20 */ /* 0x000fc80008400000 */
[----:B------:R-:W-:Y:S02]  /*b1c0*/  FFMA R225, R225, UR41, R28 ;  /* 0x00000029e1e17c23 */ /* 0x000fe4000800001c */
[----:B------:R-:W0:Y:S03]  /*b1d0*/  @!P5 LDC.64 R28, c[0x0][0x5c0] ;  /* 0x00017000ff1cdb82 */ /* 0x000e260000000a00 */
[----:B------:R-:W-:Y:S02]  /*b1e0*/  F2FP.SATFINITE.E4M3.F32.PACK_AB_MERGE_C R225, RZ, R225, RZ ;  /* 0x000000e1ffe1723e */ /* 0x000fe400048070ff */
[----:B0-----:R-:W-:-:S05]  /*b1f0*/  @!P5 IADD3 R28, P6, R24, R28, RZ ;  /* 0x0000001c181cd210 */ /* 0x001fca0007fde0ff */
[----:B------:R-:W-:-:S05]  /*b200*/  @!P5 IMAD.X R29, R38, 0x1, R29, P6 ;  /* 0x00000001261dd824 */ /* 0x000fca00030e061d */
[----:B------:R0:W-:Y:S01]  /*b210*/  @!P5 STG.E.U8 desc[UR48][R28.64], R225 ;  /* 0x000000e11c00d986 */ /* 0x0001e2000c101130 */
[C---:B------:R-:W-:Y:S02]  /*b220*/  ISETP.LT.OR P5, PT, R39.reuse, 0x2, !P1 ;  /* 0x000000022700780c */ /* 0x040fe40004fa1670 */
[----:B------:R-:W-:Y:S02]  /*b230*/  ISETP.LT.OR P3, PT, R39, 0x11, !P3 ;  /* 0x000000112700780c */ /* 0x000fe40005f61670 */
[----:B------:R-:W-:Y:S02]  /*b240*/  LOP3.LUT R228, R228, 0xfffff7ff, RZ, 0xc0, !PT ;  /* 0xfffff7ffe4e47812 */ /* 0x000fe400078ec0ff */
[----:B------:R-:W-:Y:S02]  /*b250*/  LOP3.LUT R229, R229, 0xffffff7f, RZ, 0xc0, !PT ;  /* 0xffffff7fe5e57812 */ /* 0x000fe400078ec0ff */
[----:B------:R-:W-:Y:S01]  /*b260*/  LOP3.LUT R0, R0, 0xfffffff7, RZ, 0xc0, !PT ;  /* 0xfffffff700007812 */ /* 0x000fe200078ec0ff */
[----:B0-----:R-:W3:Y:S04]  /*b270*/  LDL.LU R225, [R1+0x4] ;  /* 0x0000040001e17983 */ /* 0x001ee80000300800 */
[----:B------:R-:W0:Y:S01]  /*b280*/  @!P5 LDC.64 R28, c[0x0][0x5c0] ;  /* 0x00017000ff1cdb82 */ /* 0x000e220000000a00 */
[----:B------:R-:W4:Y:S01]  /*b290*/  @!P5 LDG.E.U8 R30, desc[UR48][R26.64+0x1] ;  /* 0x000001301a1ed981 */ /* 0x000f22000c1e1100 */
[----:B0-----:R-:W-:-:S05]  /*b2a0*/  @!P5 IADD3 R28, P6, R24, R28, RZ ;  /* 0x0000001c181cd210 */ /* 0x001fca0007fde0ff */
[----:B------:R-:W-:Y:S01]  /*b2b0*/  @!P5 IMAD.X R29, R38, 0x1, R29, P6 ;  /* 0x00000001261dd824 */ /* 0x000fe200030e061d */
[----:B----4-:R-:W-:-:S04]  /*b2c0*/  LOP3.LUT R30, R30, 0xff, RZ, 0xc0, !PT ;  /* 0x000000ff1e1e7812 */ /* 0x010fc800078ec0ff */
[----:B------:R-:W-:-:S05]  /*b2d0*/  F2FP.F16.E4M3.UNPACK_B R30, R30 ;  /* 0x0000001eff1e723e */ /* 0x000fca00020006ff */
[----:B------:R-:W-:-:S05]  /*b2e0*/  HADD2.F32 R30, -RZ, R30.H0_H0 ;  /* 0x2000001eff1e7230 */ /* 0x000fca0000004100 */
[----:B------:R-:W-:-:S04]  /*b2f0*/  FMUL R30, R30, UR40 ;  /* 0x000000281e1e7c20 */ /* 0x000fc80008400000 */
[----:B------:R-:W-:-:S05]  /*b300*/  FFMA R30, R224, UR41, R30 ;  /* 0x00000029e01e7c23 */ /* 0x000fca000800001e */
[----:B------:R-:W-:-:S05]  /*b310*/  F2FP.SATFINITE.E4M3.F32.PACK_AB_MERGE_C R30, RZ, R30, RZ ;  /* 0x0000001eff1e723e */ /* 0x000fca00048070ff */
[----:B------:R0:W-:Y:S01]  /*b320*/  @!P5 STG.E.U8 desc[UR48][R28.64+0x1], R30 ;  /* 0x0000011e1c00d986 */ /* 0x0001e2000c101130 */
[----:B------:R-:W-:-:S05]  /*b330*/  IADD3 R31, P5, R41, 0x8, RZ ;  /* 0x00000008291f7810 */ /* 0x000fca0007fbe0ff */
[----:B------:R-:W-:-:S04]  /*b340*/  IMAD.X R62, RZ, RZ, R81, P5 ;  /* 0x000000ffff3e7224 */ /* 0x000fc800028e0651 */
[----:B------:R-:W-:Y:S02]  /*b350*/  IMAD R62, R62, UR8, RZ ;  /* 0x000000083e3e7c24 */ /* 0x000fe4000f8e02ff */
[----:B0-----:R-:W-:-:S04]  /*b360*/  IMAD.WIDE.U32 R28, R31, UR8, R36 ;  /* 0x000000081f1c7c25 */ /* 0x001fc8000f8e0024 */
[----:B------:R-:W-:Y:S01]  /*b370*/  IMAD R30, R31, UR9, R62 ;  /* 0x000000091f1e7c24 */ /* 0x000fe2000f8e023e */
[----:B------:R-:W-:-:S04]  /*b380*/  IADD3 R28, P5, R28, UR12, RZ ;  /* 0x0000000c1c1c7c10 */ /* 0x000fc8000ffbe0ff */
[--C-:B------:R-:W-:Y:S02]  /*b390*/  IADD3.X R29, R29, UR13, R30.reuse, P5, !PT ;  /* 0x0000000d1d1d7c10 */ /* 0x100fe4000affe41e */
[----:B------:R-:W-:-:S06]  /*b3a0*/  PRMT R30, RZ, 0x7610, R30 ;  /* 0x00007610ff1e7816 */ /* 0x000fcc000000001e */
[----:B------:R-:W4:Y:S01]  /*b3b0*/  @!P0 LDG.E.U8 R30, desc[UR48][R28.64] ;  /* 0x000000301c1e8981 */ /* 0x000f22000c1e1100 */
[----:B------:R-:W-:Y:S02]  /*b3c0*/  @P3 LOP3.LUT R228, R228, 0x800, RZ, 0xfc, !PT ;  /* 0x00000800e4e43812 */ /* 0x000fe400078efcff */
[----:B----4-:R-:W-:-:S04]  /*b3d0*/  LOP3.LUT R30, R30, 0xff, RZ, 0xc0, !PT ;  /* 0x000000ff1e1e7812 */ /* 0x010fc800078ec0ff */
[----:B------:R-:W-:-:S05]  /*b3e0*/  F2FP.F16.E4M3.UNPACK_B R30, R30 ;  /* 0x0000001eff1e723e */ /* 0x000fca00020006ff */
[----:B------:R-:W-:-:S05]  /*b3f0*/  HADD2.F32 R30, -RZ, R30.H0_H0 ;  /* 0x2000001eff1e7230 */ /* 0x000fca0000004100 */
[----:B------:R-:W-:-:S04]  /*b400*/  FMUL R30, R30, UR40 ;  /* 0x000000281e1e7c20 */ /* 0x000fc80008400000 */
[----:B------:R-:W-:Y:S02]  /*b410*/  FFMA R223, R223, UR41, R30 ;  /* 0x00000029dfdf7c23 */ /* 0x000fe4000800001e */
[----:B------:R-:W0:Y:S02]  /*b420*/  @!P3 LDC.64 R30, c[0x0][0x5c0] ;  /* 0x00017000ff1ebb82 */ /* 0x000e240000000a00 */
[----:B0-----:R-:W-:-:S04]  /*b430*/  @!P3 IADD3 R66, P5, P6, R24, R30, R5 ;  /* 0x0000001e1842b210 */ /* 0x001fc80007ebe005 */
[----:B------:R-:W-:Y:S02]  /*b440*/  @!P3 IADD3.X R67, R38, R31, R7, P5, P6 ;  /* 0x0000001f2643b210 */ /* 0x000fe40002fec407 */
[----:B------:R-:W-:-:S04]  /*b450*/  ISETP.GE.AND P6, PT, R40, 0x81, PT ;  /* 0x000000812800780c */ /* 0x000fc80003fc6270 */
[----:B------:R-:W-:-:S13]  /*b460*/  ISETP.LT.OR P4, PT, R39, 0x12, !P6 ;  /* 0x000000122700780c */ /* 0x000fda0007781670 */
[----:B------:R-:W0:Y:S01]  /*b470*/  @!P4 LDC.64 R30, c[0x0][0x5c0] ;  /* 0x00017000ff1ecb82 */ /* 0x000e220000000a00 */
[----:B------:R-:W-:Y:S02]  /*b480*/  F2FP.SATFINITE.E4M3.F32.PACK_AB_MERGE_C R223, RZ, R223, RZ ;  /* 0x000000dfffdf723e */ /* 0x000fe400048070ff */
[----:B------:R-:W-:-:S03]  /*b490*/  ISETP.LT.OR P3, PT, R39, 0x2, !P2 ;  /* 0x000000022700780c */ /* 0x000fc60005761670 */
[----:B------:R-:W-:Y:S01]  /*b4a0*/  @!P0 STG.E.U8 desc[UR48][R34.64], R223 ;  /* 0x000000df22008986 */ /* 0x000fe2000c101130 */
[----:B0-----:R-:W-:Y:S02]  /*b4b0*/  @!P4 IADD3 R64, P0, P5, R24, R30, R5 ;  /* 0x0000001e1840c210 */ /* 0x001fe40007d1e005 */
[----:B------:R-:W-:-:S07]  /*b4c0*/  PRMT R30, RZ, 0x7610, R30 ;  /* 0x00007610ff1e7816 */ /* 0x000fce000000001e */
[----:B------:R-:W4:Y:S01]  /*b4d0*/  @!P3 LDG.E.U8 R30, desc[UR48][R28.64+0x1] ;  /* 0x000001301c1eb981 */ /* 0x000f22000c1e1100 */
[----:B------:R-:W-:Y:S02]  /*b4e0*/  @!P4 IADD3.X R65, R38, R31, R7, P0, P5 ;  /* 0x0000001f2641c210 */ /* 0x000fe400007ea407 */
[----:B----4-:R-:W-:-:S04]  /*b4f0*/  LOP3.LUT R30, R30, 0xff, RZ, 0xc0, !PT ;  /* 0x000000ff1e1e7812 */ /* 0x010fc800078ec0ff */
[----:B------:R-:W-:-:S05]  /*b500*/  F2FP.F16.E4M3.UNPACK_B R30, R30 ;  /* 0x0000001eff1e723e */ /* 0x000fca00020006ff */
[----:B------:R-:W-:-:S05]  /*b510*/  HADD2.F32 R30, -RZ, R30.H0_H0 ;  /* 0x2000001eff1e7230 */ /* 0x000fca0000004100 */
[----:B------:R-:W-:-:S04]  /*b520*/  FMUL R30, R30, UR40 ;  /* 0x000000281e1e7c20 */ /* 0x000fc80008400000 */
[----:B------:R-:W-:-:S05]  /*b530*/  FFMA R30, R222, UR41, R30 ;  /* 0x00000029de1e7c23 */ /* 0x000fca000800001e */
[----:B------:R-:W-:-:S05]  /*b540*/  F2FP.SATFINITE.E4M3.F32.PACK_AB_MERGE_C R30, RZ, R30, RZ ;  /* 0x0000001eff1e723e */ /* 0x000fca00048070ff */
[----:B------:R0:W-:Y:S01]  /*b550*/  @!P3 STG.E.U8 desc[UR48][R32.64+0x1], R30 ;  /* 0x0000011e2000b986 */ /* 0x0001e2000c101130 */
[----:B------:R-:W-:-:S13]  /*b560*/  ISETP.LT.OR P3, PT, R39, 0x19, !P6 ;  /* 0x000000192700780c */ /* 0x000fda0007761670 */
[----:B0-----:R-:W0:Y:S02]  /*b570*/  @!P3 LDC.64 R30, c[0x0][0x5c0] ;  /* 0x00017000ff1ebb82 */ /* 0x001e240000000a00 */
[----:B0-----:R-:W-:-:S04]  /*b580*/  @!P3 IADD3 R68, P0, P5, R24, R30, R5 ;  /* 0x0000001e1844b210 */ /* 0x001fc80007d1e005 */
[----:B------:R-:W-:Y:S02]  /*b590*/  @!P3 IADD3.X R69, R38, R31, R7, P0, P5 ;  /* 0x0000001f2645b210 */ /* 0x000fe400007ea407 */
[----:B------:R-:W-:Y:S02]  /*b5a0*/  ISETP.LT.OR P0, PT, R39, 0x9, !P1 ;  /* 0x000000092700780c */ /* 0x000fe40004f01670 */
[----:B------:R-:W-:-:S11]  /*b5b0*/  PRMT R30, RZ, 0x7610, R30 ;  /* 0x00007610ff1e7816 */ /* 0x000fd6000000001e */
[----:B------:R-:W4:Y:S01]  /*b5c0*/  @!P0 LDG.E.U8 R30, desc[UR48][R26.64+0x8] ;  /* 0x000008301a1e8981 */ /* 0x000f22000c1e1100 */
[----:B------:R-:W-:Y:S02]  /*b5d0*/  PRMT R32, RZ, 0x7610, R32 ;  /* 0x00007610ff207816 */ /* 0x000fe40000000020 */
[----:B----4-:R-:W-:-:S04]  /*b5e0*/  LOP3.LUT R30, R30, 0xff, RZ, 0xc0, !PT ;  /* 0x000000ff1e1e7812 */ /* 0x010fc800078ec0ff */
        /* <DEDUP_REMOVED lines=9> */
[----:B------:R-:W-:-:S13]  /*b680*/  ISETP.LT.OR P0, PT, R39, 0xa, !P1 ;  /* 0x0000000a2700780c */ /* 0x000fda0004f01670 */
[----:B------:R-:W4:Y:S01]  /*b690*/  @!P0 LDG.E.U8 R32, desc[UR48][R26.64+0x9] ;  /* 0x000009301a208981 */ /* 0x000f22000c1e1100 */
[----:B0-----:R-:W0:Y:S01]  /*b6a0*/  @!P0 LDC.64 R30, c[0x0][0x5c0] ;  /* 0x00017000ff1e8b82 */ /* 0x001e220000000a00 */
[----:B------:R-:W-:Y:S02]  /*b6b0*/  ISETP.LT.OR P1, PT, R39, 0x1a, !P6 ;  /* 0x0000001a2700780c */ /* 0x000fe40007721670 */
[----:B------:R-:W-:Y:S02]  /*b6c0*/  LOP3.LUT R228, R228, 0xfffffbff, RZ, 0xc0, !PT ;  /* 0xfffffbffe4e47812 */ /* 0x000fe400078ec0ff */
[----:B0-----:R-:W-:-:S05]  /*b6d0*/  @!P0 IADD3 R30, P5, R24, R30, RZ ;  /* 0x0000001e181e8210 */ /* 0x001fca0007fbe0ff */
[----:B------:R-:W-:Y:S01]  /*b6e0*/  @!P0 IMAD.X R31, R38, 0x1, R31, P5 ;  /* 0x00000001261f8824 */ /* 0x000fe200028e061f */
[----:B------:R-:W-:-:S04]  /*b6f0*/  @P4 LOP3.LUT R228, R228, 0x400, RZ, 0xfc, !PT ;  /* 0x00000400e4e44812 */ /* 0x000fc800078efcff */
[----:B------:R-:W-:-:S04]  /*b700*/  LOP3.LUT R228, R228, 0xffffbfff, RZ, 0xc0, !PT ;  /* 0xffffbfffe4e47812 */ /* 0x000fc800078ec0ff */
[----:B------:R-:W-:Y:S02]  /*b710*/  @P3 LOP3.LUT R228, R228, 0x4000, RZ, 0xfc, !PT ;  /* 0x00004000e4e43812 */ /* 0x000fe400078efcff */
[----:B------:R-:W-:Y:S02]  /*b720*/  LOP3.LUT P3, RZ, R227, 0x20000000, RZ, 0xc0, !PT ;  /* 0x20000000e3ff7812 */ /* 0x000fe4000786c0ff */
[----:B----4-:R-:W-:-:S04]  /*b730*/  LOP3.LUT R32, R32, 0xff, RZ, 0xc0, !PT ;  /* 0x000000ff20207812 */ /* 0x010fc800078ec0ff */
[----:B------:R-:W-:-:S05]  /*b740*/  F2FP.F16.E4M3.UNPACK_B R32, R32 ;  /* 0x00000020ff20723e */ /* 0x000fca00020006ff */
[----:B------:R-:W-:-:S05]  /*b750*/  HADD2.F32 R32, -RZ, R32.H0_H0 ;  /* 0x20000020ff207230 */ /* 0x000fca0000004100 */
[----:B------:R-:W-:-:S04]  /*b760*/  FMUL R32, R32, UR40 ;  /* 0x0000002820207c20 */ /* 0x000fc80008400000 */
[----:B------:R-:W-:-:S05]  /*b770*/  FFMA R32, R220, UR41, R32 ;  /* 0x00000029dc207c23 */ /* 0x000fca0008000020 */
[----:B------:R-:W-:-:S05]  /*b780*/  F2FP.SATFINITE.E4M3.F32.PACK_AB_MERGE_C R32, RZ, R32, RZ ;  /* 0x00000020ff20723e */ /* 0x000fca00048070ff */
[----:B------:R0:W-:Y:S02]  /*b790*/  @!P0 STG.E.U8 desc[UR48][R30.64+0x9], R32 ;  /* 0x000009201e008986 */ /* 0x0001e4000c101130 */
[----:B0-----:R-:W0:Y:S02]  /*b7a0*/  @!P1 LDC.64 R30, c[0x0][0x5c0] ;  /* 0x00017000ff1e9b82 */ /* 0x001e240000000a00 */
[----:B0-----:R-:W-:Y:S02]  /*b7b0*/  @!P1 IADD3 R62, P0, P5, R24, R30, R5 ;  /* 0x0000001e183e9210 */ /* 0x001fe40007d1e005 */
[----:B------:R-:W-:-:S06]  /*b7c0*/  PRMT R30, RZ, 0x7610, R30 ;  /* 0x00007610ff1e7816 */ /* 0x000fcc000000001e */
[----:B------:R-:W4:Y:S01]  /*b7d0*/  @!P3 LDG.E.U8 R30, desc[UR48][R28.64+0x8] ;  /* 0x000008301c1eb981 */ /* 0x000f22000c1e1100 */
[C---:B------:R-:W-:Y:S02]  /*b7e0*/  LOP3.LUT P4, RZ, R227.reuse, 0x40000000, RZ, 0xc0, !PT ;  /* 0x40000000e3ff7812 */ /* 0x040fe4000788c0ff */
[----:B------:R-:W-:Y:S02]  /*b7f0*/  LOP3.LUT R227, R227, 0xf7ffffff, RZ, 0xc0, !PT ;  /* 0xf7ffffffe3e37812 */ /* 0x000fe400078ec0ff */
[----:B------:R-:W-:Y:S02]  /*b800*/  LOP3.LUT R228, R228, 0xfffffffd, RZ, 0xc0, !PT ;  /* 0xfffffffde4e47812 */ /* 0x000fe400078ec0ff */
[----:B------:R-:W-:Y:S02]  /*b810*/  @P6 LOP3.LUT R227, R227, 0x8000000, RZ, 0xfc, !PT ;  /* 0x08000000e3e36812 */ /* 0x000fe400078efcff */
[----:B------:R-:W-:Y:S02]  /*b820*/  ISETP.GE.AND P6, PT, R40, 0x101, PT ;  /* 0x000001012800780c */ /* 0x000fe40003fc6270 */
[----:B------:R-:W-:-:S02]  /*b830*/  @P1 LOP3.LUT R228, R228, 0x2, RZ, 0xfc, !PT ;  /* 0x00000002e4e41812 */ /* 0x000fc400078efcff */
[----:B------:R-:W-:Y:S02]  /*b840*/  @!P1 IADD3.X R63, R38, R31, R7, P0, P5 ;  /* 0x0000001f263f9210 */ /* 0x000fe400007ea407 */
[----:B------:R-:W-:Y:S02]  /*b850*/  ISETP.LT.OR P1, PT, R39, 0x11, !P6 ;  /* 0x000000112700780c */ /* 0x000fe40007721670 */
[----:B------:R-:W-:-:S11]  /*b860*/  LOP3.LUT R228, R228, 0xfffeffff, RZ, 0xc0, !PT ;  /* 0xfffeffffe4e47812 */ /* 0x000fd600078ec0ff */
        /* <DEDUP_REMOVED lines=9> */
[----:B------:R-:W-:-:S13]  /*b900*/  ISETP.LT.OR P5, PT, R39, 0x12, !P6 ;  /* 0x000000122700780c */ /* 0x000fda00077a1670 */
[----:B------:R-:W0:Y:S01]  /*b910*/  @!P5 LDC.64 R30, c[0x0][0x5c0] ;  /* 0x00017000ff1edb82 */ /* 0x000e220000000a00 */
[----:B------:R-:W-:Y:S02]  /*b920*/  LOP3.LUT P1, RZ, R227, 0x10000000, RZ, 0xc0, !PT ;  /* 0x10000000e3ff7812 */ /* 0x000fe4000782c0ff */
[----:B------:R-:W-:-:S05]  /*b930*/  F2FP.SATFINITE.E4M3.F32.PACK_AB_MERGE_C R219, RZ, R219, RZ ;  /* 0x000000dbffdb723e */ /* 0x000fca00048070ff */
[----:B------:R-:W-:Y:S01]  /*b940*/  @!P3 STG.E.U8 desc[UR48][R44.64+0x8], R219 ;  /* 0x000008db2c00b986 */ /* 0x000fe2000c101130 */
[----:B0-----:R-:W-:Y:S02]  /*b950*/  @!P5 IADD3 R82, P0, P3, R24, R30, R3 ;  /* 0x0000001e1852d210 */ /* 0x001fe40007b1e003 */
[----:B------:R-:W-:-:S06]  /*b960*/  PRMT R30, RZ, 0x7610, R30 ;  /* 0x00007610ff1e7816 */ /* 0x000fcc000000001e */
[----:B------:R-:W4:Y:S01]  /*b970*/  @!P1 LDG.E.U8 R30, desc[UR48][R28.64+0x9] ;  /* 0x000009301c1e9981 */ /* 0x000f22000c1e1100 */
[----:B------:R-:W-:Y:S02]  /*b980*/  @!P5 IADD3.X R83, R38, R31, R4, P0, P3 ;  /* 0x0000001f2653d210 */ /* 0x000fe400007e6404 */
[----:B------:R-:W-:-:S05]  /*b990*/  IADD3 R31, P0, R41, 0x80, RZ ;  /* 0x00000080291f7810 */ /* 0x000fca0007f1e0ff */
[----:B------:R-:W-:-:S04]  /*b9a0*/  IMAD.X R32, RZ, RZ, R81, P0 ;  /* 0x000000ffff207224 */ /* 0x000fc800000e0651 */
[----:B------:R-:W-:-:S04]  /*b9b0*/  IMAD R32, R32, UR8, RZ ;  /* 0x0000000820207c24 */ /* 0x000fc8000f8e02ff */
[----:B------:R-:W-:Y:S01]  /*b9c0*/  IMAD R32, R31, UR9, R32 ;  /* 0x000000091f207c24 */ /* 0x000fe2000f8e0220 */
[----:B----4-:R-:W-:-:S04]  /*b9d0*/  LOP3.LUT R30, R30, 0xff, RZ, 0xc0, !PT ;  /* 0x000000ff1e1e7812 */ /* 0x010fc800078ec0ff */
[----:B------:R-:W-:-:S05]  /*b9e0*/  F2FP.F16.E4M3.UNPACK_B R30, R30 ;  /* 0x0000001eff1e723e */ /* 0x000fca00020006ff */
[----:B------:R-:W-:-:S05]  /*b9f0*/  HADD2.F32 R30, -RZ, R30.H0_H0 ;  /* 0x2000001eff1e7230 */ /* 0x000fca0000004100 */
[----:B------:R-:W-:-:S04]  /*ba00*/  FMUL R30, R30, UR40 ;  /* 0x000000281e1e7c20 */ /* 0x000fc80008400000 */
[----:B------:R-:W-:-:S05]  /*ba10*/  FFMA R30, R218, UR41, R30 ;  /* 0x00000029da1e7c23 */ /* 0x000fca000800001e */
[----:B------:R-:W-:-:S05]  /*ba20*/  F2FP.SATFINITE.E4M3.F32.PACK_AB_MERGE_C R30, RZ, R30, RZ ;  /* 0x0000001eff1e723e */ /* 0x000fca00048070ff */
[----:B------:R0:W-:Y:S02]  /*ba30*/  @!P1 STG.E.U8 desc[UR48][R42.64+0x9], R30 ;  /* 0x0000091e2a009986 */ /* 0x0001e4000c101130 */
[----:B0-----:R-:W-:-:S03]  /*ba40*/  IMAD.WIDE.U32 R30, R31, UR8, R36 ;  /* 0x000000081f1e7c25 */ /* 0x001fc6000f8e0024 */
[----:B------:R-:W-:-:S04]  /*ba50*/  IADD3 R30, P0, R30, UR12, RZ ;  /* 0x0000000c1e1e7c10 */ /* 0x000fc8000ff1e0ff */
[--C-:B------:R-:W-:Y:S02]  /*ba60*/  IADD3.X R31, R31, UR13, R32.reuse, P0, !PT ;  /* 0x0000000d1f1f7c10 */ /* 0x100fe400087fe420 */
[----:B------:R-:W-:-:S06]  /*ba70*/  PRMT R32, RZ, 0x7610, R32 ;  /* 0x00007610ff207816 */ /* 0x000fcc0000000020 */
[----:B------:R-:W4:Y:S01]  /*ba80*/  @!P4 LDG.E.U8 R32, desc[UR48][R30.64] ;  /* 0x000000301e20c981 */ /* 0x000f22000c1e1100 */
[----:B------:R-:W-:Y:S02]  /*ba90*/  ISETP.LT.OR P3, PT, R39, 0x19, !P6 ;  /* 0x000000192700780c */ /* 0x000fe40007761670 */
[----:B------:R-:W-:-:S04]  /*baa0*/  LOP3.LUT R228, R228, 0xffff7fff, RZ, 0xc0, !PT ;  /* 0xffff7fffe4e47812 */ /* 0x000fc800078ec0ff */
[----:B------:R-:W-:-:S04]  /*bab0*/  @P5 LOP3.LUT R228, R228, 0x8000, RZ, 0xfc, !PT ;  /* 0x00008000e4e45812 */ /* 0x000fc800078efcff */
[----:B------:R-:W-:Y:S02]  /*bac0*/  LOP3.LUT P5, RZ, R228, 0x1, RZ, 0xc0, !PT ;  /* 0x00000001e4ff7812 */ /* 0x000fe400078ac0ff */
[----:B----4-:R-:W-:-:S04]  /*bad0*/  LOP3.LUT R32, R32, 0xff, RZ, 0xc0, !PT ;  /* 0x000000ff20207812 */ /* 0x010fc800078ec0ff */
[----:B------:R-:W-:-:S05]  /*bae0*/  F2FP.F16.E4M3.UNPACK_B R32, R32 ;  /* 0x00000020ff20723e */ /* 0x000fca00020006ff */
[----:B------:R-:W-:-:S05]  /*baf0*/  HADD2.F32 R32, -RZ, R32.H0_H0 ;  /* 0x20000020ff207230 */ /* 0x000fca0000004100 */
[----:B------:R-:W-:-:S04]  /*bb00*/  FMUL R32, R32, UR40 ;  /* 0x0000002820207c20 */ /* 0x000fc80008400000 */
[----:B------:R-:W-:Y:S02]  /*bb10*/  FFMA R217, R217, UR41, R32 ;  /* 0x00000029d9d97c23 */ /* 0x000fe40008000020 */
[----:B------:R-:W0:Y:S03]  /*bb20*/  @!P3 LDC.64 R32, c[0x0][0x5c0] ;  /* 0x00017000ff20bb82 */ /* 0x000e260000000a00 */
[----:B------:R-:W-:-:S05]  /*bb30*/  F2FP.SATFINITE.E4M3.F32.PACK_AB_MERGE_C R217, RZ, R217, RZ ;  /* 0x000000d9ffd9723e */ /* 0x000fca00048070ff */
[----:B------:R-:W-:Y:S01]  /*bb40*/  @!P4 STG.E.U8 desc[UR48][R48.64], R217 ;  /* 0x000000d93000c986 */ /* 0x000fe2000c101130 */
[----:B0-----:R-:W-:Y:S02]  /*bb50*/  @!P3 IADD3 R104, P0, P1, R24, R32, R3 ;  /* 0x000000201868b210 */ /* 0x001fe4000791e003 */
[----:B------:R-:W-:-:S06]  /*bb60*/  PRMT R32, RZ, 0x7610, R32 ;  /* 0x00007610ff207816 */ /* 0x000fcc0000000020 */
[----:B------:R-:W4:Y:S01]  /*bb70*/  @!P5 LDG.E.U8 R32, desc[UR48][R30.64+0x1] ;  /* 0x000001301e20d981 */ /* 0x000f22000c1e1100 */
[----:B------:R-:W-:Y:S02]  /*bb80*/  @!P3 IADD3.X R105, R38, R33, R4, P0, P1 ;  /* 0x000000212669b210 */ /* 0x000fe400007e2404 */
[----:B------:R-:W-:-:S04]  /*bb90*/  ISETP.GE.AND P1, PT, R40, 0x89, PT ;  /* 0x000000892800780c */ /* 0x000fc80003f26270 */
[----:B------:R-:W-:Y:S02]  /*bba0*/  ISETP.LT.OR P0, PT, R39, 0x1, !P1 ;  /* 0x000000012700780c */ /* 0x000fe40004f01670 */
[----:B------:R-:W-:-:S04]  /*bbb0*/  LOP3.LUT R228, R228, 0xfffdffff, RZ, 0xc0, !PT ;  /* 0xfffdffffe4e47812 */ /* 0x000fc800078ec0ff */
[----:B------:R-:W-:-:S07]  /*bbc0*/  @P3 LOP3.LUT R228, R228, 0x20000, RZ, 0xfc, !PT ;  /* 0x00020000e4e43812 */ /* 0x000fce00078efcff */
[----:B------:R-:W-:-:S04]  /*bbd0*/  @!P0 IADD3 R42, P3, P4, R2, R24, R5 ;  /* 0x00000018022a8210 */ /* 0x000fc80007c7e005 */
        /* <DEDUP_REMOVED lines=14> */
[----:B------:R-:W-:Y:S02]  /*bcc0*/  IADD3.X R33, R33, UR13, R34, P3, !PT ;  /* 0x0000000d21217c10 */ /* 0x000fe40009ffe422 */
[----:B------:R-:W0:Y:S02]  /*bcd0*/  @!P0 LDC.64 R34, c[0x0][0x5c0] ;  /* 0x00017000ff228b82 */ /* 0x000e240000000a00 */
[----:B0-----:R-:W-:Y:S02]  /*bce0*/  @!P0 IADD3 R34, P3, R42, R34, RZ ;  /* 0x000000222a228210 */ /* 0x001fe40007f7e0ff */
[----:B------:R-:W-:-:S06]  /*bcf0*/  PRMT R42, RZ, 0x7610, R42 ;  /* 0x00007610ff2a7816 */ /* 0x000fcc000000002a */
[----:B------:R-:W4:Y:S01]  /*bd00*/  @!P0 LDG.E.U8 R42, desc[UR48][R32.64] ;  /* 0x00000030202a8981 */ /* 0x000f22000c1e1100 */
[----:B------:R-:W-:Y:S01]  /*bd10*/  ISETP.LT.OR P6, PT, R39, 0x1a, !P6 ;  /* 0x0000001a2700780c */ /* 0x000fe200077c1670 */
[----:B------:R-:W-:Y:S01]  /*bd20*/  @!P0 IMAD.X R35, R43, 0x1, R35, P3 ;  /* 0x000000012b238824 */ /* 0x000fe200018e0623 */
[----:B------:R-:W-:-:S13]  /*bd30*/  ISETP.LT.OR P3, PT, R39, 0x2, !P1 ;  /* 0x000000022700780c */ /* 0x000fda0004f61670 */
[----:B------:R-:W-:-:S04]  /*bd40*/  @!P3 IADD3 R45, P4, P5, R2, R24, R5 ;  /* 0x00000018022db210 */ /* 0x000fc80007d9e005 */
[----:B------:R-:W-:Y:S02]  /*bd50*/  @!P3 IADD3.X R44, R6, R38, R7, P4, P5 ;  /* 0x00000026062cb210 */ /* 0x000fe400027ea407 */
[----:B----4-:R-:W-:-:S04]  /*bd60*/  LOP3.LUT R42, R42, 0xff, RZ, 0xc0, !PT ;  /* 0x000000ff2a2a7812 */ /* 0x010fc800078ec0ff */
[----:B------:R-:W-:-:S05]  /*bd70*/  F2FP.F16.E4M3.UNPACK_B R42, R42 ;  /* 0x0000002aff2a723e */ /* 0x000fca00020006ff */
[----:B------:R-:W-:-:S05]  /*bd80*/  HADD2.F32 R42, -RZ, R42.H0_H0 ;  /* 0x2000002aff2a7230 */ /* 0x000fca0000004100 */
[----:B------:R-:W-:-:S04]  /*bd90*/  FMUL R42, R42, UR40 ;  /* 0x000000282a2a7c20 */ /* 0x000fc80008400000 */
[----:B------:R-:W-:Y:S02]  /*bda0*/  FFMA R215, R215, UR41, R42 ;  /* 0x00000029d7d77c23 */ /* 0x000fe4000800002a */
[----:B------:R-:W0:Y:S03]  /*bdb0*/  @!P3 LDC.64 R42, c[0x0][0x5c0] ;  /* 0x00017000ff2abb82 */ /* 0x000e260000000a00 */
[----:B------:R-:W-:-:S05]  /*bdc0*/  F2FP.SATFINITE.E4M3.F32.PACK_AB_MERGE_C R215, RZ, R215, RZ ;  /* 0x000000d7ffd7723e */ /* 0x000fca00048070ff */
[----:B------:R1:W-:Y:S02]  /*bdd0*/  @!P0 STG.E.U8 desc[UR48][R34.64], R215 ;  /* 0x000000d722008986 */ /* 0x0003e4000c101130 */
[----:B-1----:R-:W1:Y:S02]  /*bde0*/  @!P6 LDC.64 R34, c[0x0][0x5c0] ;  /* 0x00017000ff22eb82 */ /* 0x002e640000000a00 */
[----:B-1----:R-:W-:Y:S02]  /*bdf0*/  @!P6 IADD3 R46, P4, P5, R24, R34, R3 ;  /* 0x00000022182ee210 */ /* 0x002fe40007d9e003 */
[----:B------:R-:W-:-:S06]  /*be00*/  PRMT R34, RZ, 0x7610, R34 ;  /* 0x00007610ff227816 */ /* 0x000fcc0000000022 */
[----:B------:R-:W4:Y:S01]  /*be10*/  @!P3 LDG.E.U8 R34, desc[UR48][R32.64+0x1] ;  /* 0x000001302022b981 */ /* 0x000f22000c1e1100 */
[----:B------:R-:W-:Y:S02]  /*be20*/  LOP3.LUT R228, R228, 0xfffffffe, RZ, 0xc0, !PT ;  /* 0xfffffffee4e47812 */ /* 0x000fe400078ec0ff */
[----:B------:R-:W-:Y:S02]  /*be30*/  @!P6 IADD3.X R47, R38, R35, R4, P4, P5 ;  /* 0x00000023262fe210 */ /* 0x000fe400027ea404 */
[----:B------:R-:W-:Y:S02]  /*be40*/  @P6 LOP3.LUT R228, R228, 0x1, RZ, 0xfc, !PT ;  /* 0x00000001e4e46812 */ /* 0x000fe400078efcff */
[----:B------:R-:W-:Y:S02]  /*be50*/  ISETP.LT.OR P6, PT, R39, 0x21, !P2 ;  /* 0x000000212700780c */ /* 0x000fe400057c1670 */
[----:B0-----:R-:W-:-:S05]  /*be60*/  @!P3 IADD3 R42, P0, R45, R42, RZ ;  /* 0x0000002a2d2ab210 */ /* 0x001fca0007f1e0ff */
[----:B------:R-:W-:Y:S01]  /*be70*/  @!P3 IMAD.X R43, R44, 0x1, R43, P0 ;  /* 0x000000012c2bb824 */ /* 0x000fe200000e062b */
        /* <DEDUP_REMOVED lines=12> */
[----:B------:R-:W-:Y:S02]  /*bf40*/  @!P6 IADD3.X R111, R38, R35, R6, P0, P3 ;  /* 0x00000023266fe210 */ /* 0x000fe400007e6406 */
[----:B------:R-:W-:Y:S02]  /*bf50*/  ISETP.LT.OR P6, PT, R39, 0x22, !P2 ;  /* 0x000000222700780c */ /* 0x000fe400057c1670 */
        /* <DEDUP_REMOVED lines=9> */
[----:B------:R-:W-:Y:S02]  /*bff0*/  ISETP.LT.OR P4, PT, R39, 0x29, !P2 ;  /* 0x000000292700780c */ /* 0x000fe40005781670 */
[----:B0-----:R-:W-:-:S04]  /*c000*/  @!P6 IADD3 R48, P0, P3, R24, R34, R2 ;  /* 0x000000221830e210 */ /* 0x001fc80007b1e002 */
[----:B------:R-:W-:-:S07]  /*c010*/  @!P6 IADD3.X R49, R38, R35, R6, P0, P3 ;  /* 0x000000232631e210 */ /* 0x000fce00007e6406 */
[----:B------:R-:W0:Y:S02]  /*c020*/  @!P4 LDC.64 R34, c[0x0][0x5c0] ;  /* 0x00017000ff22cb82 */ /* 0x000e240000000a00 */
[----:B0-----:R-:W-:Y:S02]  /*c030*/  @!P4 IADD3 R128, P0, P3, R24, R34, R2 ;  /* 0x000000221880c210 */ /* 0x001fe40007b1e002 */
[----:B------:R-:W-:-:S06]  /*c040*/  PRMT R34, RZ, 0x7610, R34 ;  /* 0x00007610ff227816 */ /* 0x000fcc0000000022 */
[----:B------:R-:W4:Y:S01]  /*c050*/  @!P5 LDG.E.U8 R34, desc[UR48][R30.64+0x9] ;  /* 0x000009301e22d981 */ /* 0x000f22000c1e1100 */
[----:B------:R-:W-:Y:S02]  /*c060*/  @!P4 IADD3.X R129, R38, R35, R6, P0, P3 ;  /* 0x000000232681c210 */ /* 0x000fe400007e6406 */
[----:B------:R-:W-:-:S13]  /*c070*/  ISETP.LT.OR P3, PT, R39, 0x9, !P1 ;  /* 0x000000092700780c */ /* 0x000fda0004f61670 */
[----:B------:R-:W-:-:S04]  /*c080*/  @!P3 IADD3 R43, P0, P4, R2, R24, R5 ;  /* 0x00000018022bb210 */ /* 0x000fc80007c1e005 */
[----:B------:R-:W-:Y:S02]  /*c090*/  @!P3 IADD3.X R42, R6, R38, R7, P0, P4 ;  /* 0x00000026062ab210 */ /* 0x000fe400007e8407 */
        /* <DEDUP_REMOVED lines=8> */
[----:B0-----:R-:W-:-:S05]  /*c120*/  @!P3 IADD3 R34, P0, R43, R34, RZ ;  /* 0x000000222b22b210 */ /* 0x001fca0007f1e0ff */
[----:B------:R-:W-:Y:S01]  /*c130*/  @!P3 IMAD.X R35, R42, 0x1, R35, P0 ;  /* 0x000000012a23b824 */ /* 0x000fe200000e0623 */
[----:B------:R-:W-:-:S06]  /*c140*/  PRMT R42, RZ, 0x7610, R42 ;  /* 0x00007610ff2a7816 */ /* 0x000fcc000000002a */
[----:B------:R-:W4:Y:S01]  /*c150*/  @!P3 LDG.E.U8 R42, desc[UR48][R32.64+0x8] ;  /* 0x00000830202ab981 */ /* 0x000f22000c1e1100 */
[C---:B------:R-:W-:Y:S02]  /*c160*/  LOP3.LUT P6, RZ, R227.reuse, 0x8000000, RZ, 0xc0, !PT ;  /* 0x08000000e3ff7812 */ /* 0x040fe400078cc0ff */
[----:B------:R-:W-:Y:S02]  /*c170*/  LOP3.LUT R227, R227, 0xfdffffff, RZ, 0xc0, !PT ;  /* 0xfdffffffe3e37812 */ /* 0x000fe400078ec0ff */
[----:B------:R-:W-:Y:S02]  /*c180*/  ISETP.LT.OR P0, PT, R39, 0xa, !P1 ;  /* 0x0000000a2700780c */ /* 0x000fe40004f01670 */
[----:B------:R-:W-:Y:S02]  /*c190*/  @P1 LOP3.LUT R227, R227, 0x2000000, RZ, 0xfc, !PT ;  /* 0x02000000e3e31812 */ /* 0x000fe400078efcff */
[----:B------:R-:W-:-:S09]  /*c1a0*/  ISETP.LT.OR P1, PT, R39, 0x2a, !P2 ;  /* 0x0000002a2700780c */ /* 0x000fd20005721670 */
        /* <DEDUP_REMOVED lines=14> */
[----:B0-----:R-:W-:-:S05]  /*c290*/  @!P0 IADD3 R42, P3, R45, R42, RZ ;  /* 0x0000002a2d2a8210 */ /* 0x001fca0007f7e0ff */
[----:B------:R-:W-:Y:S01]  /*c2a0*/  @!P0 IMAD.X R43, R44, 0x1, R43, P3 ;  /* 0x000000012c2b8824 */ /* 0x000fe200018e062b */
[----:B------:R-:W-:Y:S02]  /*c2b0*/  @!P1 IADD3.X R121, R38, R35, R6, P4, P5 ;  /* 0x0000002326799210 */ /* 0x000fe400027ea406 */
        /* <DEDUP_REMOVED lines=12> */
[----:B------:R-:W-:-:S04]  /*c380*/  IMAD R44, R44, UR8, RZ ;  /* 0x000000082c2c7c24 */ /* 0x000fc8000f8e02ff */
[C---:B0-----:R-:W-:Y:S02]  /*c390*/  IMAD R42, R35.reuse, UR9, R44 ;  /* 0x00000009232a7c24 */ /* 0x041fe4000f8e022c */
[----:B------:R-:W-:-:S03]  /*c3a0*/  IMAD.WIDE.U32 R34, R35, UR8, R36 ;  /* 0x0000000823227c25 */ /* 0x000fc6000f8e0024 */
[----:B------:R-:W-:-:S04]  /*c3b0*/  IADD3 R34, P0, R34, UR12, RZ ;  /* 0x0000000c22227c10 */ /* 0x000fc8000ff1e0ff */
[--C-:B------:R-:W-:Y:S02]  /*c3c0*/  IADD3.X R35, R35, UR13, R42.reuse, P0, !PT ;  /* 0x0000000d23237c10 */ /* 0x100fe400087fe42a */
[----:B------:R-:W-:-:S06]  /*c3d0*/  PRMT R42, RZ, 0x7610, R42 ;  /* 0x00007610ff2a7816 */ /* 0x000fcc000000002a */
[----:B------:R-:W4:Y:S01]  /*c3e0*/  @!P2 LDG.E.U8 R42, desc[UR48][R34.64] ;  /* 0x00000030222aa981 */ /* 0x000f22000c1e1100 */
        /* <DEDUP_REMOVED lines=18> */
[----:B------:R-:W-:-:S04]  /*c510*/  LOP3.LUT R228, R228, 0xfffffff7, RZ, 0xc0, !PT ;  /* 0xfffffff7e4e47812 */ /* 0x000fc800078ec0ff */
[----:B------:R-:W-:-:S04]  /*c520*/  @P5 LOP3.LUT R228, R228, 0x8, RZ, 0xfc, !PT ;  /* 0x00000008e4e45812 */ /* 0x000fc800078efcff */
[----:B------:R-:W-:-:S04]  /*c530*/  LOP3.LUT R228, R228, 0xfffffffb, RZ, 0xc0, !PT ;  /* 0xfffffffbe4e47812 */ /* 0x000fc800078ec0ff */
[----:B------:R-:W-:-:S04]  /*c540*/  @P2 LOP3.LUT R228, R228, 0x4, RZ, 0xfc, !PT ;  /* 0x00000004e4e42812 */ /* 0x000fc800078efcff */
[----:B------:R-:W-:Y:S02]  /*c550*/  LOP3.LUT R228, R228, 0xffffffef, RZ, 0xc0, !PT ;  /* 0xffffffefe4e47812 */ /* 0x000fe400078ec0ff */
        /* <DEDUP_REMOVED lines=8> */
[----:B0-----:R-:W0:Y:S01]  /*c5e0*/  @!P1 LDC.64 R42, c[0x0][0x5c0] ;  /* 0x00017000ff2a9b82 */ /* 0x001e220000000a00 */
[----:B------:R-:W-:Y:S02]  /*c5f0*/  @P1 LOP3.LUT R228, R228, 0x10, RZ, 0xfc, !PT ;  /* 0x00000010e4e41812 */ /* 0x000fe400078efcff */
[----:B0-----:R-:W-:-:S04]  /*c600*/  @!P1 IADD3 R130, P0, P3, R24, R42, R5 ;  /* 0x0000002a18829210 */ /* 0x001fc80007b1e005 */
[----:B------:R-:W-:Y:S02]  /*c610*/  @!P1 IADD3.X R131, R38, R43, R7, P0, P3 ;  /* 0x0000002b26839210 */ /* 0x000fe400007e6407 */
[----:B------:R-:W-:-:S13]  /*c620*/  ISETP.LT.OR P1, PT, R39, 0x2a, !P6 ;  /* 0x0000002a2700780c */ /* 0x000fda0007721670 */
[----:B------:R-:W0:Y:S02]  /*c630*/  @!P1 LDC.64 R42, c[0x0][0x5c0] ;  /* 0x00017000ff2a9b82 */ /* 0x000e240000000a00 */
[----:B0-----:R-:W-:-:S04]  /*c640*/  @!P1 IADD3 R136, P0, P3, R24, R42, R5 ;  /* 0x0000002a18889210 */ /* 0x001fc80007b1e005 */
[----:B------:R-:W-:Y:S02]  /*c650*/  @!P1 IADD3.X R137, R38, R43, R7, P0, P3 ;  /* 0x0000002b26899210 */ /* 0x000fe400007e6407 */
[----:B------:R-:W-:-:S05]  /*c660*/  IADD3 R42, P0, R41, 0x108, RZ ;  /* 0x00000108292a7810 */ /* 0x000fca0007f1e0ff */
[----:B------:R-:W-:Y:S01]  /*c670*/  IMAD.X R43, RZ, RZ, R81, P0 ;  /* 0x000000ffff2b7224 */ /* 0x000fe200000e0651 */
[----:B------:R-:W-:-:S04]  /*c680*/  ISETP.GE.AND P0, PT, R40, 0x109, PT ;  /* 0x000001092800780c */ /* 0x000fc80003f06270 */
[----:B------:R-:W-:Y:S01]  /*c690*/  ISETP.LT.OR P4, PT, R39, 0x1, !P0 ;  /* 0x000000012700780c */ /* 0x000fe20004781670 */
[----:B------:R-:W-:Y:S02]  /*c6a0*/  IMAD R43, R43, UR8, RZ ;  /* 0x000000082b2b7c24 */ /* 0x000fe4000f8e02ff */
[----:B------:R-:W-:-:S04]  /*c6b0*/  IMAD.WIDE.U32 R36, R42, UR8, R36 ;  /* 0x000000082a247c25 */ /* 0x000fc8000f8e0024 */
[----:B------:R-:W-:-:S06]  /*c6c0*/  IMAD R43, R42, UR9, R43 ;  /* 0x000000092a2b7c24 */ /* 0x000fcc000f8e022b */
[----:B------:R-:W-:-:S04]  /*c6d0*/  @!P4 IADD3 R41, P3, P5, R2, R24, R3 ;  /* 0x000000180229c210 */ /* 0x000fc80007d7e003 */
[----:B------:R-:W-:Y:S02]  /*c6e0*/  @!P4 IADD3.X R44, R6, R38, R4, P3, P5 ;  /* 0x00000026062cc210 */ /* 0x000fe40001fea404 */
[----:B------:R-:W-:-:S04]  /*c6f0*/  IADD3 R36, P3, R36, UR12, RZ ;  /* 0x0000000c24247c10 */ /* 0x000fc8000ff7e0ff */
[----:B------:R-:W-:Y:S02]  /*c700*/  IADD3.X R37, R37, UR13, R43, P3, !PT ;  /* 0x0000000d25257c10 */ /* 0x000fe40009ffe42b */
[----:B------:R-:W0:Y:S02]  /*c710*/  @!P4 LDC.64 R42, c[0x0][0x5c0] ;  /* 0x00017000ff2acb82 */ /* 0x000e240000000a00 */
[----:B0-----:R-:W-:Y:S02]  /*c720*/  @!P4 IADD3 R42, P3, R41, R42, RZ ;  /* 0x0000002a292ac210 */ /* 0x001fe40007f7e0ff */
[----:B------:R-:W-:-:S06]  /*c730*/  PRMT R41, RZ, 0x7610, R41 ;  /* 0x00007610ff297816 */ /* 0x000fcc0000000029 */
[----:B------:R-:W4:Y:S01]  /*c740*/  @!P4 LDG.E.U8 R41, desc[UR48][R36.64] ;  /* 0x000000302429c981 */ /* 0x000f22000c1e1100 */
[----:B------:R-:W-:Y:S01]  /*c750*/  @!P4 IMAD.X R43, R44, 0x1, R43, P3 ;  /* 0x000000012c2bc824 */ /* 0x000fe200018e062b */
[----:B------:R-:W-:-:S13]  /*c760*/  ISETP.LT.OR P3, PT, R39, 0x2, !P0 ;  /* 0x000000022700780c */ /* 0x000fda0004761670 */
[----:B------:R-:W0:Y:S01]  /*c770*/  @!P3 LDC.64 R44, c[0x0][0x5c0] ;  /* 0x00017000ff2cbb82 */ /* 0x000e220000000a00 */
[----:B------:R-:W-:Y:S02]  /*c780*/  @!P3 IADD3 R50, P5, P6, R2, R24, R3 ;  /* 0x000000180232b210 */ /* 0x000fe40007ebe003 */
[----:B----4-:R-:W-:-:S04]  /*c790*/  LOP3.LUT R41, R41, 0xff, RZ, 0xc0, !PT ;  /* 0x000000ff29297812 */ /* 0x010fc800078ec0ff */
[----:B------:R-:W-:-:S05]  /*c7a0*/  F2FP.F16.E4M3.UNPACK_B R41, R41 ;  /* 0x00000029ff29723e */ /* 0x000fca00020006ff */
[----:B------:R-:W-:-:S05]  /*c7b0*/  HADD2.F32 R41, -RZ, R41.H0_H0 ;  /* 0x20000029ff297230 */ /* 0x000fca0000004100 */
[----:B------:R-:W-:-:S04]  /*c7c0*/  FMUL R41, R41, UR40 ;  /* 0x0000002829297c20 */ /* 0x000fc80008400000 */
[----:B------:R-:W-:-:S05]  /*c7d0*/  FFMA R207, R207, UR41, R41 ;  /* 0x00000029cfcf7c23 */ /* 0x000fca0008000029 */
[----:B------:R-:W-:Y:S02]  /*c7e0*/  F2FP.SATFINITE.E4M3.F32.PACK_AB_MERGE_C R207, RZ, R207, RZ ;  /* 0x000000cfffcf723e */ /* 0x000fe400048070ff */
[----:B------:R-:W-:-:S03]  /*c7f0*/  @!P3 IADD3.X R41, R6, R38, R4, P5, P6 ;  /* 0x000000260629b210 */ /* 0x000fc60002fec404 */
[----:B------:R1:W-:Y:S01]  /*c800*/  @!P4 STG.E.U8 desc[UR48][R42.64], R207 ;  /* 0x000000cf2a00c986 */ /* 0x0003e2000c101130 */
[----:B0-----:R-:W-:-:S05]  /*c810*/  @!P3 IADD3 R44, P4, R50, R44, RZ ;  /* 0x0000002c322cb210 */ /* 0x001fca0007f9e0ff */
[----:B------:R-:W-:Y:S01]  /*c820*/  @!P3 IMAD.X R45, R41, 0x1, R45, P4 ;  /* 0x00000001292db824 */ /* 0x000fe200020e062d */
[----:B------:R-:W-:-:S06]  /*c830*/  PRMT R41, RZ, 0x7610, R41 ;  /* 0x00007610ff297816 */ /* 0x000fcc0000000029 */
[----:B------:R-:W4:Y:S01]  /*c840*/  @!P3 LDG.E.U8 R41, desc[UR48][R36.64+0x1] ;  /* 0x000001302429b981 */ /* 0x000f22000c1e1100 */
[----:B------:R-:W-:-:S04]  /*c850*/  LOP3.LUT R228, R228, 0xffffffdf, RZ, 0xc0, !PT ;  /* 0xffffffdfe4e47812 */ /* 0x000fc800078ec0ff */
[----:B------:R-:W-:Y:S02]  /*c860*/  @P1 LOP3.LUT R228, R228, 0x20, RZ, 0xfc, !PT ;  /* 0x00000020e4e41812 */ /* 0x000fe400078efcff */
[----:B------:R-:W-:-:S04]  /*c870*/  ISETP.GE.AND P1, PT, R40, 0x101, PT ;  /* 0x000001012800780c */ /* 0x000fc80003f26270 */
[----:B------:R-:W-:-:S13]  /*c880*/  ISETP.LT.OR P1, PT, R39, 0x21, !P1 ;  /* 0x000000212700780c */ /* 0x000fda0004f21670 */
[----:B-1----:R-:W0:Y:S02]  /*c890*/  @!P1 LDC.64 R42, c[0x0][0x5c0] ;  /* 0x00017000ff2a9b82 */ /* 0x002e240000000a00 */
[----:B0-----:R-:W-:-:S04]  /*c8a0*/  @!P1 IADD3 R138, P5, P6, R24, R42, R3 ;  /* 0x0000002a188a9210 */ /* 0x001fc80007ebe003 */
[----:B------:R-:W-:Y:S02]  /*c8b0*/  @!P1 IADD3.X R139, R38, R43, R4, P5, P6 ;  /* 0x0000002b268b9210 */ /* 0x000fe40002fec404 */
        /* <DEDUP_REMOVED lines=8> */
[----:B0-----:R-:W-:-:S06]  /*c940*/  PRMT R41, RZ, 0x7610, R41 ;  /* 0x00007610ff297816 */ /* 0x001fcc0000000029 */
[----:B------:R-:W4:Y:S01]  /*c950*/  @!P5 LDG.E.U8 R41, desc[UR48][R34.64+0x8] ;  /* 0x000008302229d981 */ /* 0x000f22000c1e1100 */
[----:B------:R-:W-:Y:S02]  /*c960*/  @P1 LOP3.LUT R229, R229, 0x80, RZ, 0xfc, !PT ;  /* 0x00000080e5e51812 */ /* 0x000fe400078efcff */
[----:B------:R-:W-:Y:S02]  /*c970*/  LOP3.LUT P1, RZ, R228, 0x40, RZ, 0xc0, !PT ;  /* 0x00000040e4ff7812 */ /* 0x000fe4000782c0ff */
[----:B------:R-:W-:-:S04]  /*c980*/  ISETP.GE.AND P6, PT, R40, 0x101, PT ;  /* 0x000001012800780c */ /* 0x000fc80003fc6270 */
[----:B------:R-:W-:-:S13]  /*c990*/  ISETP.LT.OR P2, PT, R39, 0x22, !P6 ;  /* 0x000000222700780c */ /* 0x000fda0007741670 */
[----:B------:R-:W0:Y:S01]  /*c9a0*/  @!P2 LDC.64 R42, c[0x0][0x5c0] ;  /* 0x00017000ff2aab82 */ /* 0x000e220000000a00 */
[----:B------:R-:W-:-:S04]  /*c9b0*/  LOP3.LUT R229, R229, 0xffffffbf, RZ, 0xc0, !PT ;  /* 0xffffffbfe5e57812 */ /* 0x000fc800078ec0ff */
[----:B------:R-:W-:Y:S02]  /*c9c0*/  @P2 LOP3.LUT R229, R229, 0x40, RZ, 0xfc, !PT ;  /* 0x00000040e5e52812 */ /* 0x000fe400078efcff */
[----:B0-----:R-:W-:-:S04]  /*c9d0*/  @!P2 IADD3 R126, P3, P4, R24, R42, R3 ;  /* 0x0000002a187ea210 */ /* 0x001fc80007c7e003 */
[----:B------:R-:W-:Y:S02]  /*c9e0*/  @!P2 IADD3.X R127, R38, R43, R4, P3, P4 ;  /* 0x0000002b267fa210 */ /* 0x000fe40001fe8404 */
[----:B----4-:R-:W-:-:S04]  /*c9f0*/  LOP3.LUT R41, R41, 0xff, RZ, 0xc0, !PT ;  /* 0x000000ff29297812 */ /* 0x010fc800078ec0ff */
[----:B------:R-:W-:-:S05]  /*ca00*/  F2FP.F16.E4M3.UNPACK_B R41, R41 ;  /* 0x00000029ff29723e */ /* 0x000fca00020006ff */
[----:B------:R-:W-:-:S05]  /*ca10*/  HADD2.F32 R41, -RZ, R41.H0_H0 ;  /* 0x20000029ff297230 */ /* 0x000fca0000004100 */
[----:B------:R-:W-:-:S04]  /*ca20*/  FMUL R41, R41, UR40 ;  /* 0x0000002829297c20 */ /* 0x000fc80008400000 */
[--C-:B------:R-:W-:Y:S01]  /*ca30*/  FFMA R205, R205, UR41, R41.reuse ;  /* 0x00000029cdcd7c23 */ /* 0x100fe20008000029 */
[----:B------:R-:W-:-:S04]  /*ca40*/  PRMT R41, RZ, 0x7610, R41 ;  /* 0x00007610ff297816 */ /* 0x000fc80000000029 */
[----:B------:R-:W-:-:S05]  /*ca50*/  F2FP.SATFINITE.E4M3.F32.PACK_AB_MERGE_C R205, RZ, R205, RZ ;  /* 0x000000cdffcd723e */ /* 0x000fca00048070ff */
[----:B------:R-:W-:Y:S04]  /*ca60*/  @!P5 STG.E.U8 desc[UR48][R60.64+0x8], R205 ;  /* 0x000008cd3c00d986 */ /* 0x000fe8000c101130 */
[----:B------:R-:W4:Y:S01]  /*ca70*/  @!P1 LDG.E.U8 R41, desc[UR48][R34.64+0x9] ;  /* 0x0000093022299981 */ /* 0x000f22000c1e1100 */
[----:B------:R-:W-:-:S13]  /*ca80*/  ISETP.LT.OR P2, PT, R39, 0x29, !P6 ;  /* 0x000000292700780c */ /* 0x000fda0007741670 */
[----:B------:R-:W0:Y:S01]  /*ca90*/  @!P2 LDC.64 R42, c[0x0][0x5c0] ;  /* 0x00017000ff2aab82 */ /* 0x000e220000000a00 */
[----:B------:R-:W-:Y:S02]  /*caa0*/  ISETP.LT.OR P5, PT, R39, 0x2a, !P6 ;  /* 0x0000002a2700780c */ /* 0x000fe400077a1670 */
[----:B0-----:R-:W-:-:S04]  /*cab0*/  @!P2 IADD3 R134, P3, P4, R24, R42, R3 ;  /* 0x0000002a1886a210 */ /* 0x001fc80007c7e003 */
[----:B------:R-:W-:-:S07]  /*cac0*/  @!P2 IADD3.X R135, R38, R43, R4, P3, P4 ;  /* 0x0000002b2687a210 */ /* 0x000fce0001fe8404 */
[----:B------:R-:W0:Y:S02]  /*cad0*/  @!P5 LDC.64 R42, c[0x0][0x5c0] ;  /* 0x00017000ff2adb82 */ /* 0x000e240000000a00 */
[----:B0-----:R-:W-:-:S04]  /*cae0*/  @!P5 IADD3 R124, P3, P4, R24, R42, R3 ;  /* 0x0000002a187cd210 */ /* 0x001fc80007c7e003 */
[----:B------:R-:W-:Y:S02]  /*caf0*/  @!P5 IADD3.X R125, R38, R43, R4, P3, P4 ;  /* 0x0000002b267dd210 */ /* 0x000fe40001fe8404 */
[----:B------:R-:W-:-:S13]  /*cb00*/  ISETP.LT.OR P4, PT, R39, 0x9, !P0 ;  /* 0x000000092700780c */ /* 0x000fda0004781670 */
[----:B------:R-:W0:Y:S01]  /*cb10*/  @!P4 LDC.64 R42, c[0x0][0x5c0] ;  /* 0x00017000ff2acb82 */ /* 0x000e220000000a00 */
[----:B------:R-:W-:-:S04]  /*cb20*/  LOP3.LUT R228, R228, 0xffffff7f, RZ, 0xc0, !PT ;  /* 0xffffff7fe4e47812 */ /* 0x000fc800078ec0ff */
[----:B------:R-:W-:Y:S02]  /*cb30*/  @P5 LOP3.LUT R228, R228, 0x80, RZ, 0xfc, !PT ;  /* 0x00000080e4e45812 */ /* 0x000fe400078efcff */
[----:B------:R-:W-:Y:S02]  /*cb40*/  @!P4 IADD3 R44, P3, P5, R2, R24, R3 ;  /* 0x00000018022cc210 */ /* 0x000fe40007d7e003 */
[----:B----4-:R-:W-:-:S04]  /*cb50*/  LOP3.LUT R41, R41, 0xff, RZ, 0xc0, !PT ;  /* 0x000000ff29297812 */ /* 0x010fc800078ec0ff */
[----:B------:R-:W-:-:S05]  /*cb60*/  F2FP.F16.E4M3.UNPACK_B R41, R41 ;  /* 0x00000029ff29723e */ /* 0x000fca00020006ff */
[----:B------:R-:W-:-:S05]  /*cb70*/  HADD2.F32 R41, -RZ, R41.H0_H0 ;  /* 0x20000029ff297230 */ /* 0x000fca0000004100 */
[----:B------:R-:W-:-:S04]  /*cb80*/  FMUL R41, R41, UR40 ;  /* 0x0000002829297c20 */ /* 0x000fc80008400000 */
[----:B------:R-:W-:-:S05]  /*cb90*/  FFMA R41, R204, UR41, R41 ;  /* 0x00000029cc297c23 */ /* 0x000fca0008000029 */
[----:B------:R-:W-:-:S05]  /*cba0*/  F2FP.SATFINITE.E4M3.F32.PACK_AB_MERGE_C R41, RZ, R41, RZ ;  /* 0x00000029ff29723e */ /* 0x000fca00048070ff */
[----:B------:R1:W-:Y:S02]  /*cbb0*/  @!P1 STG.E.U8 desc[UR48][R58.64+0x9], R41 ;  /* 0x000009293a009986 */ /* 0x0003e4000c101130 */
[----:B-1----:R-:W-:Y:S02]  /*cbc0*/  @!P4 IADD3.X R41, R6, R38, R4, P3, P5 ;  /* 0x000000260629c210 */ /* 0x002fe40001fea404 */
[----:B0-----:R-:W-:-:S05]  /*cbd0*/  @!P4 IADD3 R42, P3, R44, R42, RZ ;  /* 0x0000002a2c2ac210 */ /* 0x001fca0007f7e0ff */
[----:B------:R-:W-:Y:S01]  /*cbe0*/  @!P4 IMAD.X R43, R41, 0x1, R43, P3 ;  /* 0x00000001292bc824 */ /* 0x000fe200018e062b */
[----:B------:R-:W-:-:S06]  /*cbf0*/  PRMT R41, RZ, 0x7610, R41 ;  /* 0x00007610ff297816 */ /* 0x000fcc0000000029 */
[----:B------:R-:W4:Y:S01]  /*cc00*/  @!P4 LDG.E.U8 R41, desc[UR48][R36.64+0x8] ;  /* 0x000008302429c981 */ /* 0x000f22000c1e1100 */
        /* <DEDUP_REMOVED lines=17> */
[----:B------:R-:W-:-:S04]  /*cd20*/  LOP3.LUT P2, RZ, R227, 0x4000000, RZ, 0xc0, !PT ;  /* 0x04000000e3ff7812 */ /* 0x000fc8000784c0ff */
[----:B------:R-:W-:Y:S02]  /*cd30*/  ISETP.LT.OR P1, PT, R39, 0x31, !P2 ;  /* 0x000000312700780c */ /* 0x000fe40005721670 */
[----:B------:R-:W-:-:S11]  /*cd40*/  LOP3.LUT R227, R227, 0xfeffffff, RZ, 0xc0, !PT ;  /* 0xfeffffffe3e37812 */ /* 0x000fd600078ec0ff */
[----:B-1----:R-:W0:Y:S01]  /*cd50*/  @!P1 LDC.64 R42, c[0x0][0x5c0] ;  /* 0x00017000ff2a9b82 */ /* 0x002e220000000a00 */
[----:B------:R-:W-:Y:S02]  /*cd60*/  @P0 LOP3.LUT R227, R227, 0x1000000, RZ, 0xfc, !PT ;  /* 0x01000000e3e30812 */ /* 0x000fe400078efcff */
[----:B------:R-:W-:Y:S02]  /*cd70*/  ISETP.LT.OR P0, PT, R39, 0x32, !P2 ;  /* 0x000000322700780c */ /* 0x000fe40005701670 */
[----:B0-----:R-:W-:-:S04]  /*cd80*/  @!P1 IADD3 R132, P5, P6, R24, R42, R2 ;  /* 0x0000002a18849210 */ /* 0x001fc80007ebe002 */
[----:B------:R-:W-:-:S07]  /*cd90*/  @!P1 IADD3.X R133, R38, R43, R6, P5, P6 ;  /* 0x0000002b26859210 */ /* 0x000fce0002fec406 */
[----:B------:R-:W0:Y:S01]  /*cda0*/  @!P0 LDC.64 R42, c[0x0][0x5c0] ;  /* 0x00017000ff2a8b82 */ /* 0x000e220000000a00 */
[----:B------:R-:W-:-:S04]  /*cdb0*/  LOP3.LUT R229, R229, 0xffefffff, RZ, 0xc0, !PT ;  /* 0xffefffffe5e57812 */ /* 0x000fc800078ec0ff */
[----:B------:R-:W-:Y:S02]  /*cdc0*/  @P1 LOP3.LUT R229, R229, 0x100000, RZ, 0xfc, !PT ;  /* 0x00100000e5e51812 */ /* 0x000fe400078efcff */
[----:B------:R-:W-:Y:S02]  /*cdd0*/  ISETP.GE.AND P1, PT, R40, 0x1, PT ;  /* 0x000000012800780c */ /* 0x000fe40003f26270 */
[----:B----4-:R-:W-:-:S04]  /*cde0*/  LOP3.LUT R41, R41, 0xff, RZ, 0xc0, !PT ;  /* 0x000000ff29297812 */ /* 0x010fc800078ec0ff */
[----:B------:R-:W-:-:S05]  /*cdf0*/  F2FP.F16.E4M3.UNPACK_B R41, R41 ;  /* 0x00000029ff29723e */ /* 0x000fca00020006ff */
[----:B------:R-:W-:-:S05]  /*ce00*/  HADD2.F32 R41, -RZ, R41.H0_H0 ;  /* 0x20000029ff297230 */ /* 0x000fca0000004100 */
[----:B------:R-:W-:-:S04]  /*ce10*/  FMUL R41, R41, UR40 ;  /* 0x0000002829297c20 */ /* 0x000fc80008400000 */
[----:B------:R-:W-:-:S05]  /*ce20*/  FFMA R41, R202, UR41, R41 ;  /* 0x00000029ca297c23 */ /* 0x000fca0008000029 */
[----:B------:R-:W-:-:S05]  /*ce30*/  F2FP.SATFINITE.E4M3.F32.PACK_AB_MERGE_C R41, RZ, R41, RZ ;  /* 0x00000029ff29723e */ /* 0x000fca00048070ff */
[----:B------:R1:W-:Y:S01]  /*ce40*/  @!P3 STG.E.U8 desc[UR48][R44.64+0x9], R41 ;  /* 0x000009292c00b986 */ /* 0x0003e2000c101130 */
[----:B0-----:R-:W-:-:S04]  /*ce50*/  @!P0 IADD3 R122, P3, P4, R24, R42, R2 ;  /* 0x0000002a187a8210 */ /* 0x001fc80007c7e002 */
[----:B------:R-:W-:Y:S02]  /*ce60*/  @!P0 IADD3.X R123, R38, R43, R6, P3, P4 ;  /* 0x0000002b267b8210 */ /* 0x000fe40001fe8406 */
[----:B------:R-:W-:Y:S02]  /*ce70*/  ISETP.LT.OR P3, PT, R39, 0x11, !P1 ;  /* 0x000000112700780c */ /* 0x000fe40004f61670 */
[----:B-1----:R-:W-:-:S11]  /*ce80*/  PRMT R41, RZ, 0x7610, R41 ;  /* 0x00007610ff297816 */ /* 0x002fd60000000029 */
[----:B------:R-:W4:Y:S01]  /*ce90*/  @!P3 LDG.E.U8 R41, desc[UR48][R26.64+0x10] ;  /* 0x000010301a29b981 */ /* 0x000f22000c1e1100 */
[----:B------:R-:W0:Y:S02]  /*cea0*/  @!P3 LDC.64 R42, c[0x0][0x5c0] ;  /* 0x00017000ff2abb82 */ /* 0x000e240000000a00 */
        /* <DEDUP_REMOVED lines=9> */
[----:B------:R-:W-:Y:S02]  /*cf40*/  ISETP.LT.OR P3, PT, R39, 0x12, !P1 ;  /* 0x000000122700780c */ /* 0x000fe40004f61670 */
[----:B------:R-:W-:-:S11]  /*cf50*/  PRMT R41, RZ, 0x7610, R41 ;  /* 0x00007610ff297816 */ /* 0x000fd60000000029 */
[----:B------:R-:W4:Y:S01]  /*cf60*/  @!P3 LDG.E.U8 R41, desc[UR48][R26.64+0x11] ;  /* 0x000011301a29b981 */ /* 0x000f22000c1e1100 */
[----:B0-----:R-:W0:Y:S01]  /*cf70*/  @!P3 LDC.64 R42, c[0x0][0x5c0] ;  /* 0x00017000ff2abb82 */ /* 0x001e220000000a00 */
[----:B------:R-:W-:Y:S02]  /*cf80*/  ISETP.LT.OR P6, PT, R39, 0x11, !P2 ;  /* 0x000000112700780c */ /* 0x000fe400057c1670 */
        /* <DEDUP_REMOVED lines=11> */
[----:B------:R-:W-:-:S04]  /*d040*/  LOP3.LUT R229, R229, 0xfffbffff, RZ, 0xc0, !PT ;  /* 0xfffbffffe5e57812 */ /* 0x000fc800078ec0ff */
[----:B------:R-:W-:Y:S02]  /*d050*/  @P0 LOP3.LUT R229, R229, 0x40000, RZ, 0xfc, !PT ;  /* 0x00040000e5e50812 */ /* 0x000fe400078efcff */
[----:B------:R-:W-:-:S13]  /*d060*/  ISETP.LT.OR P0, PT, R39, 0x39, !P2 ;  /* 0x000000392700780c */ /* 0x000fda0005701670 */
[----:B------:R-:W0:Y:S01]  /*d070*/  @!P0 LDC.64 R42, c[0x0][0x5c0] ;  /* 0x00017000ff2a8b82 */ /* 0x000e220000000a00 */
[----:B------:R-:W-:Y:S02]  /*d080*/  ISETP.LT.OR P5, PT, R39, 0x3a, !P2 ;  /* 0x0000003a2700780c */ /* 0x000fe400057a1670 */
[----:B------:R-:W-:Y:S02]  /*d090*/  LOP3.LUT R229, R229, 0xff7fffff, RZ, 0xc0, !PT ;  /* 0xff7fffffe5e57812 */ /* 0x000fe400078ec0ff */
[----:B0-----:R-:W-:-:S04]  /*d0a0*/  @!P0 IADD3 R118, P3, P4, R24, R42, R2 ;  /* 0x0000002a18768210 */ /* 0x001fc80007c7e002 */
[----:B------:R-:W-:-:S05]  /*d0b0*/  @!P0 IADD3.X R119, R38, R43, R6, P3, P4 ;  /* 0x0000002b26778210 */ /* 0x000fca0001fe8406 */
[----:B------:R-:W0:Y:S01]  /*d0c0*/  @!P5 LDC.64 R42, c[0x0][0x5c0] ;  /* 0x00017000ff2adb82 */ /* 0x000e220000000a00 */
[----:B----4-:R-:W-:-:S04]  /*d0d0*/  LOP3.LUT R41, R41, 0xff, RZ, 0xc0, !PT ;  /* 0x000000ff29297812 */ /* 0x010fc800078ec0ff */
[----:B------:R-:W-:-:S05]  /*d0e0*/  F2FP.F16.E4M3.UNPACK_B R41, R41 ;  /* 0x00000029ff29723e */ /* 0x000fca00020006ff */
[----:B------:R-:W-:-:S05]  /*d0f0*/  HADD2.F32 R41, -RZ, R41.H0_H0 ;  /* 0x20000029ff297230 */ /* 0x000fca0000004100 */
[----:B------:R-:W-:-:S04]  /*d100*/  FMUL R41, R41, UR40 ;  /* 0x0000002829297c20 */ /* 0x000fc80008400000 */
[----:B------:R-:W-:-:S05]  /*d110*/  FFMA R199, R199, UR41, R41 ;  /* 0x00000029c7c77c23 */ /* 0x000fca0008000029 */
[----:B------:R-:W-:-:S05]  /*d120*/  F2FP.SATFINITE.E4M3.F32.PACK_AB_MERGE_C R199, RZ, R199, RZ ;  /* 0x000000c7ffc7723e */ /* 0x000fca00048070ff */
[----:B------:R-:W-:Y:S01]  /*d130*/  @!P6 STG.E.U8 desc[UR48][R72.64+0x10], R199 ;  /* 0x000010c74800e986 */ /* 0x000fe2000c101130 */
[----:B------:R-:W-:Y:S02]  /*d140*/  ISETP.LT.OR P6, PT, R39, 0x12, !P2 ;  /* 0x000000122700780c */ /* 0x000fe400057c1670 */
[----:B------:R-:W-:-:S11]  /*d150*/  PRMT R41, RZ, 0x7610, R41 ;  /* 0x00007610ff297816 */ /* 0x000fd60000000029 */
[----:B------:R-:W4:Y:S01]  /*d160*/  @!P6 LDG.E.U8 R41, desc[UR48][R28.64+0x11] ;  /* 0x000011301c29e981 */ /* 0x000f22000c1e1100 */
[----:B------:R-:W-:Y:S02]  /*d170*/  @P0 LOP3.LUT R229, R229, 0x800000, RZ, 0xfc, !PT ;  /* 0x00800000e5e50812 */ /* 0x000fe400078efcff */
[----:B0-----:R-:W-:Y:S02]  /*d180*/  @!P5 IADD3 R112, P3, P4, R24, R42, R2 ;  /* 0x0000002a1870d210 */ /* 0x001fe40007c7e002 */
[----:B------:R-:W-:Y:S02]  /*d190*/  LOP3.LUT R229, R229, 0xfdffffff, RZ, 0xc0, !PT ;  /* 0xfdffffffe5e57812 */ /* 0x000fe400078ec0ff */
[----:B------:R-:W-:Y:S02]  /*d1a0*/  ISETP.GE.AND P0, PT, R40, 0x81, PT ;  /* 0x000000812800780c */ /* 0x000fe40003f06270 */
[----:B------:R-:W-:Y:S02]  /*d1b0*/  @P5 LOP3.LUT R229, R229, 0x2000000, RZ, 0xfc, !PT ;  /* 0x02000000e5e55812 */ /* 0x000fe400078efcff */
[----:B------:R-:W-:-:S02]  /*d1c0*/  @!P5 IADD3.X R113, R38, R43, R6, P3, P4 ;  /* 0x0000002b2671d210 */ /* 0x000fc40001fe8406 */
[----:B------:R-:W-:-:S13]  /*d1d0*/  ISETP.LT.OR P5, PT, R39, 0x31, !P0 ;  /* 0x000000312700780c */ /* 0x000fda00047a1670 */
[----:B------:R-:W0:Y:S01]  /*d1e0*/  @!P5 LDC.64 R42, c[0x0][0x5c0] ;  /* 0x00017000ff2adb82 */ /* 0x000e220000000a00 */
[----:B------:R-:W-:-:S04]  /*d1f0*/  LOP3.LUT R228, R228, 0xfffffdff, RZ, 0xc0, !PT ;  /* 0xfffffdffe4e47812 */ /* 0x000fc800078ec0ff */
[----:B------:R-:W-:Y:S02]  /*d200*/  @P5 LOP3.LUT R228, R228, 0x200, RZ, 0xfc, !PT ;  /* 0x00000200e4e45812 */ /* 0x000fe400078efcff */
[----:B0-----:R-:W-:-:S04]  /*d210*/  @!P5 IADD3 R108, P3, P4, R24, R42, R5 ;  /* 0x0000002a186cd210 */ /* 0x001fc80007c7e005 */
[----:B------:R-:W-:Y:S02]  /*d220*/  @!P5 IADD3.X R109, R38, R43, R7, P3, P4 ;  /* 0x0000002b266dd210 */ /* 0x000fe40001fe8407 */
[----:B------:R-:W-:-:S13]  /*d230*/  ISETP.LT.OR P5, PT, R39, 0x32, !P0 ;  /* 0x000000322700780c */ /* 0x000fda00047a1670 */
[----:B------:R-:W0:Y:S02]  /*d240*/  @!P5 LDC.64 R42, c[0x0][0x5c0] ;  /* 0x00017000ff2adb82 */ /* 0x000e240000000a00 */
[----:B0-----:R-:W-:-:S04]  /*d250*/  @!P5 IADD3 R106, P3, P4, R24, R42, R5 ;  /* 0x0000002a186ad210 */ /* 0x001fc80007c7e005 */
[----:B------:R-:W-:Y:S02]  /*d260*/  @!P5 IADD3.X R107, R38, R43, R7, P3, P4 ;  /* 0x0000002b266bd210 */ /* 0x000fe40001fe8407 */
[----:B------:R-:W-:-:S13]  /*d270*/  ISETP.LT.OR P3, PT, R39, 0x19, !P1 ;  /* 0x000000192700780c */ /* 0x000fda0004f61670 */
[----:B------:R-:W0:Y:S01]  /*d280*/  @!P3 LDC.64 R42, c[0x0][0x5c0] ;  /* 0x00017000ff2abb82 */ /* 0x000e220000000a00 */
[----:B----4-:R-:W-:-:S04]  /*d290*/  LOP3.LUT R41, R41, 0xff, RZ, 0xc0, !PT ;  /* 0x000000ff29297812 */ /* 0x010fc800078ec0ff */
[----:B------:R-:W-:-:S05]  /*d2a0*/  F2FP.F16.E4M3.UNPACK_B R41, R41 ;  /* 0x00000029ff29723e */ /* 0x000fca00020006ff */
[----:B------:R-:W-:-:S05]  /*d2b0*/  HADD2.F32 R41, -RZ, R41.H0_H0 ;  /* 0x20000029ff297230 */ /* 0x000fca0000004100 */
[----:B------:R-:W-:-:S04]  /*d2c0*/  FMUL R41, R41, UR40 ;  /* 0x0000002829297c20 */ /* 0x000fc80008400000 */
[----:B------:R-:W-:-:S05]  /*d2d0*/  FFMA R41, R198, UR41, R41 ;  /* 0x00000029c6297c23 */ /* 0x000fca0008000029 */
[----:B------:R-:W-:-:S05]  /*d2e0*/  F2FP.SATFINITE.E4M3.F32.PACK_AB_MERGE_C R41, RZ, R41, RZ ;  /* 0x00000029ff29723e */ /* 0x000fca00048070ff */
[----:B------:R1:W-:Y:S02]  /*d2f0*/  @!P6 STG.E.U8 desc[UR48][R70.64+0x11], R41 ;  /* 0x000011294600e986 */ /* 0x0003e4000c101130 */
[----:B-1----:R-:W-:-:S06]  /*d300*/  PRMT R41, RZ, 0x7610, R41 ;  /* 0x00007610ff297816 */ /* 0x002fcc0000000029 */
        /* <DEDUP_REMOVED lines=25> */
[----:B------:R-:W4:Y:S02]  /*d4a0*/  @!P1 LDG.E.U8 R41, desc[UR48][R28.64+0x18] ;  /* 0x000018301c299981 */ /* 0x000f24000c1e1100 */
        /* <DEDUP_REMOVED lines=10> */
[----:B------:R-:W-:-:S04]  /*d550*/  LOP3.LUT R228, R228, 0xfffffeff, RZ, 0xc0, !PT ;  /* 0xfffffeffe4e47812 */ /* 0x000fc800078ec0ff */
[----:B------:R-:W-:Y:S02]  /*d560*/  @P5 LOP3.LUT R228, R228, 0x100, RZ, 0xfc, !PT ;  /* 0x00000100e4e45812 */ /* 0x000fe400078efcff */
[----:B------:R-:W-:-:S13]  /*d570*/  ISETP.LT.OR P5, PT, R39, 0x39, !P0 ;  /* 0x000000392700780c */ /* 0x000fda00047a1670 */
[----:B------:R-:W0:Y:S01]  /*d580*/  @!P5 LDC.64 R42, c[0x0][0x5c0] ;  /* 0x00017000ff2adb82 */ /* 0x000e220000000a00 */
[----:B------:R-:W-:-:S04]  /*d590*/  LOP3.LUT R229, R229, 0xbfffffff, RZ, 0xc0, !PT ;  /* 0xbfffffffe5e57812 */ /* 0x000fc800078ec0ff */
[----:B------:R-:W-:Y:S02]  /*d5a0*/  @P5 LOP3.LUT R229, R229, 0x40000000, RZ, 0xfc, !PT ;  /* 0x40000000e5e55812 */ /* 0x000fe400078efcff */
        /* <DEDUP_REMOVED lines=12> */
[----:B------:R-:W-:-:S13]  /*d670*/  ISETP.LT.OR P0, PT, R39, 0x3a, !P0 ;  /* 0x0000003a2700780c */ /* 0x000fda0004701670 */
[----:B------:R-:W0:Y:S01]  /*d680*/  @!P0 LDC.64 R42, c[0x0][0x5c0] ;  /* 0x00017000ff2a8b82 */ /* 0x000e220000000a00 */
[----:B------:R-:W-:Y:S02]  /*d690*/  LOP3.LUT R229, R229, 0x7fffffff, RZ, 0xc0, !PT ;  /* 0x7fffffffe5e57812 */ /* 0x000fe400078ec0ff */
[----:B------:R-:W-:Y:S02]  /*d6a0*/  ISETP.GE.AND P6, PT, R40, 0x101, PT ;  /* 0x000001012800780c */ /* 0x000fe40003fc6270 */
[----:B------:R-:W-:Y:S02]  /*d6b0*/  @P0 LOP3.LUT R229, R229, 0x80000000, RZ, 0xfc, !PT ;  /* 0x80000000e5e50812 */ /* 0x000fe400078efcff */
[----:B0-----:R-:W-:-:S04]  /*d6c0*/  @!P0 IADD3 R94, P3, P4, R24, R42, R5 ;  /* 0x0000002a185e8210 */ /* 0x001fc80007c7e005 */
[----:B------:R-:W-:Y:S02]  /*d6d0*/  @!P0 IADD3.X R95, R38, R43, R7, P3, P4 ;  /* 0x0000002b265f8210 */ /* 0x000fe40001fe8407 */
[----:B------:R-:W-:-:S13]  /*d6e0*/  ISETP.LT.OR P0, PT, R39, 0x31, !P6 ;  /* 0x000000312700780c */ /* 0x000fda0007701670 */
[----:B------:R-:W0:Y:S01]  /*d6f0*/  @!P0 LDC.64 R42, c[0x0][0x5c0] ;  /* 0x00017000ff2a8b82 */ /* 0x000e220000000a00 */
[----:B------:R-:W-:Y:S02]  /*d700*/  @P0 LOP3.LUT R0, R0, 0x8, RZ, 0xfc, !PT ;  /* 0x0000000800000812 */ /* 0x000fe400078efcff */
[----:B0-----:R-:W-:-:S04]  /*d710*/  @!P0 IADD3 R100, P3, P4, R24, R42, R3 ;  /* 0x0000002a18648210 */ /* 0x001fc80007c7e003 */
[----:B------:R-:W-:Y:S02]  /*d720*/  @!P0 IADD3.X R101, R38, R43, R4, P3, P4 ;  /* 0x0000002b26658210 */ /* 0x000fe40001fe8404 */
[----:B------:R-:W-:Y:S02]  /*d730*/  LOP3.LUT P0, RZ, R228, 0x400, RZ, 0xc0, !PT ;  /* 0x00000400e4ff7812 */ /* 0x000fe4000780c0ff */
[----:B------:R-:W-:-:S13]  /*d740*/  ISETP.LT.OR P1, PT, R39, 0x32, !P6 ;  /* 0x000000322700780c */ /* 0x000fda0007721670 */
[----:B------:R-:W0:Y:S01]  /*d750*/  @!P1 LDC.64 R42, c[0x0][0x5c0] ;  /* 0x00017000ff2a9b82 */ /* 0x000e220000000a00 */
        /* <DEDUP_REMOVED lines=9> */
[----:B------:R-:W-:Y:S02]  /*d7f0*/  LOP3.LUT R0, R0, 0xfffffffb, RZ, 0xc0, !PT ;  /* 0xfffffffb00007812 */ /* 0x000fe400078ec0ff */
[----:B0-----:R-:W-:Y:S02]  /*d800*/  @!P1 IADD3 R92, P3, P4, R24, R42, R3 ;  /* 0x0000002a185c9210 */ /* 0x001fe40007c7e003 */
[----:B------:R-:W-:Y:S02]  /*d810*/  @P1 LOP3.LUT R0, R0, 0x4, RZ, 0xfc, !PT ;  /* 0x0000000400001812 */ /* 0x000fe400078efcff */
[----:B------:R-:W-:-:S02]  /*d820*/  @!P1 IADD3.X R93, R38, R43, R4, P3, P4 ;  /* 0x0000002b265d9210 */ /* 0x000fc40001fe8404 */
[----:B------:R-:W-:-:S13]  /*d830*/  ISETP.LT.OR P1, PT, R39, 0x39, !P6 ;  /* 0x000000392700780c */ /* 0x000fda0007721670 */
[----:B------:R-:W0:Y:S01]  /*d840*/  @!P1 LDC.64 R42, c[0x0][0x5c0] ;  /* 0x00017000ff2a9b82 */ /* 0x000e220000000a00 */
[----:B------:R-:W-:Y:S02]  /*d850*/  ISETP.LT.OR P5, PT, R39, 0x3a, !P6 ;  /* 0x0000003a2700780c */ /* 0x000fe400077a1670 */
[----:B0-----:R-:W-:-:S04]  /*d860*/  @!P1 IADD3 R98, P3, P4, R24, R42, R3 ;  /* 0x0000002a18629210 */ /* 0x001fc80007c7e003 */
[----:B------:R-:W-:-:S07]  /*d870*/  @!P1 IADD3.X R99, R38, R43, R4, P3, P4 ;  /* 0x0000002b26639210 */ /* 0x000fce0001fe8404 */
[----:B------:R-:W0:Y:S01]  /*d880*/  @!P5 LDC.64 R42, c[0x0][0x5c0] ;  /* 0x00017000ff2adb82 */ /* 0x000e220000000a00 */
[----:B------:R-:W-:-:S04]  /*d890*/  LOP3.LUT R0, R0, 0xfffffffd, RZ, 0xc0, !PT ;  /* 0xfffffffd00007812 */ /* 0x000fc800078ec0ff */
[----:B------:R-:W-:Y:S02]  /*d8a0*/  @P1 LOP3.LUT R0, R0, 0x2, RZ, 0xfc, !PT ;  /* 0x0000000200001812 */ /* 0x000fe400078efcff */
[----:B------:R-:W-:Y:S02]  /*d8b0*/  LOP3.LUT P1, RZ, R227, 0x2000000, RZ, 0xc0, !PT ;  /* 0x02000000e3ff7812 */ /* 0x000fe4000782c0ff */
        /* <DEDUP_REMOVED lines=19> */
[----:B------:R-:W-:Y:S02]  /*d9f0*/  ISETP.LT.OR P3, PT, R39, 0x12, !P1 ;  /* 0x000000122700780c */ /* 0x000fe40004f61670 */
[----:B----4-:R-:W-:-:S04]  /*da00*/  LOP3.LUT R41, R41, 0xff, RZ, 0xc0, !PT ;  /* 0x000000ff29297812 */ /* 0x010fc800078ec0ff */
[----:B------:R-:W-:-:S05]  /*da10*/  F2FP.F16.E4M3.UNPACK_B R41, R41 ;  /* 0x00000029ff29723e */ /* 0x000fca00020006ff */
[----:B------:R-:W-:-:S05]  /*da20*/  HADD2.F32 R41, -RZ, R41.H0_H0 ;  /* 0x20000029ff297230 */ /* 0x000fca0000004100 */
[----:B------:R-:W-:-:S04]  /*da30*/  FMUL R41, R41, UR40 ;  /* 0x0000002829297c20 */ /* 0x000fc80008400000 */
[----:B------:R-:W-:-:S05]  /*da40*/  FFMA R44, R23, UR41, R41 ;  /* 0x00000029172c7c23 */ /* 0x000fca0008000029 */
[----:B------:R-:W-:-:S05]  /*da50*/  F2FP.SATFINITE.E4M3.F32.PACK_AB_MERGE_C R44, RZ, R44, RZ ;  /* 0x0000002cff2c723e */ /* 0x000fca00048070ff */
[----:B------:R0:W-:Y:S02]  /*da60*/  @!P4 STG.E.U8 desc[UR48][R42.64+0x10], R44 ;  /* 0x0000102c2a00c986 */ /* 0x0001e4000c101130 */
[----:B0-----:R-:W0:Y:S01]  /*da70*/  @!P3 LDC.64 R44, c[0x0][0x5c0] ;  /* 0x00017000ff2cbb82 */ /* 0x001e220000000a00 */
[----:B------:R-:W-:-:S04]  /*da80*/  @!P3 IADD3 R41, P5, P6, R2, R24, R5 ;  /* 0x000000180229b210 */ /* 0x000fc80007ebe005 */
[----:B------:R-:W-:Y:S02]  /*da90*/  @!P3 IADD3.X R23, R6, R38, R7, P5, P6 ;  /* 0x000000260617b210 */ /* 0x000fe40002fec407 */
[----:B0-----:R-:W-:-:S05]  /*daa0*/  @!P3 IADD3 R44, P4, R41, R44, RZ ;  /* 0x0000002c292cb210 */ /* 0x001fca0007f9e0ff */
[----:B------:R-:W-:Y:S01]  /*dab0*/  @!P3 IMAD.X R45, R23, 0x1, R45, P4 ;  /* 0x00000001172db824 */ /* 0x000fe200020e062d */
[----:B------:R-:W-:-:S06]  /*dac0*/  PRMT R23, RZ, 0x7610, R23 ;  /* 0x00007610ff177816 */ /* 0x000fcc0000000017 */
[----:B------:R-:W4:Y:S01]  /*dad0*/  @!P3 LDG.E.U8 R23, desc[UR48][R32.64+0x11] ;  /* 0x000011302017b981 */ /* 0x000f22000c1e1100 */
[----:B------:R-:W-:-:S13]  /*dae0*/  ISETP.LT.OR P0, PT, R39, 0x41, !P2 ;  /* 0x000000412700780c */ /* 0x000fda0005701670 */
[----:B------:R-:W0:Y:S01]  /*daf0*/  @!P0 LDC.64 R42, c[0x0][0x5c0] ;  /* 0x00017000ff2a8b82 */ /* 0x000e220000000a00 */
[----:B------:R-:W-:-:S04]  /*db00*/  LOP3.LUT R229, R229, 0xdfffffff, RZ, 0xc0, !PT ;  /* 0xdfffffffe5e57812 */ /* 0x000fc800078ec0ff */
[----:B------:R-:W-:Y:S02]  /*db10*/  @P0 LOP3.LUT R229, R229, 0x20000000, RZ, 0xfc, !PT ;  /* 0x20000000e5e50812 */ /* 0x000fe400078efcff */
[----:B0-----:R-:W-:-:S04]  /*db20*/  @!P0 IADD3 R96, P5, P6, R24, R42, R2 ;  /* 0x0000002a18608210 */ /* 0x001fc80007ebe002 */
[----:B------:R-:W-:Y:S02]  /*db30*/  @!P0 IADD3.X R97, R38, R43, R6, P5, P6 ;  /* 0x0000002b26618210 */ /* 0x000fe40002fec406 */
[----:B------:R-:W-:Y:S02]  /*db40*/  ISETP.LT.OR P0, PT, R39, 0x42, !P2 ;  /* 0x000000422700780c */ /* 0x000fe40005701670 */
        /* <DEDUP_REMOVED lines=12> */
[----:B------:R-:W-:Y:S02]  /*dc10*/  LOP3.LUT P6, RZ, R228, 0x2, RZ, 0xc0, !PT ;  /* 0x00000002e4ff7812 */ /* 0x000fe400078cc0ff */
[----:B------:R-:W-:Y:S02]  /*dc20*/  LOP3.LUT R229, R229, 0xf7ffffff, RZ, 0xc0, !PT ;  /* 0xf7ffffffe5e57812 */ /* 0x000fe400078ec0ff */
[----:B------:R-:W-:Y:S02]  /*dc30*/  @!P0 IADD3.X R87, R38, R23, R6, P3, P4 ;  /* 0x0000001726578210 */ /* 0x000fe40001fe8406 */
[----:B------:R-:W-:Y:S02]  /*dc40*/  @P0 LOP3.LUT R229, R229, 0x8000000, RZ, 0xfc, !PT ;  /* 0x08000000e5e50812 */ /* 0x000fe400078efcff */
[----:B------:R-:W-:Y:S02]  /*dc50*/  ISETP.LT.OR P0, PT, R39, 0x49, !P2 ;  /* 0x000000492700780c */ /* 0x000fe40005701670 */
        /* <DEDUP_REMOVED lines=8> */
[----:B-1----:R-:W-:-:S06]  /*dce0*/  PRMT R21, RZ, 0x7610, R21 ;  /* 0x00007610ff157816 */ /* 0x002fcc0000000015 */
[----:B------:R-:W4:Y:S01]  /*dcf0*/  @!P6 LDG.E.U8 R21, desc[UR48][R30.64+0x19] ;  /* 0x000019301e15e981 */ /* 0x000f22000c1e1100 */
[----:B------:R-:W-:Y:S02]  /*dd00*/  ISETP.LT.OR P5, PT, R39, 0x4a, !P2 ;  /* 0x0000004a2700780c */ /* 0x000fe400057a1670 */
[----:B0-----:R-:W-:-:S04]  /*dd10*/  @!P0 IADD3 R88, P3, P4, R24, R22, R2 ;  /* 0x0000001618588210 */ /* 0x001fc80007c7e002 */
[----:B------:R-:W-:-:S07]  /*dd20*/  @!P0 IADD3.X R89, R38, R23, R6, P3, P4 ;  /* 0x0000001726598210 */ /* 0x000fce0001fe8406 */
[----:B------:R-:W0:Y:S02]  /*dd30*/  @!P5 LDC.64 R22, c[0x0][0x5c0] ;  /* 0x00017000ff16db82 */ /* 0x000e240000000a00 */
[----:B0-----:R-:W-:-:S04]  /*dd40*/  @!P5 IADD3 R84, P3, P4, R24, R22, R2 ;  /* 0x000000161854d210 */ /* 0x001fc80007c7e002 */
[----:B------:R-:W-:Y:S02]  /*dd50*/  @!P5 IADD3.X R85, R38, R23, R6, P3, P4 ;  /* 0x000000172655d210 */ /* 0x000fe40001fe8406 */
[----:B------:R-:W-:Y:S02]  /*dd60*/  ISETP.LT.OR P4, PT, R39, 0x19, !P1 ;  /* 0x000000192700780c */ /* 0x000fe40004f81670 */
[----:B------:R-:W-:-:S04]  /*dd70*/  LOP3.LUT R229, R229, 0xefffffff, RZ, 0xc0, !PT ;  /* 0xefffffffe5e57812 */ /* 0x000fc800078ec0ff */
[----:B------:R-:W-:-:S04]  /*dd80*/  @P0 LOP3.LUT R229, R229, 0x10000000, RZ, 0xfc, !PT ;  /* 0x10000000e5e50812 */ /* 0x000fc800078efcff */
[----:B------:R-:W-:-:S04]  /*dd90*/  LOP3.LUT R229, R229, 0xfbffffff, RZ, 0xc0, !PT ;  /* 0xfbffffffe5e57812 */ /* 0x000fc800078ec0ff */
[----:B------:R-:W-:Y:S02]  /*dda0*/  @P5 LOP3.LUT R229, R229, 0x4000000, RZ, 0xfc, !PT ;  /* 0x04000000e5e55812 */ /* 0x000fe400078efcff */
        /* <DEDUP_REMOVED lines=14> */
[----:B------:R-:W-:-:S13]  /*de90*/  ISETP.LT.OR P3, PT, R39, 0x1a, !P1 ;  /* 0x0000001a2700780c */ /* 0x000fda0004f61670 */
        /* <DEDUP_REMOVED lines=9> */
[----:B------:R-:W-:Y:S02]  /*df30*/  @!P3 IADD3.X R19, R6, R38, R7, P5, P6 ;  /* 0x000000260613b210 */ /* 0x000fe40002fec407 */
[----:B0-----:R-:W-:-:S05]  /*df40*/  @!P3 IADD3 R22, P4, R41, R22, RZ ;  /* 0x000000162916b210 */ /* 0x001fca0007f9e0ff */
[----:B------:R-:W-:Y:S01]  /*df50*/  @!P3 IMAD.X R23, R19, 0x1, R23, P4 ;  /* 0x000000011317b824 */ /* 0x000fe200020e0617 */
[----:B------:R-:W-:-:S06]  /*df60*/  PRMT R19, RZ, 0x7610, R19 ;  /* 0x00007610ff137816 */ /* 0x000fcc0000000013 */
[----:B------:R-:W4:Y:S01]  /*df70*/  @!P3 LDG.E.U8 R19, desc[UR48][R32.64+0x19] ;  /* 0x000019302013b981 */ /* 0x000f22000c1e1100 */
[C---:B------:R-:W-:Y:S02]  /*df80*/  LOP3.LUT P0, RZ, R227.reuse, 0x1000000, RZ, 0xc0, !PT ;  /* 0x01000000e3ff7812 */ /* 0x040fe4000780c0ff */
[----:B------:R-:W-:-:S04]  /*df90*/  LOP3.LUT R227, R227, 0xff7fffff, RZ, 0xc0, !PT ;  /* 0xff7fffffe3e37812 */ /* 0x000fc800078ec0ff */
[----:B------:R-:W-:-:S04]  /*dfa0*/  @P2 LOP3.LUT R227, R227, 0x800000, RZ, 0xfc, !PT ;  /* 0x00800000e3e32812 */ /* 0x000fc800078efcff */
[----:B------:R-:W-:-:S04]  /*dfb0*/  LOP3.LUT R227, R227, 0xffbfffff, RZ, 0xc0, !PT ;  /* 0xffbfffffe3e37812 */ /* 0x000fc800078ec0ff */
[----:B------:R-:W-:Y:S02]  /*dfc0*/  @P1 LOP3.LUT R227, R227, 0x400000, RZ, 0xfc, !PT ;  /* 0x00400000e3e31812 */ /* 0x000fe400078efcff */
[----:B------:R-:W-:-:S04]  /*dfd0*/  ISETP.GE.AND P1, PT, R40, 0x81, PT ;  /* 0x000000812800780c */ /* 0x000fc80003f26270 */
[----:B------:R-:W-:-:S13]  /*dfe0*/  ISETP.LT.OR P2, PT, R39, 0x41, !P1 ;  /* 0x000000412700780c */ /* 0x000fda0004f41670 */
[----:B------:R-:W0:Y:S02]  /*dff0*/  @!P2 LDC.64 R20, c[0x0][0x5c0] ;  /* 0x00017000ff14ab82 */ /* 0x000e240000000a00 */
        /* <DEDUP_REMOVED lines=15> */
[----:B------:R-:W-:-:S04]  /*e0f0*/  LOP3.LUT R229, R229, 0xfeffffff, RZ, 0xc0, !PT ;  /* 0xfeffffffe5e57812 */ /* 0x000fc800078ec0ff */
[----:B------:R-:W-:Y:S02]  /*e100*/  @P2 LOP3.LUT R229, R229, 0x1000000, RZ, 0xfc, !PT ;  /* 0x01000000e5e52812 */ /* 0x000fe400078efcff */
[----:B------:R-:W-:Y:S02]  /*e110*/  LOP3.LUT P2, RZ, R228, 0x8000, RZ, 0xc0, !PT ;  /* 0x00008000e4ff7812 */ /* 0x000fe4000784c0ff */
[----:B------:R-:W-:Y:S02]  /*e120*/  LOP3.LUT R229, R229, 0xffbfffff, RZ, 0xc0, !PT ;  /* 0xffbfffffe5e57812 */ /* 0x000fe400078ec0ff */
[----:B------:R-:W-:Y:S02]  /*e130*/  @!P5 IADD3.X R79, R38, R19, R7, P3, P4 ;  /* 0x00000013264fd210 */ /* 0x000fe40001fe8407 */
[----:B------:R-:W-:Y:S02]  /*e140*/  @P5 LOP3.LUT R229, R229, 0x400000, RZ, 0xfc, !PT ;  /* 0x00400000e5e55812 */ /* 0x000fe400078efcff */
[----:B------:R-:W-:-:S02]  /*e150*/  ISETP.LT.OR P5, PT, R39, 0x49, !P1 ;  /* 0x000000492700780c */ /* 0x000fc40004fa1670 */
        /* <DEDUP_REMOVED lines=18> */
[----:B------:R-:W-:-:S07]  /*e280*/  @P5 LOP3.LUT R229, R229, 0x200000, RZ, 0xfc, !PT ;  /* 0x00200000e5e55812 */ /* 0x000fce00078efcff */
        /* <DEDUP_REMOVED lines=29> */
[----:B------:R-:W-:Y:S02]  /*e460*/  LOP3.LUT R229, R229, 0xfff7ffff, RZ, 0xc0, !PT ;  /* 0xfff7ffffe5e57812 */ /* 0x000fe400078ec0ff */
[----:B------:R-:W-:Y:S02]  /*e470*/  ISETP.GE.AND P2, PT, R40, 0x101, PT ;  /* 0x000001012800780c */ /* 0x000fe40003f46270 */
[----:B------:R-:W-:Y:S02]  /*e480*/  @P1 LOP3.LUT R229, R229, 0x80000, RZ, 0xfc, !PT ;  /* 0x00080000e5e51812 */ /* 0x000fe400078efcff */
[----:B------:R-:W-:-:S13]  /*e490*/  ISETP.LT.OR P1, PT, R39, 0x41, !P2 ;  /* 0x000000412700780c */ /* 0x000fda0005721670 */
[----:B------:R-:W0:Y:S02]  /*e4a0*/  @!P1 LDC.64 R16, c[0x0][0x5c0] ;  /* 0x00017000ff109b82 */ /* 0x000e240000000a00 */
[----:B0-----:R-:W-:-:S04]  /*e4b0*/  @!P1 IADD3 R72, P5, P6, R24, R16, R3 ;  /* 0x0000001018489210 */ /* 0x001fc80007ebe003 */
[----:B------:R-:W-:Y:S02]  /*e4c0*/  @!P1 IADD3.X R73, R38, R17, R4, P5, P6 ;  /* 0x0000001126499210 */ /* 0x000fe40002fec404 */
[----:B------:R-:W-:-:S04]  /*e4d0*/  ISETP.GE.AND P6, PT, R40, 0x101, PT ;  /* 0x000001012800780c */ /* 0x000fc80003fc6270 */
        /* <DEDUP_REMOVED lines=75> */
[----:B------:R-:W0:Y:S01]  /*e990*/  @!P1 LDC.64 R12, c[0x0][0x5c0] ;  /* 0x00017000ff0c9b82 */ /* 0x000e220000000a00 */
[----:B------:R-:W-:-:S04]  /*e9a0*/  LOP3.LUT R229, R229, 0xffffefff, RZ, 0xc0, !PT ;  /* 0xffffefffe5e57812 */ /* 0x000fc800078ec0ff */
[----:B------:R-:W-:Y:S02]  /*e9b0*/  @P1 LOP3.LUT R229, R229, 0x1000, RZ, 0xfc, !PT ;  /* 0x00001000e5e51812 */ /* 0x000fe400078efcff */
[----:B0-----:R-:W-:-:S04]  /*e9c0*/  @!P1 IADD3 R64, P5, P6, R24, R12, R2 ;  /* 0x0000000c18409210 */ /* 0x001fc80007ebe002 */
[----:B------:R-:W-:Y:S02]  /*e9d0*/  @!P1 IADD3.X R65, R38, R13, R6, P5, P6 ;  /* 0x0000000d26419210 */ /* 0x000fe40002fec406 */
[----:B------:R-:W-:Y:S02]  /*e9e0*/  ISETP.GE.AND P1, PT, R40, 0x1, PT ;  /* 0x000000012800780c */ /* 0x000fe40003f26270 */
        /* <DEDUP_REMOVED lines=8> */
[----:B0-----:R-:W-:-:S04]  /*ea70*/  @!P0 IADD3 R62, P3, P4, R24, R10, R2 ;  /* 0x0000000a183e8210 */ /* 0x001fc80007c7e002 */
[----:B------:R-:W-:Y:S02]  /*ea80*/  @!P0 IADD3.X R63, R38, R11, R6, P3, P4 ;  /* 0x0000000b263f8210 */ /* 0x000fe40001fe8406 */
[----:B------:R-:W-:Y:S02]  /*ea90*/  ISETP.LT.OR P3, PT, R39, 0x21, !P1 ;  /* 0x000000212700780c */ /* 0x000fe40004f61670 */
[----:B------:R-:W-:-:S11]  /*eaa0*/  PRMT R10, RZ, 0x7610, R10 ;  /* 0x00007610ff0a7816 */ /* 0x000fd6000000000a */
[----:B------:R-:W4:Y:S02]  /*eab0*/  @!P3 LDG.E.U8 R10, desc[UR48][R26.64+0x20] ;  /* 0x000020301a0ab981 */ /* 0x000f24000c1e1100 */
        /* <DEDUP_REMOVED lines=10> */
[----:B------:R-:W-:Y:S02]  /*eb60*/  ISETP.LT.OR P3, PT, R39, 0x22, !P1 ;  /* 0x000000222700780c */ /* 0x000fe40004f61670 */
[----:B0-----:R-:W-:-:S11]  /*eb70*/  PRMT R9, RZ, 0x7610, R9 ;  /* 0x00007610ff097816 */ /* 0x001fd60000000009 */
[----:B------:R-:W0:Y:S01]  /*eb80*/  @!P3 LDC.64 R10, c[0x0][0x5c0] ;  /* 0x00017000ff0abb82 */ /* 0x000e220000000a00 */
[----:B------:R-:W4:Y:S01]  /*eb90*/  @!P3 LDG.E.U8 R9, desc[UR48][R26.64+0x21] ;  /* 0x000021301a09b981 */ /* 0x000f22000c1e1100 */
[----:B------:R-:W-:-:S04]  /*eba0*/  LOP3.LUT R229, R229, 0xfffff7ff, RZ, 0xc0, !PT ;  /* 0xfffff7ffe5e57812 */ /* 0x000fc800078ec0ff */
[----:B------:R-:W-:Y:S02]  /*ebb0*/  @P0 LOP3.LUT R229, R229, 0x800, RZ, 0xfc, !PT ;  /* 0x00000800e5e50812 */ /* 0x000fe400078efcff */
[----:B------:R-:W-:Y:S02]  /*ebc0*/  ISETP.LT.OR P0, PT, R39, 0x59, !P2 ;  /* 0x000000592700780c */ /* 0x000fe40005701670 */
[----:B0-----:R-:W-:-:S05]  /*ebd0*/  @!P3 IADD3 R10, P4, R24, R10, RZ ;  /* 0x0000000a180ab210 */ /* 0x001fca0007f9e0ff */
[----:B------:R-:W-:Y:S01]  /*ebe0*/  @!P3 IMAD.X R11, R38, 0x1, R11, P4 ;  /* 0x00000001260bb824 */ /* 0x000fe200020e060b */
        /* <DEDUP_REMOVED lines=12> */
[----:B------:R-:W-:Y:S02]  /*ecb0*/  ISETP.LT.OR P5, PT, R39, 0x5a, !P2 ;  /* 0x0000005a2700780c */ /* 0x000fe400057a1670 */
[----:B------:R-:W-:Y:S02]  /*ecc0*/  @!P0 IADD3.X R61, R38, R9, R6, P3, P4 ;  /* 0x00000009263d8210 */ /* 0x000fe40001fe8406 */
[----:B------:R-:W-:-:S04]  /*ecd0*/  LOP3.LUT R229, R229, 0xfffffbff, RZ, 0xc0, !PT ;  /* 0xfffffbffe5e57812 */ /* 0x000fc800078ec0ff */
[----:B------:R-:W-:Y:S02]  /*ece0*/  @P0 LOP3.LUT R229, R229, 0x400, RZ, 0xfc, !PT ;  /* 0x00000400e5e50812 */ /* 0x000fe400078efcff */
[----:B------:R-:W-:Y:S02]  /*ecf0*/  ISETP.GE.AND P0, PT, R40, 0x81, PT ;  /* 0x000000812800780c */ /* 0x000fe40003f06270 */
[----:B------:R-:W-:-:S04]  /*ed00*/  LOP3.LUT R229, R229, 0xfffffdff, RZ, 0xc0, !PT ;  /* 0xfffffdffe5e57812 */ /* 0x000fc800078ec0ff */
[----:B------:R-:W-:Y:S02]  /*ed10*/  @P5 LOP3.LUT R229, R229, 0x200, RZ, 0xfc, !PT ;  /* 0x00000200e5e55812 */ /* 0x000fe400078efcff */
[----:B----4-:R-:W-:-:S04]  /*ed20*/  LOP3.LUT R8, R8, 0xff, RZ, 0xc0, !PT ;  /* 0x000000ff08087812 */ /* 0x010fc800078ec0ff */
[----:B------:R-:W-:-:S05]  /*ed30*/  F2FP.F16.E4M3.UNPACK_B R8, R8 ;  /* 0x00000008ff08723e */ /* 0x000fca00020006ff */
[----:B------:R-:W-:-:S05]  /*ed40*/  HADD2.F32 R8, -RZ, R8.H0_H0 ;  /* 0x20000008ff087230 */ /* 0x000fca0000004100 */
[----:B------:R-:W-:-:S04]  /*ed50*/  FMUL R8, R8, UR40 ;  /* 0x0000002808087c20 */ /* 0x000fc80008400000 */
[----:B--2---:R-:W-:Y:S02]  /*ed60*/  FFMA R10, R226, UR41, R8 ;  /* 0x00000029e20a7c23 */ /* 0x004fe40008000008 */
[----:B------:R-:W0:Y:S01]  /*ed70*/  @!P5 LDC.64 R8, c[0x0][0x5c0] ;  /* 0x00017000ff08db82 */ /* 0x000e220000000a00 */
[----:B------:R-:W-:Y:S01]  /*ed80*/  LOP3.LUT R229, R229, 0xfffffeff, RZ, 0xc0, !PT ;  /* 0xfffffeffe5e57812 */ /* 0x000fe200078ec0ff */
[----:B------:R-:W2:Y:S01]  /*ed90*/  LDL.LU R226, [R1+0x8] ;  /* 0x0000080001e27983 */ /* 0x000ea20000300800 */
[----:B0-----:R-:W-:-:S04]  /*eda0*/  @!P5 IADD3 R58, P3, P4, R24, R8, R2 ;  /* 0x00000008183ad210 */ /* 0x001fc80007c7e002 */
[----:B------:R-:W-:Y:S02]  /*edb0*/  @!P5 IADD3.X R59, R38, R9, R6, P3, P4 ;  /* 0x00000009263bd210 */ /* 0x000fe40001fe8406 */
[----:B------:R-:W-:-:S13]  /*edc0*/  ISETP.LT.OR P5, PT, R39, 0x51, !P0 ;  /* 0x000000512700780c */ /* 0x000fda00047a1670 */
[----:B------:R-:W0:Y:S01]  /*edd0*/  @!P5 LDC.64 R8, c[0x0][0x5c0] ;  /* 0x00017000ff08db82 */ /* 0x000e220000000a00 */
[----:B------:R-:W-:-:S05]  /*ede0*/  F2FP.SATFINITE.E4M3.F32.PACK_AB_MERGE_C R10, RZ, R10, RZ ;  /* 0x0000000aff0a723e */ /* 0x000fca00048070ff */
[----:B------:R-:W-:Y:S01]  /*edf0*/  @!P6 STG.E.U8 desc[UR48][R110.64+0x20], R10 ;  /* 0x0000200a6e00e986 */ /* 0x000fe2000c101130 */
[----:B------:R-:W-:Y:S02]  /*ee00*/  ISETP.LT.OR P6, PT, R39, 0x22, !P2 ;  /* 0x000000222700780c */ /* 0x000fe400057c1670 */
[----:B0-----:R-:W-:Y:S02]  /*ee10*/  @!P5 IADD3 R56, P3, P4, R24, R8, R5 ;  /* 0x000000081838d210 */ /* 0x001fe40007c7e005 */
[----:B------:R-:W-:-:S09]  /*ee20*/  PRMT R8, RZ, 0x7610, R8 ;  /* 0x00007610ff087816 */ /* 0x000fd20000000008 */
[----:B------:R-:W4:Y:S01]  /*ee30*/  @!P6 LDG.E.U8 R8, desc[UR48][R28.64+0x21] ;  /* 0x000021301c08e981 */ /* 0x000f22000c1e1100 */
[----:B------:R-:W-:Y:S02]  /*ee40*/  @P5 LOP3.LUT R229, R229, 0x100, RZ, 0xfc, !PT ;  /* 0x00000100e5e55812 */ /* 0x000fe400078efcff */
[----:B------:R-:W-:Y:S02]  /*ee50*/  @!P5 IADD3.X R57, R38, R9, R7, P3, P4 ;  /* 0x000000092639d210 */ /* 0x000fe40001fe8407 */
[----:B------:R-:W-:Y:S02]  /*ee60*/  ISETP.LT.OR P5, PT, R39, 0x52, !P0 ;  /* 0x000000522700780c */ /* 0x000fe400047a1670 */
[----:B----4-:R-:W-:-:S04]  /*ee70*/  LOP3.LUT R8, R8, 0xff, RZ, 0xc0, !PT ;  /* 0x000000ff08087812 */ /* 0x010fc800078ec0ff */
[----:B------:R-:W-:-:S05]  /*ee80*/  F2FP.F16.E4M3.UNPACK_B R8, R8 ;  /* 0x00000008ff08723e */ /* 0x000fca00020006ff */
[----:B------:R-:W-:-:S05]  /*ee90*/  HADD2.F32 R8, -RZ, R8.H0_H0 ;  /* 0x20000008ff087230 */ /* 0x000fca0000004100 */
[----:B------:R-:W-:-:S04]  /*eea0*/  FMUL R8, R8, UR40 ;  /* 0x0000002808087c20 */ /* 0x000fc80008400000 */
[----:B---3--:R-:W-:Y:S02]  /*eeb0*/  FFMA R8, R225, UR41, R8 ;  /* 0x00000029e1087c23 */ /* 0x008fe40008000008 */
[----:B------:R-:W3:Y:S03]  /*eec0*/  LDL.LU R225, [R1+0xc] ;  /* 0x00000c0001e17983 */ /* 0x000ee60000300800 */
        /* <DEDUP_REMOVED lines=33> */
[----:B---3--:R-:W-:Y:S01]  /*f0e0*/  FFMA R10, R225, UR41, R10 ;  /* 0x00000029e10a7c23 */ /* 0x008fe2000800000a */
[----:B------:R-:W-:Y:S01]  /*f0f0*/  LOP3.LUT R229, R229, 0xffffffef, RZ, 0xc0, !PT ;  /* 0xffffffefe5e57812 */ /* 0x000fe200078ec0ff */
[----:B------:R-:W3:Y:S03]  /*f100*/  LDL.LU R225, [R1+0x14] ;  /* 0x0000140001e17983 */ /* 0x000ee60000300800 */
[----:B------:R-:W-:-:S05]  /*f110*/  F2FP.SATFINITE.E4M3.F32.PACK_AB_MERGE_C R10, RZ, R10, RZ ;  /* 0x0000000aff0a723e */ /* 0x000fca00048070ff */
[----:B------:R0:W-:Y:S02]  /*f120*/  @!P3 STG.E.U8 desc[UR48][R8.64+0x29], R10 ;  /* 0x0000290a0800b986 */ /* 0x0001e4000c101130 */
[----:B0-----:R-:W0:Y:S02]  /*f130*/  @!P5 LDC.64 R8, c[0x0][0x5c0] ;  /* 0x00017000ff08db82 */ /* 0x001e240000000a00 */
[----:B0-----:R-:W-:Y:S02]  /*f140*/  @!P5 IADD3 R52, P3, P4, R24, R8, R5 ;  /* 0x000000081834d210 */ /* 0x001fe40007c7e005 */
[----:B------:R-:W-:-:S06]  /*f150*/  PRMT R8, RZ, 0x7610, R8 ;  /* 0x00007610ff087816 */ /* 0x000fcc0000000008 */
[----:B------:R-:W4:Y:S01]  /*f160*/  @!P1 LDG.E.U8 R8, desc[UR48][R28.64+0x28] ;  /* 0x000028301c089981 */ /* 0x000f22000c1e1100 */
[----:B------:R-:W-:Y:S02]  /*f170*/  @P5 LOP3.LUT R229, R229, 0x10, RZ, 0xfc, !PT ;  /* 0x00000010e5e55812 */ /* 0x000fe400078efcff */
        /* <DEDUP_REMOVED lines=14> */
[----:B------:R-:W-:-:S04]  /*f260*/  ISETP.GE.AND P5, PT, R40, 0x101, PT ;  /* 0x000001012800780c */ /* 0x000fc80003fa6270 */
        /* <DEDUP_REMOVED lines=8> */
[----:B------:R-:W-:Y:S02]  /*f2f0*/  @!P6 IADD3.X R49, R38, R9, R4, P3, P4 ;  /* 0x000000092631e210 */ /* 0x000fe40001fe8404 */
[----:B------:R-:W-:Y:S02]  /*f300*/  @P0 LOP3.LUT R227, R227, 0x200000, RZ, 0xfc, !PT ;  /* 0x00200000e3e30812 */ /* 0x000fe400078efcff */
[----:B------:R-:W-:Y:S02]  /*f310*/  LOP3.LUT P0, RZ, R228, 0x8, RZ, 0xc0, !PT ;  /* 0x00000008e4ff7812 */ /* 0x000fe4000780c0ff */
        /* <DEDUP_REMOVED lines=8> */
[----:B------:R0:W-:Y:S01]  /*f3a0*/  @!P1 STG.E.U8 desc[UR48][R120.64+0x29], R8 ;  /* 0x0000290878009986 */ /* 0x0001e2000c101130 */
[----:B------:R-:W-:-:S13]  /*f3b0*/  ISETP.LT.OR P1, PT, R39, 0x52, !P5 ;  /* 0x000000522700780c */ /* 0x000fda0006f21670 */
[----:B0-----:R-:W0:Y:S02]  /*f3c0*/  @!P1 LDC.64 R8, c[0x0][0x5c0] ;  /* 0x00017000ff089b82 */ /* 0x001e240000000a00 */
[----:B0-----:R-:W-:Y:S02]  /*f3d0*/  @!P1 IADD3 R46, P3, P4, R24, R8, R3 ;  /* 0x00000008182e9210 */ /* 0x001fe40007c7e003 */
[----:B------:R-:W-:-:S06]  /*f3e0*/  PRMT R8, RZ, 0x7610, R8 ;  /* 0x00007610ff087816 */ /* 0x000fcc0000000008 */
[----:B------:R-:W4:Y:S01]  /*f3f0*/  @!P0 LDG.E.U8 R8, desc[UR48][R30.64+0x20] ;  /* 0x000020301e088981 */ /* 0x000f22000c1e1100 */
[----:B------:R-:W-:-:S04]  /*f400*/  @P6 LOP3.LUT R229, R229, 0x4, RZ, 0xfc, !PT ;  /* 0x00000004e5e56812 */ /* 0x000fc800078efcff */
[----:B------:R-:W-:Y:S02]  /*f410*/  LOP3.LUT R229, R229, 0xfffffffd, RZ, 0xc0, !PT ;  /* 0xfffffffde5e57812 */ /* 0x000fe400078ec0ff */
[----:B------:R-:W-:Y:S02]  /*f420*/  @!P1 IADD3.X R47, R38, R9, R4, P3, P4 ;  /* 0x00000009262f9210 */ /* 0x000fe40001fe8404 */
[----:B------:R-:W-:Y:S02]  /*f430*/  @P1 LOP3.LUT R229, R229, 0x2, RZ, 0xfc, !PT ;  /* 0x00000002e5e51812 */ /* 0x000fe400078efcff */
[----:B------:R-:W-:Y:S02]  /*f440*/  ISETP.LT.OR P1, PT, R39, 0x59, !P5 ;  /* 0x000000592700780c */ /* 0x000fe40006f21670 */
[----:B------:R-:W-:Y:S02]  /*f450*/  LOP3.LUT P6, RZ, R228, 0x4, RZ, 0xc0, !PT ;  /* 0x00000004e4ff7812 */ /* 0x000fe400078cc0ff */
        /* <DEDUP_REMOVED lines=8> */
[----:B------:R-:W-:-:S05]  /*f4e0*/  F2FP.SATFINITE.E4M3.F32.PACK_AB_MERGE_C R10, RZ, R10, RZ ;  /* 0x0000000aff0a723e */ /* 0x000fca00048070ff */
[----:B------:R1:W-:Y:S01]  /*f4f0*/  @!P0 STG.E.U8 desc[UR48][R116.64+0x20], R10 ;  /* 0x0000200a74008986 */ /* 0x0003e2000c101130 */
[----:B------:R-:W-:Y:S02]  /*f500*/  ISETP.LT.OR P0, PT, R39, 0x5a, !P5 ;  /* 0x0000005a2700780c */ /* 0x000fe40006f01670 */
[----:B0-----:R-:W-:-:S04]  /*f510*/  @!P1 IADD3 R44, P3, P4, R24, R8, R3 ;  /* 0x00000008182c9210 */ /* 0x001fc80007c7e003 */
[----:B------:R-:W-:-:S07]  /*f520*/  @!P1 IADD3.X R45, R38, R9, R4, P3, P4 ;  /* 0x00000009262d9210 */ /* 0x000fce0001fe8404 */
[----:B------:R-:W0:Y:S02]  /*f530*/  @!P0 LDC.64 R8, c[0x0][0x5c0] ;  /* 0x00017000ff088b82 */ /* 0x000e240000000a00 */
[----:B0-----:R-:W-:Y:S02]  /*f540*/  @!P0 IADD3 R42, P3, P4, R24, R8, R3 ;  /* 0x00000008182a8210 */ /* 0x001fe40007c7e003 */
[----:B------:R-:W-:-:S06]  /*f550*/  PRMT R8, RZ, 0x7610, R8 ;  /* 0x00007610ff087816 */ /* 0x000fcc0000000008 */
[----:B------:R-:W4:Y:S01]  /*f560*/  @!P6 LDG.E.U8 R8, desc[UR48][R30.64+0x21] ;  /* 0x000021301e08e981 */ /* 0x000f22000c1e1100 */
[----:B------:R-:W-:Y:S02]  /*f570*/  @P1 LOP3.LUT R229, R229, 0x1, RZ, 0xfc, !PT ;  /* 0x00000001e5e51812 */ /* 0x000fe400078efcff */
[----:B------:R-:W-:Y:S02]  /*f580*/  LOP3.LUT P1, RZ, R227, 0x400000, RZ, 0xc0, !PT ;  /* 0x00400000e3ff7812 */ /* 0x000fe4000782c0ff */
[----:B------:R-:W-:Y:S02]  /*f590*/  @!P0 IADD3.X R43, R38, R9, R4, P3, P4 ;  /* 0x00000009262b8210 */ /* 0x000fe40001fe8404 */
[----:B------:R-:W-:-:S13]  /*f5a0*/  ISETP.LT.OR P4, PT, R39, 0x21, !P1 ;  /* 0x000000212700780c */ /* 0x000fda0004f81670 */
[----:B------:R-:W-:-:S04]  /*f5b0*/  @!P4 IADD3 R11, P3, P5, R2, R24, R5 ;  /* 0x00000018020bc210 */ /* 0x000fc80007d7e005 */
[----:B-1----:R-:W-:Y:S02]  /*f5c0*/  @!P4 IADD3.X R10, R6, R38, R7, P3, P5 ;  /* 0x00000026060ac210 */ /* 0x002fe40001fea407 */
        /* <DEDUP_REMOVED lines=10> */
[----:B0-----:R-:W-:-:S05]  /*f670*/  @!P4 IADD3 R8, P3, R11, R8, RZ ;  /* 0x000000080b08c210 */ /* 0x001fca0007f7e0ff */
[----:B------:R-:W-:Y:S01]  /*f680*/  @!P4 IMAD.X R9, R10, 0x1, R9, P3 ;  /* 0x000000010a09c824 */ /* 0x000fe200018e0609 */
[----:B------:R-:W-:-:S06]  /*f690*/  PRMT R10, RZ, 0x7610, R10 ;  /* 0x00007610ff0a7816 */ /* 0x000fcc000000000a */
[----:B------:R-:W4:Y:S01]  /*f6a0*/  @!P4 LDG.E.U8 R10, desc[UR48][R32.64+0x20] ;  /* 0x00002030200ac981 */ /* 0x000f22000c1e1100 */
[----:B------:R-:W-:Y:S02]  /*f6b0*/  @P0 LOP3.LUT R228, R228, 0x80000000, RZ, 0xfc, !PT ;  /* 0x80000000e4e40812 */ /* 0x000fe400078efcff */
[C---:B------:R-:W-:Y:S02]  /*f6c0*/  ISETP.LT.OR P0, PT, R39.reuse, 0x61, !P2 ;  /* 0x000000612700780c */ /* 0x040fe40005701670 */
[----:B------:R-:W-:-:S13]  /*f6d0*/  ISETP.LT.OR P3, PT, R39, 0x22, !P1 ;  /* 0x000000222700780c */ /* 0x000fda0004f61670 */
[----:B------:R-:W-:-:S04]  /*f6e0*/  @!P3 IADD3 R13, P5, P6, R2, R24, R5 ;  /* 0x00000018020db210 */ /* 0x000fc80007ebe005 */
[----:B------:R-:W-:Y:S02]  /*f6f0*/  @!P3 IADD3.X R12, R6, R38, R7, P5, P6 ;  /* 0x00000026060cb210 */ /* 0x000fe40002fec407 */
[----:B----4-:R-:W-:-:S04]  /*f700*/  LOP3.LUT R10, R10, 0xff, RZ, 0xc0, !PT ;  /* 0x000000ff0a0a7812 */ /* 0x010fc800078ec0ff */
[----:B------:R-:W-:-:S05]  /*f710*/  F2FP.F16.E4M3.UNPACK_B R10, R10 ;  /* 0x0000000aff0a723e */ /* 0x000fca00020006ff */
[----:B------:R-:W-:-:S05]  /*f720*/  HADD2.F32 R10, -RZ, R10.H0_H0 ;  /* 0x2000000aff0a7230 */ /* 0x000fca0000004100 */
[----:B------:R-:W-:-:S04]  /*f730*/  FMUL R10, R10, UR40 ;  /* 0x000000280a0a7c20 */ /* 0x000fc80008400000 */
[----:B--2---:R-:W-:Y:S01]  /*f740*/  FFMA R10, R226, UR41, R10 ;  /* 0x00000029e20a7c23 */ /* 0x004fe2000800000a */
[----:B------:R-:W-:Y:S01]  /*f750*/  LOP3.LUT R228, R228, 0xbfffffff, RZ, 0xc0, !PT ;  /* 0xbfffffffe4e47812 */ /* 0x000fe200078ec0ff */
[----:B------:R-:W2:Y:S03]  /*f760*/  LDL.LU R226, [R1+0x28] ;  /* 0x0000280001e27983 */ /* 0x000ea60000300800 */
[----:B------:R-:W-:-:S05]  /*f770*/  F2FP.SATFINITE.E4M3.F32.PACK_AB_MERGE_C R10, RZ, R10, RZ ;  /* 0x0000000aff0a723e */ /* 0x000fca00048070ff */
[----:B------:R0:W-:Y:S02]  /*f780*/  @!P4 STG.E.U8 desc[UR48][R8.64+0x20], R10 ;  /* 0x0000200a0800c986 */ /* 0x0001e4000c101130 */
[----:B0-----:R-:W0:Y:S08]  /*f790*/  @!P0 LDC.64 R8, c[0x0][0x5c0] ;  /* 0x00017000ff088b82 */ /* 0x001e300000000a00 */
[----:B------:R-:W1:Y:S01]  /*f7a0*/  @!P3 LDC.64 R10, c[0x0][0x5c0] ;  /* 0x00017000ff0abb82 */ /* 0x000e620000000a00 */
[----:B0-----:R-:W-:-:S02]  /*f7b0*/  @!P0 IADD3 R22, P5, P6, R24, R8, R2 ;  /* 0x0000000818168210 */ /* 0x001fc40007ebe002 */
[----:B------:R-:W-:-:S06]  /*f7c0*/  PRMT R8, RZ, 0x7610, R8 ;  /* 0x00007610ff087816 */ /* 0x000fcc0000000008 */
[----:B------:R-:W4:Y:S01]  /*f7d0*/  @!P3 LDG.E.U8 R8, desc[UR48][R32.64+0x21] ;  /* 0x000021302008b981 */ /* 0x000f22000c1e1100 */
[----:B------:R-:W-:Y:S02]  /*f7e0*/  @P0 LOP3.LUT R228, R228, 0x40000000, RZ, 0xfc, !PT ;  /* 0x40000000e4e40812 */ /* 0x000fe400078efcff */
[----:B------:R-:W-:Y:S02]  /*f7f0*/  @!P0 IADD3.X R23, R38, R9, R6, P5, P6 ;  /* 0x0000000926178210 */ /* 0x000fe40002fec406 */
[----:B------:R-:W-:Y:S02]  /*f800*/  ISETP.LT.OR P0, PT, R39, 0x62, !P2 ;  /* 0x000000622700780c */ /* 0x000fe40005701670 */
[----:B-1----:R-:W-:-:S05]  /*f810*/  @!P3 IADD3 R10, P4, R13, R10, RZ ;  /* 0x0000000a0d0ab210 */ /* 0x002fca0007f9e0ff */
[----:B------:R-:W-:Y:S01]  /*f820*/  @!P3 IMAD.X R11, R12, 0x1, R11, P4 ;  /* 0x000000010c0bb824 */ /* 0x000fe200020e060b */
[----:B------:R-:W-:Y:S02]  /*f830*/  LOP3.LUT P5, RZ, R228, 0x10, RZ, 0xc0, !PT ;  /* 0x00000010e4ff7812 */ /* 0x000fe400078ac0ff */
[----:B----4-:R-:W-:-:S04]  /*f840*/  LOP3.LUT R8, R8, 0xff, RZ, 0xc0, !PT ;  /* 0x000000ff08087812 */ /* 0x010fc800078ec0ff */
[----:B------:R-:W-:-:S05]  /*f850*/  F2FP.F16.E4M3.UNPACK_B R8, R8 ;  /* 0x00000008ff08723e */ /* 0x000fca00020006ff */
[----:B------:R-:W-:-:S05]  /*f860*/  HADD2.F32 R8, -RZ, R8.H0_H0 ;  /* 0x20000008ff087230 */ /* 0x000fca0000004100 */
[----:B------:R-:W-:-:S04]  /*f870*/  FMUL R8, R8, UR40 ;  /* 0x0000002808087c20 */ /* 0x000fc80008400000 */
[----:B---3--:R-:W-:Y:S01]  /*f880*/  FFMA R8, R225, UR41, R8 ;  /* 0x00000029e1087c23 */ /* 0x008fe20008000008 */
[----:B------:R-:W-:Y:S01]  /*f890*/  LOP3.LUT P6, RZ, R228, 0x20, RZ, 0xc0, !PT ;  /* 0x00000020e4ff7812 */ /* 0x000fe200078cc0ff */
[----:B------:R-:W3:Y:S03]  /*f8a0*/  LDL.LU R225, [R1+0x2c] ;  /* 0x00002c0001e17983 */ /* 0x000ee60000300800 */
[----:B------:R-:W-:-:S05]  /*f8b0*/  F2FP.SATFINITE.E4M3.F32.PACK_AB_MERGE_C R8, RZ, R8, RZ ;  /* 0x00000008ff08723e */ /* 0x000fca00048070ff */
[----:B------:R0:W-:Y:S02]  /*f8c0*/  @!P3 STG.E.U8 desc[UR48][R10.64+0x21], R8 ;  /* 0x000021080a00b986 */ /* 0x0001e4000c101130 */
[----:B0-----:R-:W0:Y:S02]  /*f8d0*/  @!P0 LDC.64 R8, c[0x0][0x5c0] ;  /* 0x00017000ff088b82 */ /* 0x001e240000000a00 */
[----:B0-----:R-:W-:Y:S02]  /*f8e0*/  @!P0 IADD3 R20, P3, P4, R24, R8, R2 ;  /* 0x0000000818148210 */ /* 0x001fe40007c7e002 */
[----:B------:R-:W-:-:S06]  /*f8f0*/  PRMT R8, RZ, 0x7610, R8 ;  /* 0x00007610ff087816 */ /* 0x000fcc0000000008 */
[----:B------:R-:W4:Y:S01]  /*f900*/  @!P5 LDG.E.U8 R8, desc[UR48][R30.64+0x28] ;  /* 0x000028301e08d981 */ /* 0x000f22000c1e1100 */
        /* <DEDUP_REMOVED lines=17> */
[----:B------:R1:W-:Y:S01]  /*fa20*/  @!P5 STG.E.U8 desc[UR48][R130.64+0x28], R10 ;  /* 0x0000280a8200d986 */ /* 0x0003e2000c101130 */
[----:B0-----:R-:W-:Y:S02]  /*fa30*/  @!P4 IADD3 R16, P2, P3, R24, R8, R2 ;  /* 0x000000081810c210 */ /* 0x001fe40007b5e002 */
[----:B------:R-:W-:-:S06]  /*fa40*/  PRMT R8, RZ, 0x7610, R8 ;  /* 0x00007610ff087816 */ /* 0x000fcc0000000008 */
[----:B------:R-:W4:Y:S01]  /*fa50*/  @!P6 LDG.E.U8 R8, desc[UR48][R30.64+0x29] ;  /* 0x000029301e08e981 */ /* 0x000f22000c1e1100 */
[----:B------:R-:W-:Y:S02]  /*fa60*/  @!P4 IADD3.X R17, R38, R9, R6, P2, P3 ;  /* 0x000000092611c210 */ /* 0x000fe400017e6406 */
[----:B------:R-:W-:Y:S02]  /*fa70*/  ISETP.LT.OR P3, PT, R39, 0x29, !P1 ;  /* 0x000000292700780c */ /* 0x000fe40004f61670 */
[----:B------:R-:W-:-:S04]  /*fa80*/  @P0 LOP3.LUT R228, R228, 0x20000000, RZ, 0xfc, !PT ;  /* 0x20000000e4e40812 */ /* 0x000fc800078efcff */
[----:B------:R-:W-:-:S04]  /*fa90*/  LOP3.LUT R228, R228, 0xf7ffffff, RZ, 0xc0, !PT ;  /* 0xf7ffffffe4e47812 */ /* 0x000fc800078ec0ff */
[----:B------:R-:W-:-:S03]  /*faa0*/  @P4 LOP3.LUT R228, R228, 0x8000000, RZ, 0xfc, !PT ;  /* 0x08000000e4e44812 */ /* 0x000fc600078efcff */
[----:B------:R-:W-:-:S04]  /*fab0*/  @!P3 IADD3 R11, P2, P4, R2, R24, R5 ;  /* 0x00000018020bb210 */ /* 0x000fc80007c5e005 */
[----:B-1----:R-:W-:Y:S02]  /*fac0*/  @!P3 IADD3.X R10, R6, R38, R7, P2, P4 ;  /* 0x00000026060ab210 */ /* 0x002fe400017e8407 */
        /* <DEDUP_REMOVED lines=32> */
[----:B------:R-:W-:Y:S02]  /*fcd0*/  @!P0 IADD3.X R15, R38, R9, R7, P4, P5 ;  /* 0x00000009260f8210 */ /* 0x000fe400027ea407 */
[----:B------:R-:W-:Y:S02]  /*fce0*/  ISETP.GE.AND P4, PT, R40, 0x81, PT ;  /* 0x000000812800780c */ /* 0x000fe40003f86270 */
[----:B------:R-:W-:Y:S02]  /*fcf0*/  @P0 LOP3.LUT R228, R228, 0x4000000, RZ, 0xfc, !PT ;  /* 0x04000000e4e40812 */ /* 0x000fe400078efcff */
        /* <DEDUP_REMOVED lines=9> */
[----:B------:R-:W-:Y:S01]  /*fd90*/  ISETP.LT.OR P4, PT, R39, 0x69, !P4 ;  /* 0x000000692700780c */ /* 0x000fe20006781670 */
[----:B------:R-:W3:Y:S03]  /*fda0*/  LDL.LU R225, [R1+0x3c] ;  /* 0x00003c0001e17983 */ /* 0x000ee60000300800 */
[----:B------:R-:W-:-:S05]  /*fdb0*/  F2FP.SATFINITE.E4M3.F32.PACK_AB_MERGE_C R8, RZ, R8, RZ ;  /* 0x00000008ff08723e */ /* 0x000fca00048070ff */
[----:B------:R0:W-:Y:S02]  /*fdc0*/  @!P2 STG.E.U8 desc[UR48][R10.64+0x29], R8 ;  /* 0x000029080a00a986 */ /* 0x0001e4000c101130 */
[----:B0-----:R-:W0:Y:S02]  /*fdd0*/  @!P0 LDC.64 R8, c[0x0][0x5c0] ;  /* 0x00017000ff088b82 */ /* 0x001e240000000a00 */
[----:B0-----:R-:W-:Y:S02]  /*fde0*/  @!P0 IADD3 R12, P2, P3, R24, R8, R5 ;  /* 0x00000008180c8210 */ /* 0x001fe40007b5e005 */
[----:B------:R-:W-:-:S06]  /*fdf0*/  PRMT R8, RZ, 0x7610, R8 ;  /* 0x00007610ff087816 */ /* 0x000fcc0000000008 */
[----:B------:R-:W4:Y:S01]  /*fe00*/  @!P5 LDG.E.U8 R8, desc[UR48][R34.64+0x20] ;  /* 0x000020302208d981 */ /* 0x000f22000c1e1100 */
[----:B------:R-:W-:Y:S02]  /*fe10*/  @!P0 IADD3.X R13, R38, R9, R7, P2, P3 ;  /* 0x00000009260d8210 */ /* 0x000fe400017e6407 */
        /* <DEDUP_REMOVED lines=11> */
[----:B0-----:R-:W-:Y:S02]  /*fed0*/  @!P4 IADD3 R10, P2, P3, R24, R8, R5 ;  /* 0x00000008180ac210 */ /* 0x001fe40007b5e005 */
[----:B------:R-:W-:-:S06]  /*fee0*/  PRMT R8, RZ, 0x7610, R8 ;  /* 0x00007610ff087816 */ /* 0x000fcc0000000008 */
[----:B------:R-:W4:Y:S01]  /*fef0*/  @!P6 LDG.E.U8 R8, desc[UR48][R34.64+0x21] ;  /* 0x000021302208e981 */ /* 0x000f22000c1e1100 */
[----:B------:R-:W-:Y:S02]  /*ff00*/  @P0 LOP3.LUT R228, R228, 0x2000000, RZ, 0xfc, !PT ;  /* 0x02000000e4e40812 */ /* 0x000fe400078efcff */
[----:B------:R-:W-:Y:S02]  /*ff10*/  LOP3.LUT P0, RZ, R227, 0x100000, RZ, 0xc0, !PT ;  /* 0x00100000e3ff7812 */ /* 0x000fe4000780c0ff */
[----:B------:R-:W-:Y:S02]  /*ff20*/  LOP3.LUT R228, R228, 0xfeffffff, RZ, 0xc0, !PT ;  /* 0xfeffffffe4e47812 */ /* 0x000fe400078ec0ff */
[----:B------:R-:W-:Y:S02]  /*ff30*/  @!P4 IADD3.X R11, R38, R9, R7, P2, P3 ;  /* 0x00000009260bc210 */ /* 0x000fe400017e6407 */
[----:B------:R-:W-:Y:S02]  /*ff40*/  @P4 LOP3.LUT R228, R228, 0x1000000, RZ, 0xfc, !PT ;  /* 0x01000000e4e44812 */ /* 0x000fe400078efcff */
[----:B------:R-:W-:-:S13]  /*ff50*/  ISETP.LT.OR P4, PT, R39, 0x21, !P0 ;  /* 0x000000212700780c */ /* 0x000fda0004781670 */
[----:B------:R-:W-:-:S04]  /*ff60*/  @!P4 IADD3 R83, P2, P3, R2, R24, R3 ;  /* 0x000000180253c210 */ /* 0x000fc80007b5e003 */
[----:B-1----:R-:W-:Y:S02]  /*ff70*/  @!P4 IADD3.X R41, R6, R38, R4, P2, P3 ;  /* 0x000000260629c210 */ /* 0x002fe400017e6404 */
[----:B------:R-:W-:-:S13]  /*ff80*/  ISETP.LT.OR P3, PT, R39, 0x22, !P0 ;  /* 0x000000222700780c */ /* 0x000fda0004761670 */
[----:B------:R-:W-:-:S04]  /*ff90*/  @!P3 IADD3 R82, P2, P5, R2, R24, R3 ;  /* 0x000000180252b210 */ /* 0x000fc80007d5e003 */
[----:B------:R-:W-:Y:S02]  /*ffa0*/  @!P3 IADD3.X R105, R6, R38, R4, P2, P5 ;  /* 0x000000260669b210 */ /* 0x000fe400017ea404 */
        /* <DEDUP_REMOVED lines=15> */
[----:B------:R-:W-:-:S04]  /*100a0*/  @P2 LOP3.LUT R227, R227, 0x40000, RZ, 0xfc, !PT ;  /* 0x00040000e3e32812 */ /* 0x000fc800078efcff */
[----:B------:R-:W-:-:S04]  /*100b0*/  LOP3.LUT R227, R227, 0xfff7ffff, RZ, 0xc0, !PT ;  /* 0xfff7ffffe3e37812 */ /* 0x000fc800078ec0ff */
[----:B------:R-:W-:Y:S02]  /*100c0*/  @P0 LOP3.LUT R227, R227, 0x80000, RZ, 0xfc, !PT ;  /* 0x00080000e3e30812 */ /* 0x000fe400078efcff */
[----:B----4-:R-:W-:-:S04]  /*100d0*/  LOP3.LUT R41, R41, 0xff, RZ, 0xc0, !PT ;  /* 0x000000ff29297812 */ /* 0x010fc800078ec0ff */
[----:B------:R-:W-:-:S05]  /*100e0*/  F2FP.F16.E4M3.UNPACK_B R41, R41 ;  /* 0x00000029ff29723e */ /* 0x000fca00020006ff */
[----:B------:R-:W-:-:S05]  /*100f0*/  HADD2.F32 R41, -RZ, R41.H0_H0 ;  /* 0x20000029ff297230 */ /* 0x000fca0000004100 */
[----:B------:R-:W-:-:S04]  /*10100*/  FMUL R41, R41, UR40 ;  /* 0x0000002829297c20 */ /* 0x000fc80008400000 */
[----:B--2---:R-:W-:Y:S01]  /*10110*/  FFMA R41, R226, UR41, R41 ;  /* 0x00000029e2297c23 */ /* 0x004fe20008000029 */
[----:B------:R-:W-:Y:S01]  /*10120*/  @!P2 IADD3 R83, P5, P6, R2, R24, R3 ;  /* 0x000000180253a210 */ /* 0x000fe20007ebe003 */
[----:B------:R-:W2:Y:S03]  /*10130*/  LDL.LU R226, [R1+0x48] ;  /* 0x0000480001e27983 */ /* 0x000ea60000300800 */
[----:B------:R-:W-:-:S05]  /*10140*/  F2FP.SATFINITE.E4M3.F32.PACK_AB_MERGE_C R41, RZ, R41, RZ ;  /* 0x00000029ff29723e */ /* 0x000fca00048070ff */
[----:B------:R0:W-:Y:S02]  /*10150*/  @!P4 STG.E.U8 desc[UR48][R8.64+0x20], R41 ;  /* 0x000020290800c986 */ /* 0x0001e4000c101130 */
[----:B0-----:R-:W0:Y:S01]  /*10160*/  @!P3 LDC.64 R8, c[0x0][0x5c0] ;  /* 0x00017000ff08bb82 */ /* 0x001e220000000a00 */
[----:B------:R-:W-:Y:S02]  /*10170*/  ISETP.LT.OR P4, PT, R39, 0x2a, !P0 ;  /* 0x0000002a2700780c */ /* 0x000fe40004781670 */
[----:B0-----:R-:W-:-:S05]  /*10180*/  @!P3 IADD3 R8, P0, R82, R8, RZ ;  /* 0x000000085208b210 */ /* 0x001fca0007f1e0ff */
[----:B------:R-:W-:Y:S01]  /*10190*/  @!P3 IMAD.X R9, R105, 0x1, R9, P0 ;  /* 0x000000016909b824 */ /* 0x000fe200000e0609 */
        /* <DEDUP_REMOVED lines=8> */
[----:B---3--:R-:W-:Y:S01]  /*10220*/  FFMA R105, R225, UR41, R105 ;  /* 0x00000029e1697c23 */ /* 0x008fe20008000069 */
[----:B------:R-:W-:Y:S01]  /*10230*/  @!P4 IADD3 R41, P5, P6, R2, R24, R3 ;  /* 0x000000180229c210 */ /* 0x000fe20007ebe003 */
[----:B------:R-:W3:Y:S03]  /*10240*/  LDL.LU R225, [R1+0x4c] ;  /* 0x00004c0001e17983 */ /* 0x000ee60000300800 */
[----:B------:R-:W-:-:S05]  /*10250*/  F2FP.SATFINITE.E4M3.F32.PACK_AB_MERGE_C R105, RZ, R105, RZ ;  /* 0x00000069ff69723e */ /* 0x000fca00048070ff */
[----:B------:R0:W-:Y:S02]  /*10260*/  @!P3 STG.E.U8 desc[UR48][R8.64+0x21], R105 ;  /* 0x000021690800b986 */ /* 0x0001e4000c101130 */
[----:B0-----:R-:W-:-:S06]  /*10270*/  PRMT R8, RZ, 0x7610, R8 ;  /* 0x00007610ff087816 */ /* 0x001fcc0000000008 */
[----:B------:R-:W4:Y:S01]  /*10280*/  @!P2 LDG.E.U8 R8, desc[UR48][R34.64+0x28] ;  /* 0x000028302208a981 */ /* 0x000f22000c1e1100 */
[----:B------:R-:W-:Y:S02]  /*10290*/  ISETP.LT.OR P3, PT, R39, 0x31, !P1 ;  /* 0x000000312700780c */ /* 0x000fe40004f61670 */
[----:B------:R-:W-:Y:S02]  /*102a0*/  @!P4 IADD3.X R82, R6, R38, R4, P5, P6 ;  /* 0x000000260652c210 */ /* 0x000fe40002fec404 */
[----:B------:R-:W-:-:S09]  /*102b0*/  LOP3.LUT R227, R227, 0xffff7fff, RZ, 0xc0, !PT ;  /* 0xffff7fffe3e37812 */ /* 0x000fd200078ec0ff */
[----:B------:R-:W-:Y:S02]  /*102c0*/  @!P3 IADD3 R105, P5, P6, R2, R24, R5 ;  /* 0x000000180269b210 */ /* 0x000fe40007ebe005 */
[----:B------:R-:W-:Y:S02]  /*102d0*/  @P3 LOP3.LUT R227, R227, 0x8000, RZ, 0xfc, !PT ;  /* 0x00008000e3e33812 */ /* 0x000fe400078efcff */
[----:B------:R-:W-:Y:S02]  /*102e0*/  @!P3 IADD3.X R110, R6, R38, R7, P5, P6 ;  /* 0x00000026066eb210 */ /* 0x000fe40002fec407 */
[----:B------:R-:W-:Y:S02]  /*102f0*/  LOP3.LUT P3, RZ, R228, 0x80, RZ, 0xc0, !PT ;  /* 0x00000080e4ff7812 */ /* 0x000fe4000786c0ff */
[----:B----4-:R-:W-:-:S04]  /*10300*/  LOP3.LUT R8, R8, 0xff, RZ, 0xc0, !PT ;  /* 0x000000ff08087812 */ /* 0x010fc800078ec0ff */
[----:B------:R-:W-:-:S05]  /*10310*/  F2FP.F16.E4M3.UNPACK_B R8, R8 ;  /* 0x00000008ff08723e */ /* 0x000fca00020006ff */
[----:B------:R-:W-:-:S05]  /*10320*/  HADD2.F32 R8, -RZ, R8.H0_H0 ;  /* 0x20000008ff087230 */ /* 0x000fca0000004100 */
[----:B------:R-:W-:-:S04]  /*10330*/  FMUL R8, R8, UR40 ;  /* 0x0000002808087c20 */ /* 0x000fc80008400000 */
[----:B--2---:R-:W-:Y:S01]  /*10340*/  FFMA R8, R226, UR41, R8 ;  /* 0x00000029e2087c23 */ /* 0x004fe20008000008 */
[----:B------:R-:W-:Y:S01]  /*10350*/  ISETP.LT.OR P0, PT, R39, 0x32, !P1 ;  /* 0x000000322700780c */ /* 0x000fe20004f01670 */
[----:B------:R-:W2:Y:S03]  /*10360*/  LDL.LU R226, [R1+0x50] ;  /* 0x0000500001e27983 */ /* 0x000ea60000300800 */
[----:B------:R-:W-:-:S05]  /*10370*/  F2FP.SATFINITE.E4M3.F32.PACK_AB_MERGE_C R8, RZ, R8, RZ ;  /* 0x00000008ff08723e */ /* 0x000fca00048070ff */
[----:B------:R0:W-:Y:S02]  /*10380*/  @!P2 STG.E.U8 desc[UR48][R134.64+0x28], R8 ;  /* 0x000028088600a986 */ /* 0x0001e4000c101130 */
[----:B0-----:R-:W-:-:S06]  /*10390*/  PRMT R8, RZ, 0x7610, R8 ;  /* 0x00007610ff087816 */ /* 0x001fcc0000000008 */
[----:B------:R-:W4:Y:S01]  /*103a0*/  @!P3 LDG.E.U8 R8, desc[UR48][R34.64+0x29] ;  /* 0x000029302208b981 */ /* 0x000f22000c1e1100 */
[----:B------:R-:W-:Y:S02]  /*103b0*/  ISETP.LT.OR P2, PT, R39, 0x39, !P1 ;  /* 0x000000392700780c */ /* 0x000fe40004f41670 */
[----:B------:R-:W-:-:S04]  /*103c0*/  @!P0 IADD3 R111, P5, P6, R2, R24, R5 ;  /* 0x00000018026f8210 */ /* 0x000fc80007ebe005 */
[----:B------:R-:W-:-:S07]  /*103d0*/  @!P0 IADD3.X R114, R6, R38, R7, P5, P6 ;  /* 0x0000002606728210 */ /* 0x000fce0002fec407 */
[----:B------:R-:W-:-:S04]  /*103e0*/  @!P2 IADD3 R117, P5, P6, R2, R24, R5 ;  /* 0x000000180275a210 */ /* 0x000fc80007ebe005 */
[----:B------:R-:W-:Y:S02]  /*103f0*/  @!P2 IADD3.X R120, R6, R38, R7, P5, P6 ;  /* 0x000000260678a210 */ /* 0x000fe40002fec407 */
[----:B------:R-:W-:Y:S02]  /*10400*/  LOP3.LUT P2, RZ, R227, 0x40000, RZ, 0xc0, !PT ;  /* 0x00040000e3ff7812 */ /* 0x000fe4000784c0ff */
[----:B----4-:R-:W-:-:S04]  /*10410*/  LOP3.LUT R8, R8, 0xff, RZ, 0xc0, !PT ;  /* 0x000000ff08087812 */ /* 0x010fc800078ec0ff */
[----:B------:R-:W-:-:S05]  /*10420*/  F2FP.F16.E4M3.UNPACK_B R8, R8 ;  /* 0x00000008ff08723e */ /* 0x000fca00020006ff */
[----:B------:R-:W-:-:S05]  /*10430*/  HADD2.F32 R8, -RZ, R8.H0_H0 ;  /* 0x20000008ff087230 */ /* 0x000fca0000004100 */
[----:B------:R-:W-:-:S04]  /*10440*/  FMUL R8, R8, UR40 ;  /* 0x0000002808087c20 */ /* 0x000fc80008400000 */
[----:B---3--:R-:W-:Y:S02]  /*10450*/  FFMA R8, R225, UR41, R8 ;  /* 0x00000029e1087c23 */ /* 0x008fe40008000008 */
[----:B------:R-:W3:Y:S03]  /*10460*/  LDL.LU R225, [R1+0x54] ;  /* 0x0000540001e17983 */ /* 0x000ee60000300800 */
[----:B------:R-:W-:-:S05]  /*10470*/  F2FP.SATFINITE.E4M3.F32.PACK_AB_MERGE_C R8, RZ, R8, RZ ;  /* 0x00000008ff08723e */ /* 0x000fca00048070ff */
[----:B------:R0:W-:Y:S01]  /*10480*/  @!P3 STG.E.U8 desc[UR48][R124.64+0x29], R8 ;  /* 0x000029087c00b986 */ /* 0x0001e2000c101130 */
[----:B------:R-:W-:Y:S01]  /*10490*/  ISETP.LT.OR P3, PT, R39, 0x3a, !P1 ;  /* 0x0000003a2700780c */ /* 0x000fe20004f61670 */
[----:B0-----:R-:W0:-:S12]  /*104a0*/  @!P2 LDC.64 R8, c[0x0][0x5c0] ;  /* 0x00017000ff08ab82 */ /* 0x001e180000000a00 */
[----:B------:R-:W-:-:S04]  /*104b0*/  @!P3 IADD3 R124, P5, P6, R2, R24, R5 ;  /* 0x00000018027cb210 */ /* 0x000fc80007ebe005 */
[----:B------:R-:W-:Y:S02]  /*104c0*/  @!P3 IADD3.X R130, R6, R38, R7, P5, P6 ;  /* 0x000000260682b210 */ /* 0x000fe40002fec407 */
[----:B0-----:R-:W-:Y:S02]  /*104d0*/  @!P2 IADD3 R8, P5, R83, R8, RZ ;  /* 0x000000085308a210 */ /* 0x001fe40007fbe0ff */
[----:B------:R-:W-:-:S06]  /*104e0*/  PRMT R83, RZ, 0x7610, R83 ;  /* 0x00007610ff537816 */ /* 0x000fcc0000000053 */
[----:B------:R-:W4:Y:S01]  /*104f0*/  @!P2 LDG.E.U8 R83, desc[UR48][R36.64+0x28] ;  /* 0x000028302453a981 */ /* 0x000f22000c1e1100 */
[----:B------:R-:W-:Y:S01]  /*10500*/  @!P2 IMAD.X R9, R104, 0x1, R9, P5 ;  /* 0x000000016809a824 */ /* 0x000fe200028e0609 */
[----:B----4-:R-:W-:-:S04]  /*10510*/  LOP3.LUT R83, R83, 0xff, RZ, 0xc0, !PT ;  /* 0x000000ff53537812 */ /* 0x010fc800078ec0ff */
[----:B------:R-:W-:-:S05]  /*10520*/  F2FP.F16.E4M3.UNPACK_B R83, R83 ;  /* 0x00000053ff53723e */ /* 0x000fca00020006ff */
[----:B------:R-:W-:-:S05]  /*10530*/  HADD2.F32 R83, -RZ, R83.H0_H0 ;  /* 0x20000053ff537230 */ /* 0x000fca0000004100 */
[----:B------:R-:W-:-:S04]  /*10540*/  FMUL R83, R83, UR40 ;  /* 0x0000002853537c20 */ /* 0x000fc80008400000 */
[----:B--2---:R-:W-:Y:S01]  /*10550*/  FFMA R83, R226, UR41, R83 ;  /* 0x00000029e2537c23 */ /* 0x004fe20008000053 */
[----:B------:R-:W-:Y:S01]  /*10560*/  LOP3.LUT P0, RZ, R227, 0x80000, RZ, 0xc0, !PT ;  /* 0x00080000e3ff7812 */ /* 0x000fe2000780c0ff */
[----:B------:R-:W2:Y:S03]  /*10570*/  LDL.LU R226, [R1+0x58] ;  /* 0x0000580001e27983 */ /* 0x000ea60000300800 */
[----:B------:R-:W-:-:S05]  /*10580*/  F2FP.SATFINITE.E4M3.F32.PACK_AB_MERGE_C R83, RZ, R83, RZ ;  /* 0x00000053ff53723e */ /* 0x000fca00048070ff */
[----:B------:R0:W-:Y:S02]  /*10590*/  @!P2 STG.E.U8 desc[UR48][R8.64+0x28], R83 ;  /* 0x000028530800a986 */ /* 0x0001e4000c101130 */
[----:B0-----:R-:W0:Y:S02]  /*105a0*/  @!P4 LDC.64 R8, c[0x0][0x5c0] ;  /* 0x00017000ff08cb82 */ /* 0x001e240000000a00 */
[----:B0-----:R-:W-:Y:S02]  /*105b0*/  @!P4 IADD3 R8, P2, R41, R8, RZ ;  /* 0x000000082908c210 */ /* 0x001fe40007f5e0ff */
[----:B------:R-:W-:-:S06]  /*105c0*/  PRMT R41, RZ, 0x7610, R41 ;  /* 0x00007610ff297816 */ /* 0x000fcc0000000029 */
[----:B------:R-:W4:Y:S01]  /*105d0*/  @!P4 LDG.E.U8 R41, desc[UR48][R36.64+0x29] ;  /* 0x000029302429c981 */ /* 0x000f22000c1e1100 */
[----:B------:R-:W-:Y:S02]  /*105e0*/  ISETP.LT.OR P3, PT, R39, 0x31, !P0 ;  /* 0x000000312700780c */ /* 0x000fe40004761670 */
[----:B------:R-:W-:-:S11]  /*105f0*/  LOP3.LUT R228, R228, 0xfffeffff, RZ, 0xc0, !PT ;  /* 0xfffeffffe4e47812 */ /* 0x000fd600078ec0ff */
[----:B------:R-:W-:Y:S02]  /*10600*/  @!P3 IADD3 R126, P5, P6, R2, R24, R3 ;  /* 0x00000018027eb210 */ /* 0x000fe40007ebe003 */
[----:B------:R-:W-:Y:S02]  /*10610*/  @P3 LOP3.LUT R228, R228, 0x10000, RZ, 0xfc, !PT ;  /* 0x00010000e4e43812 */ /* 0x000fe400078efcff */
[----:B------:R-:W-:Y:S02]  /*10620*/  @!P3 IADD3.X R129, R6, R38, R4, P5, P6 ;  /* 0x000000260681b210 */ /* 0x000fe40002fec404 */
[----:B------:R-:W-:Y:S01]  /*10630*/  ISETP.LT.OR P3, PT, R39, 0x32, !P0 ;  /* 0x000000322700780c */ /* 0x000fe20004761670 */
[----:B------:R-:W-:-:S12]  /*10640*/  @!P4 IMAD.X R9, R82, 0x1, R9, P2 ;  /* 0x000000015209c824 */ /* 0x000fd800010e0609 */
[----:B------:R-:W-:-:S04]  /*10650*/  @!P3 IADD3 R125, P5, P6, R2, R24, R3 ;  /* 0x00000018027db210 */ /* 0x000fc80007ebe003 */
[----:B------:R-:W-:Y:S02]  /*10660*/  @!P3 IADD3.X R128, R6, R38, R4, P5, P6 ;  /* 0x000000260680b210 */ /* 0x000fe40002fec404 */
[----:B------:R-:W-:Y:S02]  /*10670*/  ISETP.LT.OR P6, PT, R39, 0x39, !P0 ;  /* 0x000000392700780c */ /* 0x000fe400047c1670 */
[----:B------:R-:W-:-:S04]  /*10680*/  LOP3.LUT R228, R228, 0xffff7fff, RZ, 0xc0, !PT ;  /* 0xffff7fffe4e47812 */ /* 0x000fc800078ec0ff */
[----:B------:R-:W-:Y:S02]  /*10690*/  @P3 LOP3.LUT R228, R228, 0x8000, RZ, 0xfc, !PT ;  /* 0x00008000e4e43812 */ /* 0x000fe400078efcff */
[----:B------:R-:W-:Y:S02]  /*106a0*/  ISETP.GE.AND P3, PT, R40, 0x1, PT ;  /* 0x000000012800780c */ /* 0x000fe40003f66270 */
        /* <DEDUP_REMOVED lines=8> */
[----:B------:R-:W-:-:S04]  /*10730*/  @!P6 IADD3 R121, P2, P4, R2, R24, R3 ;  /* 0x000000180279e210 */ /* 0x000fc80007c5e003 */
[----:B------:R-:W-:Y:S02]  /*10740*/  @!P6 IADD3.X R127, R6, R38, R4, P2, P4 ;  /* 0x00000026067fe210 */ /* 0x000fe400017e8404 */
[----:B------:R-:W-:Y:S02]  /*10750*/  ISETP.LT.OR P2, PT, R39, 0x31, !P3 ;  /* 0x000000312700780c */ /* 0x000fe40005f41670 */
[----:B0-----:R-:W-:-:S11]  /*10760*/  PRMT R8, RZ, 0x7610, R8 ;  /* 0x00007610ff087816 */ /* 0x001fd60000000008 */
        /* <DEDUP_REMOVED lines=18> */
[----:B------:R-:W-:Y:S02]  /*10890*/  LOP3.LUT P6, RZ, R229, 0x40000, RZ, 0xc0, !PT ;  /* 0x00040000e5ff7812 */ /* 0x000fe400078cc0ff */
[----:B0-----:R-:W-:-:S05]  /*108a0*/  @!P2 IADD3 R8, P4, R24, R8, RZ ;  /* 0x000000081808a210 */ /* 0x001fca0007f9e0ff */
[----:B------:R-:W-:Y:S01]  /*108b0*/  @!P2 IMAD.X R9, R38, 0x1, R9, P4 ;  /* 0x000000012609a824 */ /* 0x000fe200020e0609 */
[----:B------:R-:W-:-:S05]  /*108c0*/  LOP3.LUT R227, R227, 0xfffdffff, RZ, 0xc0, !PT ;  /* 0xfffdffffe3e37812 */ /* 0x000fca00078ec0ff */
[----:B------:R-:W-:-:S04]  /*108d0*/  @P6 LOP3.LUT R227, R227, 0x20000, RZ, 0xfc, !PT ;  /* 0x00020000e3e36812 */ /* 0x000fc800078efcff */
[----:B------:R-:W-:Y:S02]  /*108e0*/  LOP3.LUT R227, R227, 0xffffdfff, RZ, 0xc0, !PT ;  /* 0xffffdfffe3e37812 */ /* 0x000fe400078ec0ff */
        /* <DEDUP_REMOVED lines=8> */
[----:B------:R0:W-:Y:S01]  /*10970*/  @!P2 STG.E.U8 desc[UR48][R8.64+0x31], R41 ;  /* 0x000031290800a986 */ /* 0x0001e2000c101130 */
[----:B------:R-:W-:-:S13]  /*10980*/  ISETP.LT.OR P2, PT, R39, 0x3a, !P0 ;  /* 0x0000003a2700780c */ /* 0x000fda0004741670 */
[----:B------:R-:W-:Y:S02]  /*10990*/  @!P2 IADD3 R115, P4, P5, R2, R24, R3 ;  /* 0x000000180273a210 */ /* 0x000fe40007d9e003 */
[----:B------:R-:W-:Y:S02]  /*109a0*/  @P2 LOP3.LUT R227, R227, 0x2000, RZ, 0xfc, !PT ;  /* 0x00002000e3e32812 */ /* 0x000fe400078efcff */
[----:B------:R-:W-:Y:S02]  /*109b0*/  @!P2 IADD3.X R116, R6, R38, R4, P4, P5 ;  /* 0x000000260674a210 */ /* 0x000fe400027ea404 */
[----:B------:R-:W-:Y:S02]  /*109c0*/  LOP3.LUT P2, RZ, R229, 0x100000, RZ, 0xc0, !PT ;  /* 0x00100000e5ff7812 */ /* 0x000fe4000784c0ff */
[----:B0-----:R-:W-:-:S11]  /*109d0*/  PRMT R8, RZ, 0x7610, R8 ;  /* 0x00007610ff087816 */ /* 0x001fd60000000008 */
[----:B------:R-:W4:Y:S01]  /*109e0*/  @!P2 LDG.E.U8 R8, desc[UR48][R28.64+0x30] ;  /* 0x000030301c08a981 */ /* 0x000f22000c1e1100 */
[----:B------:R-:W-:-:S04]  /*109f0*/  @!P6 IADD3 R134, P4, P5, R2, R24, R5 ;  /* 0x000000180286e210 */ /* 0x000fc80007d9e005 */
[----:B------:R-:W-:Y:S02]  /*10a00*/  @!P6 IADD3.X R139, R6, R38, R7, P4, P5 ;  /* 0x00000026068be210 */ /* 0x000fe400027ea407 */
[----:B------:R-:W-:Y:S02]  /*10a10*/  LOP3.LUT P6, RZ, R227, 0x20000, RZ, 0xc0, !PT ;  /* 0x00020000e3ff7812 */ /* 0x000fe400078cc0ff */
[----:B----4-:R-:W-:-:S04]  /*10a20*/  LOP3.LUT R8, R8, 0xff, RZ, 0xc0, !PT ;  /* 0x000000ff08087812 */ /* 0x010fc800078ec0ff */
[----:B------:R-:W-:-:S05]  /*10a30*/  F2FP.F16.E4M3.UNPACK_B R8, R8 ;  /* 0x00000008ff08723e */ /* 0x000fca00020006ff */
[----:B------:R-:W-:-:S05]  /*10a40*/  HADD2.F32 R8, -RZ, R8.H0_H0 ;  /* 0x20000008ff087230 */ /* 0x000fca0000004100 */
[----:B------:R-:W-:-:S04]  /*10a50*/  FMUL R8, R8, UR40 ;  /* 0x0000002808087c20 */ /* 0x000fc80008400000 */
[----:B--2---:R-:W-:Y:S02]  /*10a60*/  FFMA R8, R226, UR41, R8 ;  /* 0x00000029e2087c23 */ /* 0x004fe40008000008 */
[----:B------:R-:W2:Y:S03]  /*10a70*/  LDL.LU R226, [R1+0x68] ;  /* 0x0000680001e27983 */ /* 0x000ea60000300800 */
[----:B------:R-:W-:-:S05]  /*10a80*/  F2FP.SATFINITE.E4M3.F32.PACK_AB_MERGE_C R8, RZ, R8, RZ ;  /* 0x00000008ff08723e */ /* 0x000fca00048070ff */
[----:B------:R0:W-:Y:S02]  /*10a90*/  @!P2 STG.E.U8 desc[UR48][R132.64+0x30], R8 ;  /* 0x000030088400a986 */ /* 0x0001e4000c101130 */
[----:B0-----:R-:W-:-:S06]  /*10aa0*/  PRMT R8, RZ, 0x7610, R8 ;  /* 0x00007610ff087816 */ /* 0x001fcc0000000008 */
[----:B------:R-:W4:Y:S01]  /*10ab0*/  @!P6 LDG.E.U8 R8, desc[UR48][R28.64+0x31] ;  /* 0x000031301c08e981 */ /* 0x000f22000c1e1100 */
[----:B------:R-:W-:-:S13]  /*10ac0*/  ISETP.LT.OR P2, PT, R39, 0x42, !P1 ;  /* 0x000000422700780c */ /* 0x000fda0004f41670 */
[----:B------:R-:W-:-:S04]  /*10ad0*/  @!P2 IADD3 R138, P4, P5, R2, R24, R5 ;  /* 0x00000018028aa210 */ /* 0x000fc80007d9e005 */
[----:B------:R-:W-:Y:S02]  /*10ae0*/  @!P2 IADD3.X R144, R6, R38, R7, P4, P5 ;  /* 0x000000260690a210 */ /* 0x000fe400027ea407 */
[----:B------:R-:W-:-:S13]  /*10af0*/  ISETP.LT.OR P2, PT, R39, 0x49, !P1 ;  /* 0x000000492700780c */ /* 0x000fda0004f41670 */
[----:B------:R-:W-:-:S04]  /*10b00*/  @!P2 IADD3 R140, P4, P5, R2, R24, R5 ;  /* 0x00000018028ca210 */ /* 0x000fc80007d9e005 */
        /* <DEDUP_REMOVED lines=16> */
[----:B--2---:R-:W-:Y:S02]  /*10c10*/  FFMA R41, R226, UR41, R8 ;  /* 0x00000029e2297c23 */ /* 0x004fe40008000008 */
[----:B------:R-:W0:Y:S01]  /*10c20*/  @!P4 LDC.64 R8, c[0x0][0x5c0] ;  /* 0x00017000ff08cb82 */ /* 0x000e220000000a00 */
[----:B------:R-:W-:Y:S01]  /*10c30*/  LOP3.LUT P6, RZ, R229, 0x800000, RZ, 0xc0, !PT ;  /* 0x00800000e5ff7812 */ /* 0x000fe200078cc0ff */
        /* <DEDUP_REMOVED lines=20> */
[----:B0-----:R-:W-:-:S06]  /*10d80*/  PRMT R8, RZ, 0x7610, R8 ;  /* 0x00007610ff087816 */ /* 0x001fcc0000000008 */
[----:B------:R-:W4:Y:S01]  /*10d90*/  @!P6 LDG.E.U8 R8, desc[UR48][R28.64+0x38] ;  /* 0x000038301c08e981 */ /* 0x000f22000c1e1100 */
[----:B------:R-:W-:-:S04]  /*10da0*/  LOP3.LUT R227, R227, 0xfffeffff, RZ, 0xc0, !PT ;  /* 0xfffeffffe3e37812 */ /* 0x000fc800078ec0ff */
[----:B------:R-:W-:Y:S02]  /*10db0*/  @P3 LOP3.LUT R227, R227, 0x10000, RZ, 0xfc, !PT ;  /* 0x00010000e3e33812 */ /* 0x000fe400078efcff */
[----:B------:R-:W-:-:S13]  /*10dc0*/  ISETP.LT.OR P3, PT, R39, 0x4a, !P1 ;  /* 0x0000004a2700780c */ /* 0x000fda0004f61670 */
[----:B------:R-:W-:-:S04]  /*10dd0*/  @!P3 IADD3 R122, P5, P4, R2, R24, R5 ;  /* 0x00000018027ab210 */ /* 0x000fc80007cbe005 */
[----:B------:R-:W-:Y:S02]  /*10de0*/  @!P3 IADD3.X R132, R6, R38, R7, P5, P4 ;  /* 0x000000260684b210 */ /* 0x000fe40002fe8407 */
[----:B------:R-:W-:Y:S02]  /*10df0*/  ISETP.LT.OR P3, PT, R39, 0x41, !P0 ;  /* 0x000000412700780c */ /* 0x000fe40004761670 */
[C---:B------:R-:W-:Y:S02]  /*10e00*/  LOP3.LUT P2, RZ, R228.reuse, 0x200, RZ, 0xc0, !PT ;  /* 0x00000200e4ff7812 */ /* 0x040fe4000784c0ff */
[----:B------:R-:W-:-:S09]  /*10e10*/  LOP3.LUT R228, R228, 0xffffffef, RZ, 0xc0, !PT ;  /* 0xffffffefe4e47812 */ /* 0x000fd200078ec0ff */
[----:B------:R-:W-:Y:S02]  /*10e20*/  @!P3 IADD3 R133, P5, P4, R2, R24, R3 ;  /* 0x000000180285b210 */ /* 0x000fe40007cbe003 */
[----:B------:R-:W-:Y:S02]  /*10e30*/  @P3 LOP3.LUT R228, R228, 0x10, RZ, 0xfc, !PT ;  /* 0x00000010e4e43812 */ /* 0x000fe400078efcff */
        /* <DEDUP_REMOVED lines=8> */
[----:B--2---:R-:W-:Y:S02]  /*10ec0*/  FFMA R8, R226, UR41, R8 ;  /* 0x00000029e2087c23 */ /* 0x004fe40008000008 */
[----:B------:R-:W2:Y:S03]  /*10ed0*/  LDL.LU R226, [R1+0x78] ;  /* 0x0000780001e27983 */ /* 0x000ea60000300800 */
[----:B------:R-:W-:-:S05]  /*10ee0*/  F2FP.SATFINITE.E4M3.F32.PACK_AB_MERGE_C R8, RZ, R8, RZ ;  /* 0x00000008ff08723e */ /* 0x000fca00048070ff */
[----:B------:R0:W-:Y:S01]  /*10ef0*/  @!P6 STG.E.U8 desc[UR48][R118.64+0x38], R8 ;  /* 0x000038087600e986 */ /* 0x0001e2000c101130 */
[C---:B------:R-:W-:Y:S02]  /*10f00*/  LOP3.LUT P6, RZ, R228.reuse, 0x100, RZ, 0xc0, !PT ;  /* 0x00000100e4ff7812 */ /* 0x040fe400078cc0ff */
[----:B------:R-:W-:-:S04]  /*10f10*/  LOP3.LUT R228, R228, 0xfffffff7, RZ, 0xc0, !PT ;  /* 0xfffffff7e4e47812 */ /* 0x000fc800078ec0ff */
[----:B------:R-:W-:Y:S02]  /*10f20*/  @P3 LOP3.LUT R228, R228, 0x8, RZ, 0xfc, !PT ;  /* 0x00000008e4e43812 */ /* 0x000fe400078efcff */
[----:B------:R-:W-:Y:S02]  /*10f30*/  LOP3.LUT P3, RZ, R227, 0x10000, RZ, 0xc0, !PT ;  /* 0x00010000e3ff7812 */ /* 0x000fe4000786c0ff */
[----:B0-----:R-:W-:-:S11]  /*10f40*/  PRMT R8, RZ, 0x7610, R8 ;  /* 0x00007610ff087816 */ /* 0x001fd60000000008 */
[----:B------:R-:W4:Y:S02]  /*10f50*/  @!P3 LDG.E.U8 R8, desc[UR48][R28.64+0x39] ;  /* 0x000039301c08b981 */ /* 0x000f24000c1e1100 */
        /* <DEDUP_REMOVED lines=21> */
[----:B------:R-:W-:Y:S02]  /*110b0*/  LOP3.LUT R228, R228, 0xfffffffb, RZ, 0xc0, !PT ;  /* 0xfffffffbe4e47812 */ /* 0x000fe400078ec0ff */
[----:B------:R-:W-:Y:S02]  /*110c0*/  @!P3 IADD3 R135, P5, P4, R2, R24, R3 ;  /* 0x000000180287b210 */ /* 0x000fe40007cbe003 */
[----:B------:R-:W-:Y:S02]  /*110d0*/  @P3 LOP3.LUT R228, R228, 0x4, RZ, 0xfc, !PT ;  /* 0x00000004e4e43812 */ /* 0x000fe400078efcff */
[----:B------:R-:W-:Y:S02]  /*110e0*/  @!P3 IADD3.X R145, R6, R38, R4, P5, P4 ;  /* 0x000000260691b210 */ /* 0x000fe40002fe8404 */
[----:B------:R-:W-:Y:S02]  /*110f0*/  ISETP.LT.OR P3, PT, R39, 0x4a, !P0 ;  /* 0x0000004a2700780c */ /* 0x000fe40004761670 */
[----:B------:R-:W-:-:S11]  /*11100*/  LOP3.LUT R228, R228, 0xfffffffd, RZ, 0xc0, !PT ;  /* 0xfffffffde4e47812 */ /* 0x000fd600078ec0ff */
[----:B------:R-:W-:Y:S02]  /*11110*/  @!P3 IADD3 R142, P5, P4, R2, R24, R3 ;  /* 0x00000018028eb210 */ /* 0x000fe40007cbe003 */
[----:B------:R-:W-:Y:S02]  /*11120*/  @P3 LOP3.LUT R228, R228, 0x2, RZ, 0xfc, !PT ;  /* 0x00000002e4e43812 */ /* 0x000fe400078efcff */
[----:B------:R-:W-:Y:S02]  /*11130*/  @!P3 IADD3.X R141, R6, R38, R4, P5, P4 ;  /* 0x00000026068db210 */ /* 0x000fe40002fe8404 */
[----:B------:R-:W-:Y:S02]  /*11140*/  LOP3.LUT P3, RZ, R227, 0x8000, RZ, 0xc0, !PT ;  /* 0x00008000e3ff7812 */ /* 0x000fe4000786c0ff */
[----:B------:R-:W-:Y:S02]  /*11150*/  PRMT R41, RZ, 0x7610, R41 ;  /* 0x00007610ff297816 */ /* 0x000fe40000000029 */
        /* <DEDUP_REMOVED lines=8> */
[----:B------:R0:W-:Y:S04]  /*111e0*/  @!P6 STG.E.U8 desc[UR48][R106.64+0x31], R8 ;  /* 0x000031086a00e986 */ /* 0x0001e8000c101130 */
[----:B------:R-:W4:Y:S01]  /*111f0*/  @!P3 LDG.E.U8 R41, desc[UR48][R32.64+0x30] ;  /* 0x000030302029b981 */ /* 0x000f22000c1e1100 */
[----:B------:R-:W-:Y:S01]  /*11200*/  @!P2 IADD3 R131, P5, P4, R2, R24, R5 ;  /* 0x000000180283a210 */ /* 0x000fe20007cbe005 */
[----:B0-----:R-:W0:Y:S03]  /*11210*/  @!P3 LDC.64 R8, c[0x0][0x5c0] ;  /* 0x00017000ff08bb82 */ /* 0x001e260000000a00 */
[----:B------:R-:W-:Y:S02]  /*11220*/  @!P2 IADD3.X R123, R6, R38, R7, P5, P4 ;  /* 0x00000026067ba210 */ /* 0x000fe40002fe8407 */
[----:B------:R-:W-:-:S02]  /*11230*/  ISETP.LT.OR P2, PT, R39, 0x52, !P1 ;  /* 0x000000522700780c */ /* 0x000fc40004f41670 */
[----:B------:R-:W-:-:S11]  /*11240*/  ISETP.LT.OR P6, PT, R39, 0x59, !P1 ;  /* 0x000000592700780c */ /* 0x000fd60004fc1670 */
[----:B------:R-:W-:-:S04]  /*11250*/  @!P2 IADD3 R119, P5, P4, R2, R24, R5 ;  /* 0x000000180277a210 */ /* 0x000fc80007cbe005 */
[----:B------:R-:W-:Y:S02]  /*11260*/  @!P2 IADD3.X R118, R6, R38, R7, P5, P4 ;  /* 0x000000260676a210 */ /* 0x000fe40002fe8407 */
[----:B0-----:R-:W-:-:S05]  /*11270*/  @!P3 IADD3 R8, P4, R105, R8, RZ ;  /* 0x000000086908b210 */ /* 0x001fca0007f9e0ff */
[----:B------:R-:W-:Y:S01]  /*11280*/  @!P3 IMAD.X R9, R110, 0x1, R9, P4 ;  /* 0x000000016e09b824 */ /* 0x000fe200020e0609 */
[----:B------:R-:W-:-:S04]  /*11290*/  @!P6 IADD3 R113, P5, P4, R2, R24, R5 ;  /* 0x000000180271e210 */ /* 0x000fc80007cbe005 */
[----:B------:R-:W-:Y:S02]  /*112a0*/  @!P6 IADD3.X R112, R6, R38, R7, P5, P4 ;  /* 0x000000260670e210 */ /* 0x000fe40002fe8407 */
[C---:B------:R-:W-:Y:S02]  /*112b0*/  ISETP.LT.OR P4, PT, R39.reuse, 0x32, !P1 ;  /* 0x000000322700780c */ /* 0x040fe40004f81670 */
[----:B------:R-:W-:Y:S02]  /*112c0*/  ISETP.LT.OR P6, PT, R39, 0x5a, !P1 ;  /* 0x0000005a2700780c */ /* 0x000fe40004fc1670 */
        /* <DEDUP_REMOVED lines=9> */
[----:B0-----:R-:W0:Y:S01]  /*11360*/  @!P4 LDC.64 R8, c[0x0][0x5c0] ;  /* 0x00017000ff08cb82 */ /* 0x001e220000000a00 */
[----:B------:R-:W-:Y:S02]  /*11370*/  PRMT R41, RZ, 0x7610, R41 ;  /* 0x00007610ff297816 */ /* 0x000fe40000000029 */
[----:B0-----:R-:W-:Y:S02]  /*11380*/  @!P4 IADD3 R8, P5, R111, R8, RZ ;  /* 0x000000086f08c210 */ /* 0x001fe40007fbe0ff */
[----:B------:R-:W-:-:S04]  /*11390*/  @!P6 IADD3 R110, P4, P3, R2, R24, R5 ;  /* 0x00000018026ee210 */ /* 0x000fc80007b9e005 */
[----:B------:R-:W-:Y:S02]  /*113a0*/  @!P6 IADD3.X R109, R6, R38, R7, P4, P3 ;  /* 0x00000026066de210 */ /* 0x000fe400027e6407 */
[----:B------:R-:W-:-:S13]  /*113b0*/  ISETP.LT.OR P3, PT, R39, 0x32, !P1 ;  /* 0x000000322700780c */ /* 0x000fda0004f61670 */
[----:B------:R-:W4:Y:S01]  /*113c0*/  @!P3 LDG.E.U8 R41, desc[UR48][R32.64+0x31] ;  /* 0x000031302029b981 */ /* 0x000f22000c1e1100 */
        /* <DEDUP_REMOVED lines=17> */
[----:B------:R-:W-:Y:S01]  /*114e0*/  PRMT R83, RZ, 0x7610, R83 ;  /* 0x00007610ff537816 */ /* 0x000fe20000000053 */
[----:B------:R-:W2:Y:S03]  /*114f0*/  LDL.LU R226, [R1+0x90] ;  /* 0x0000900001e27983 */ /* 0x000ea60000300800 */
[----:B------:R-:W-:-:S05]  /*11500*/  F2FP.SATFINITE.E4M3.F32.PACK_AB_MERGE_C R8, RZ, R8, RZ ;  /* 0x00000008ff08723e */ /* 0x000fca00048070ff */
[----:B------:R0:W-:Y:S02]  /*11510*/  @!P2 STG.E.U8 desc[UR48][R102.64+0x38], R8 ;  /* 0x000038086600a986 */ /* 0x0001e4000c101130 */
[----:B0-----:R-:W-:-:S06]  /*11520*/  PRMT R8, RZ, 0x7610, R8 ;  /* 0x00007610ff087816 */ /* 0x001fcc0000000008 */
[----:B------:R-:W4:Y:S01]  /*11530*/  @!P6 LDG.E.U8 R8, desc[UR48][R30.64+0x39] ;  /* 0x000039301e08e981 */ /* 0x000f22000c1e1100 */
[C---:B------:R-:W-:Y:S02]  /*11540*/  ISETP.LT.OR P2, PT, R39.reuse, 0x39, !P1 ;  /* 0x000000392700780c */ /* 0x040fe40004f41670 */
[----:B------:R-:W-:Y:S02]  /*11550*/  ISETP.LT.OR P5, PT, R39, 0x51, !P0 ;  /* 0x000000512700780c */ /* 0x000fe400047a1670 */
[----:B------:R-:W-:-:S11]  /*11560*/  LOP3.LUT R228, R228, 0xffffff7f, RZ, 0xc0, !PT ;  /* 0xffffff7fe4e47812 */ /* 0x000fd600078ec0ff */
[----:B------:R-:W-:Y:S02]  /*11570*/  @!P5 IADD3 R108, P4, P3, R2, R24, R3 ;  /* 0x00000018026cd210 */ /* 0x000fe40007b9e003 */
[----:B------:R-:W-:Y:S02]  /*11580*/  @P5 LOP3.LUT R228, R228, 0x80, RZ, 0xfc, !PT ;  /* 0x00000080e4e45812 */ /* 0x000fe400078efcff */
[----:B----4-:R-:W-:-:S04]  /*11590*/  LOP3.LUT R8, R8, 0xff, RZ, 0xc0, !PT ;  /* 0x000000ff08087812 */ /* 0x010fc800078ec0ff */
[----:B------:R-:W-:-:S05]  /*115a0*/  F2FP.F16.E4M3.UNPACK_B R8, R8 ;  /* 0x00000008ff08723e */ /* 0x000fca00020006ff */
[----:B------:R-:W-:-:S05]  /*115b0*/  HADD2.F32 R8, -RZ, R8.H0_H0 ;  /* 0x20000008ff087230 */ /* 0x000fca0000004100 */
[----:B------:R-:W-:-:S04]  /*115c0*/  FMUL R8, R8, UR40 ;  /* 0x0000002808087c20 */ /* 0x000fc80008400000 */
[----:B---3--:R-:W-:Y:S01]  /*115d0*/  FFMA R8, R225, UR41, R8 ;  /* 0x00000029e1087c23 */ /* 0x008fe20008000008 */
[----:B------:R-:W-:Y:S01]  /*115e0*/  @!P5 IADD3.X R107, R6, R38, R4, P4, P3 ;  /* 0x00000026066bd210 */ /* 0x000fe200027e6404 */
[----:B------:R-:W3:Y:S03]  /*115f0*/  LDL.LU R225, [R1+0x94] ;  /* 0x0000940001e17983 */ /* 0x000ee60000300800 */
[----:B------:R-:W-:-:S05]  /*11600*/  F2FP.SATFINITE.E4M3.F32.PACK_AB_MERGE_C R8, RZ, R8, RZ ;  /* 0x00000008ff08723e */ /* 0x000fca00048070ff */
[----:B------:R0:W-:Y:S04]  /*11610*/  @!P6 STG.E.U8 desc[UR48][R94.64+0x39], R8 ;  /* 0x000039085e00e986 */ /* 0x0001e8000c101130 */
[----:B------:R-:W4:Y:S01]  /*11620*/  @!P2 LDG.E.U8 R83, desc[UR48][R32.64+0x38] ;  /* 0x000038302053a981 */ /* 0x000f22000c1e1100 */
[----:B------:R-:W-:Y:S02]  /*11630*/  ISETP.LT.OR P5, PT, R39, 0x52, !P0 ;  /* 0x000000522700780c */ /* 0x000fe400047a1670 */
[----:B------:R-:W-:Y:S02]  /*11640*/  LOP3.LUT R227, R227, 0xfffffbff, RZ, 0xc0, !PT ;  /* 0xfffffbffe3e37812 */ /* 0x000fe400078ec0ff */
[----:B------:R-:W-:Y:S01]  /*11650*/  LOP3.LUT R228, R228, 0xffffffbf, RZ, 0xc0, !PT ;  /* 0xffffffbfe4e47812 */ /* 0x000fe200078ec0ff */
[----:B0-----:R-:W0:Y:S08]  /*11660*/  @!P2 LDC.64 R8, c[0x0][0x5c0] ;  /* 0x00017000ff08ab82 */ /* 0x001e300000000a00 */
[----:B------:R-:W-:-:S04]  /*11670*/  @!P5 IADD3 R106, P4, P3, R2, R24, R3 ;  /* 0x00000018026ad210 */ /* 0x000fc80007b9e003 */
[----:B------:R-:W-:Y:S02]  /*11680*/  @!P5 IADD3.X R105, R6, R38, R4, P4, P3 ;  /* 0x000000260669d210 */ /* 0x000fe400027e6404 */
[----:B------:R-:W-:Y:S02]  /*11690*/  ISETP.LT.OR P3, PT, R39, 0x59, !P0 ;  /* 0x000000592700780c */ /* 0x000fe40004761670 */
[----:B------:R-:W-:-:S11]  /*116a0*/  @P5 LOP3.LUT R228, R228, 0x40, RZ, 0xfc, !PT ;  /* 0x00000040e4e45812 */ /* 0x000fd600078efcff */
[----:B------:R-:W-:Y:S02]  /*116b0*/  @P3 LOP3.LUT R227, R227, 0x400, RZ, 0xfc, !PT ;  /* 0x00000400e3e33812 */ /* 0x000fe400078efcff */
[----:B------:R-:W-:Y:S02]  /*116c0*/  @!P3 IADD3 R104, P5, P4, R2, R24, R3 ;  /* 0x000000180268b210 */ /* 0x000fe40007cbe003 */
[----:B------:R-:W-:Y:S02]  /*116d0*/  LOP3.LUT R227, R227, 0xfffffdff, RZ, 0xc0, !PT ;  /* 0xfffffdffe3e37812 */ /* 0x000fe400078ec0ff */
[----:B------:R-:W-:Y:S02]  /*116e0*/  @!P3 IADD3.X R103, R6, R38, R4, P5, P4 ;  /* 0x000000260667b210 */ /* 0x000fe40002fe8404 */
[----:B------:R-:W-:Y:S02]  /*116f0*/  ISETP.LT.OR P4, PT, R39, 0x5a, !P0 ;  /* 0x0000005a2700780c */ /* 0x000fe40004781670 */
[----:B------:R-:W-:-:S02]  /*11700*/  @P0 LOP3.LUT R227, R227, 0x200, RZ, 0xfc, !PT ;  /* 0x00000200e3e30812 */ /* 0x000fc400078efcff */
[----:B------:R-:W-:Y:S02]  /*11710*/  LOP3.LUT P0, RZ, R0, 0x8, RZ, 0xc0, !PT ;  /* 0x0000000800ff7812 */ /* 0x000fe4000780c0ff */
[----:B------:R-:W-:-:S07]  /*11720*/  LOP3.LUT R227, R227, 0xffffbfff, RZ, 0xc0, !PT ;  /* 0xffffbfffe3e37812 */ /* 0x000fce00078ec0ff */
[----:B------:R-:W-:-:S04]  /*11730*/  @!P4 IADD3 R41, P6, P5, R2, R24, R3 ;  /* 0x000000180229c210 */ /* 0x000fc80007dde003 */
[----:B------:R-:W-:-:S04]  /*11740*/  @P0 LOP3.LUT R227, R227, 0x4000, RZ, 0xfc, !PT ;  /* 0x00004000e3e30812 */ /* 0x000fc800078efcff */
[----:B------:R-:W-:Y:S02]  /*11750*/  LOP3.LUT R227, R227, 0xfffff7ff, RZ, 0xc0, !PT ;  /* 0xfffff7ffe3e37812 */ /* 0x000fe400078ec0ff */
[----:B------:R-:W-:Y:S02]  /*11760*/  @!P4 IADD3.X R82, R6, R38, R4, P6, P5 ;  /* 0x000000260652c210 */ /* 0x000fe400037ea404 */
[----:B------:R-:W-:Y:S02]  /*11770*/  @P4 LOP3.LUT R227, R227, 0x800, RZ, 0xfc, !PT ;  /* 0x00000800e3e34812 */ /* 0x000fe400078efcff */
[----:B------:R-:W-:Y:S02]  /*11780*/  ISETP.LT.OR P4, PT, R39, 0x3a, !P1 ;  /* 0x0000003a2700780c */ /* 0x000fe40004f81670 */
[----:B0-----:R-:W-:Y:S02]  /*11790*/  @!P2 IADD3 R8, P5, R117, R8, RZ ;  /* 0x000000087508a210 */ /* 0x001fe40007fbe0ff */
[----:B------:R-:W-:-:S03]  /*117a0*/  PRMT R111, RZ, 0x7610, R111 ;  /* 0x00007610ff6f7816 */ /* 0x000fc6000000006f */
[----:B------:R-:W-:Y:S01]  /*117b0*/  @!P2 IMAD.X R9, R120, 0x1, R9, P5 ;  /* 0x000000017809a824 */ /* 0x000fe200028e0609 */
[----:B----4-:R-:W-:-:S04]  /*117c0*/  LOP3.LUT R83, R83, 0xff, RZ, 0xc0, !PT ;  /* 0x000000ff53537812 */ /* 0x010fc800078ec0ff */
[----:B------:R-:W-:-:S05]  /*117d0*/  F2FP.F16.E4M3.UNPACK_B R83, R83 ;  /* 0x00000053ff53723e */ /* 0x000fca00020006ff */
[----:B------:R-:W-:-:S05]  /*117e0*/  HADD2.F32 R83, -RZ, R83.H0_H0 ;  /* 0x20000053ff537230 */ /* 0x000fca0000004100 */
[----:B------:R-:W-:-:S04]  /*117f0*/  FMUL R83, R83, UR40 ;  /* 0x0000002853537c20 */ /* 0x000fc80008400000 */
[----:B--2---:R-:W-:Y:S01]  /*11800*/  FFMA R95, R226, UR41, R83 ;  /* 0x00000029e25f7c23 */ /* 0x004fe20008000053 */
[----:B------:R-:W-:Y:S01]  /*11810*/  ISETP.LT.OR P5, PT, R39, 0x61, !P1 ;  /* 0x000000612700780c */ /* 0x000fe20004fa1670 */
[----:B------:R-:W2:Y:S03]  /*11820*/  LDL.LU R226, [R1+0x98] ;  /* 0x0000980001e27983 */ /* 0x000ea60000300800 */
[----:B------:R-:W-:Y:S01]  /*11830*/  F2FP.SATFINITE.E4M3.F32.PACK_AB_MERGE_C R95, RZ, R95, RZ ;  /* 0x0000005fff5f723e */ /* 0x000fe200048070ff */
[----:B------:R-:W4:Y:S04]  /*11840*/  LDL.LU R224, [R1+0x9c] ;  /* 0x00009c0001e07983 */ /* 0x000f280000300800 */
[----:B------:R0:W-:Y:S04]  /*11850*/  @!P2 STG.E.U8 desc[UR48][R8.64+0x38], R95 ;  /* 0x0000385f0800a986 */ /* 0x0001e8000c101130 */
[----:B------:R-:W3:Y:S01]  /*11860*/  @!P4 LDG.E.U8 R111, desc[UR48][R32.64+0x39] ;  /* 0x00003930206fc981 */ /* 0x000ee2000c1e1100 */
[----:B------:R-:W-:-:S04]  /*11870*/  @!P5 IADD3 R83, P3, P6, R2, R24, R5 ;  /* 0x000000180253d210 */ /* 0x000fc80007e7e005 */
[----:B------:R-:W-:Y:S01]  /*11880*/  @!P5 IADD3.X R94, R6, R38, R7, P3, P6 ;  /* 0x00000026065ed210 */ /* 0x000fe20001fec407 */
[----:B0-----:R-:W0:Y:S01]  /*11890*/  @!P4 LDC.64 R8, c[0x0][0x5c0] ;  /* 0x00017000ff08cb82 */ /* 0x001e220000000a00 */
[----:B------:R-:W-:Y:S02]  /*118a0*/  ISETP.LT.OR P6, PT, R39, 0x62, !P1 ;  /* 0x000000622700780c */ /* 0x000fe40004fc1670 */
[----:B------:R-:W-:-:S04]  /*118b0*/  LOP3.LUT R227, R227, 0xffffefff, RZ, 0xc0, !PT ;  /* 0xffffefffe3e37812 */ /* 0x000fc800078ec0ff */
[----:B------:R-:W-:-:S07]  /*118c0*/  @P5 LOP3.LUT R227, R227, 0x1000, RZ, 0xfc, !PT ;  /* 0x00001000e3e35812 */ /* 0x000fce00078efcff */
[----:B------:R-:W-:-:S04]  /*118d0*/  @!P6 IADD3 R95, P2, P0, R2, R24, R5 ;  /* 0x00000018025fe210 */ /* 0x000fc8000785e005 */
[----:B------:R-:W-:Y:S02]  /*118e0*/  @!P6 IADD3.X R102, R6, R38, R7, P2, P0 ;  /* 0x000000260666e210 */ /* 0x000fe400017e0407 */
[----:B------:R-:W-:Y:S02]  /*118f0*/  LOP3.LUT P0, RZ, R227, 0x4000, RZ, 0xc0, !PT ;  /* 0x00004000e3ff7812 */ /* 0x000fe4000780c0ff */
[----:B0-----:R-:W-:Y:S02]  /*11900*/  @!P4 IADD3 R8, P5, R124, R8, RZ ;  /* 0x000000087c08c210 */ /* 0x001fe40007fbe0ff */
[----:B------:R-:W-:-:S03]  /*11910*/  PRMT R114, RZ, 0x7610, R114 ;  /* 0x00007610ff727816 */ /* 0x000fc60000000072 */
[----:B------:R-:W-:Y:S01]  /*11920*/  @!P4 IMAD.X R9, R130, 0x1, R9, P5 ;  /* 0x000000018209c824 */ /* 0x000fe200028e0609 */
[----:B---3--:R-:W-:-:S04]  /*11930*/  LOP3.LUT R111, R111, 0xff, RZ, 0xc0, !PT ;  /* 0x000000ff6f6f7812 */ /* 0x008fc800078ec0ff */
[----:B------:R-:W-:-:S05]  /*11940*/  F2FP.F16.E4M3.UNPACK_B R111, R111 ;  /* 0x0000006fff6f723e */ /* 0x000fca00020006ff */
[----:B------:R-:W-:-:S05]  /*11950*/  HADD2.F32 R111, -RZ, R111.H0_H0 ;  /* 0x2000006fff6f7230 */ /* 0x000fca0000004100 */
[----:B------:R-:W-:-:S04]  /*11960*/  FMUL R111, R111, UR40 ;  /* 0x000000286f6f7c20 */ /* 0x000fc80008400000 */
[----:B------:R-:W-:Y:S01]  /*11970*/  FFMA R111, R225, UR41, R111 ;  /* 0x00000029e16f7c23 */ /* 0x000fe2000800006f */
[----:B------:R-:W-:Y:S01]  /*11980*/  LOP3.LUT P3, RZ, R0, 0x4, RZ, 0xc0, !PT ;  /* 0x0000000400ff7812 */ /* 0x000fe2000786c0ff */
[----:B------:R-:W3:Y:S03]  /*11990*/  LDL.LU R225, [R1+0xa0] ;  /* 0x0000a00001e17983 */ /* 0x000ee60000300800 */
[----:B------:R-:W-:-:S05]  /*119a0*/  F2FP.SATFINITE.E4M3.F32.PACK_AB_MERGE_C R111, RZ, R111, RZ ;  /* 0x0000006fff6f723e */ /* 0x000fca00048070ff */
[----:B------:R0:W-:Y:S04]  /*119b0*/  @!P4 STG.E.U8 desc[UR48][R8.64+0x39], R111 ;  /* 0x0000396f0800c986 */ /* 0x0001e8000c101130 */
[----:B------:R-:W2:Y:S02]  /*119c0*/  @!P0 LDG.E.U8 R114, desc[UR48][R34.64+0x30] ;  /* 0x0000303022728981 */ /* 0x000ea4000c1e1100 */
[----:B--2---:R-:W-:-:S04]  /*119d0*/  LOP3.LUT R114, R114, 0xff, RZ, 0xc0, !PT ;  /* 0x000000ff72727812 */ /* 0x004fc800078ec0ff */
[----:B------:R-:W-:-:S05]  /*119e0*/  F2FP.F16.E4M3.UNPACK_B R114, R114 ;  /* 0x00000072ff72723e */ /* 0x000fca00020006ff */
[----:B------:R-:W-:-:S05]  /*119f0*/  HADD2.F32 R114, -RZ, R114.H0_H0 ;  /* 0x20000072ff727230 */ /* 0x000fca0000004100 */
[----:B------:R-:W-:-:S04]  /*11a00*/  FMUL R114, R114, UR40 ;  /* 0x0000002872727c20 */ /* 0x000fc80008400000 */
[----:B------:R-:W-:Y:S01]  /*11a10*/  FFMA R114, R226, UR41, R114 ;  /* 0x00000029e2727c23 */ /* 0x000fe20008000072 */
[----:B------:R-:W-:Y:S01]  /*11a20*/  LOP3.LUT P2, RZ, R228, 0x10000, RZ, 0xc0, !PT ;  /* 0x00010000e4ff7812 */ /* 0x000fe2000784c0ff */
[----:B------:R-:W2:Y:S03]  /*11a30*/  LDL.LU R226, [R1+0xa4] ;  /* 0x0000a40001e27983 */ /* 0x000ea60000300800 */
[----:B------:R-:W-:Y:S02]  /*11a40*/  F2FP.SATFINITE.E4M3.F32.PACK_AB_MERGE_C R117, RZ, R114, RZ ;  /* 0x00000072ff75723e */ /* 0x000fe400048070ff */
[----:B------:R-:W-:-:S03]  /*11a50*/  PRMT R114, RZ, 0x7610, R114 ;  /* 0x00007610ff727816 */ /* 0x000fc60000000072 */
[----:B------:R1:W-:Y:S04]  /*11a60*/  @!P0 STG.E.U8 desc[UR48][R100.64+0x30], R117 ;  /* 0x0000307564008986 */ /* 0x0003e8000c101130 */
[----:B------:R-:W4:Y:S01]  /*11a70*/  @!P3 LDG.E.U8 R114, desc[UR48][R34.64+0x31] ;  /* 0x000031302272b981 */ /* 0x000f22000c1e1100 */
[----:B0-----:R-:W0:Y:S01]  /*11a80*/  @!P2 LDC.64 R8, c[0x0][0x5c0] ;  /* 0x00017000ff08ab82 */ /* 0x001e220000000a00 */
[----:B-1----:R-:W-:Y:S02]  /*11a90*/  PRMT R100, RZ, 0x7610, R100 ;  /* 0x00007610ff647816 */ /* 0x002fe40000000064 */
[----:B----4-:R-:W-:-:S04]  /*11aa0*/  LOP3.LUT R114, R114, 0xff, RZ, 0xc0, !PT ;  /* 0x000000ff72727812 */ /* 0x010fc800078ec0ff */
[----:B------:R-:W-:-:S05]  /*11ab0*/  F2FP.F16.E4M3.UNPACK_B R114, R114 ;  /* 0x00000072ff72723e */ /* 0x000fca00020006ff */
[----:B------:R-:W-:-:S05]  /*11ac0*/  HADD2.F32 R114, -RZ, R114.H0_H0 ;  /* 0x20000072ff727230 */ /* 0x000fca0000004100 */
[----:B------:R-:W-:-:S04]  /*11ad0*/  FMUL R114, R114, UR40 ;  /* 0x0000002872727c20 */ /* 0x000fc80008400000 */
[----:B------:R-:W-:Y:S01]  /*11ae0*/  FFMA R114, R224, UR41, R114 ;  /* 0x00000029e0727c23 */ /* 0x000fe20008000072 */
[----:B------:R-:W-:Y:S01]  /*11af0*/  LOP3.LUT P5, RZ, R228, 0x8000, RZ, 0xc0, !PT ;  /* 0x00008000e4ff7812 */ /* 0x000fe200078ac0ff */
[----:B------:R-:W4:Y:S03]  /*11b00*/  LDL.LU R224, [R1+0xa8] ;  /* 0x0000a80001e07983 */ /* 0x000f260000300800 */
[----:B------:R-:W-:-:S05]  /*11b10*/  F2FP.SATFINITE.E4M3.F32.PACK_AB_MERGE_C R111, RZ, R114, RZ ;  /* 0x00000072ff6f723e */ /* 0x000fca00048070ff */
[----:B------:R1:W-:Y:S04]  /*11b20*/  @!P3 STG.E.U8 desc[UR48][R92.64+0x31], R111 ;  /* 0x0000316f5c00b986 */ /* 0x0003e8000c101130 */
[----:B------:R-:W3:Y:S01]  /*11b30*/  @!P2 LDG.E.U8 R100, desc[UR48][R36.64+0x30] ;  /* 0x000030302464a981 */ /* 0x000ee2000c1e1100 */
[----:B0-----:R-:W-:-:S05]  /*11b40*/  @!P2 IADD3 R8, P0, R126, R8, RZ ;  /* 0x000000087e08a210 */ /* 0x001fca0007f1e0ff */
[----:B------:R-:W-:Y:S01]  /*11b50*/  @!P2 IMAD.X R9, R129, 0x1, R9, P0 ;  /* 0x000000018109a824 */ /* 0x000fe200000e0609 */
[----:B-1----:R-:W-:Y:S02]  /*11b60*/  PRMT R92, RZ, 0x7610, R92 ;  /* 0x00007610ff5c7816 */ /* 0x002fe4000000005c */
        /* <DEDUP_REMOVED lines=9> */
[----:B------:R-:W2:Y:S01]  /*11c00*/  @!P5 LDG.E.U8 R92, desc[UR48][R36.64+0x31] ;  /* 0x00003130245cd981 */ /* 0x000ea2000c1e1100 */
[----:B0-----:R-:W0:Y:S02]  /*11c10*/  @!P5 LDC.64 R8, c[0x0][0x5c0] ;  /* 0x00017000ff08db82 */ /* 0x001e240000000a00 */
[----:B0-----:R-:W-:-:S05]  /*11c20*/  @!P5 IADD3 R8, P2, R125, R8, RZ ;  /* 0x000000087d08d210 */ /* 0x001fca0007f5e0ff */
[----:B------:R-:W-:Y:S01]  /*11c30*/  @!P5 IMAD.X R9, R128, 0x1, R9, P2 ;  /* 0x000000018009d824 */ /* 0x000fe200010e0609 */
        /* <DEDUP_REMOVED lines=10> */
[----:B------:R-:W4:Y:S02]  /*11ce0*/  @!P4 LDG.E.U8 R92, desc[UR48][R34.64+0x38] ;  /* 0x00003830225cc981 */ /* 0x000f24000c1e1100 */
[----:B----4-:R-:W-:-:S04]  /*11cf0*/  LOP3.LUT R92, R92, 0xff, RZ, 0xc0, !PT ;  /* 0x000000ff5c5c7812 */ /* 0x010fc800078ec0ff */
[----:B------:R-:W-:-:S05]  /*11d00*/  F2FP.F16.E4M3.UNPACK_B R92, R92 ;  /* 0x0000005cff5c723e */ /* 0x000fca00020006ff */
[----:B------:R-:W-:-:S05]  /*11d10*/  HADD2.F32 R92, -RZ, R92.H0_H0 ;  /* 0x2000005cff5c7230 */ /* 0x000fca0000004100 */
[----:B------:R-:W-:-:S04]  /*11d20*/  FMUL R92, R92, UR40 ;  /* 0x000000285c5c7c20 */ /* 0x000fc80008400000 */
[----:B------:R-:W-:Y:S01]  /*11d30*/  FFMA R92, R224, UR41, R92 ;  /* 0x00000029e05c7c23 */ /* 0x000fe2000800005c */
[----:B------:R-:W-:Y:S01]  /*11d40*/  LOP3.LUT P3, RZ, R228, 0x1, RZ, 0xc0, !PT ;  /* 0x00000001e4ff7812 */ /* 0x000fe2000786c0ff */
[----:B------:R-:W4:Y:S03]  /*11d50*/  LDL.LU R224, [R1+0xb4] ;  /* 0x0000b40001e07983 */ /* 0x000f260000300800 */
[----:B------:R-:W-:Y:S02]  /*11d60*/  F2FP.SATFINITE.E4M3.F32.PACK_AB_MERGE_C R101, RZ, R92, RZ ;  /* 0x0000005cff65723e */ /* 0x000fe400048070ff */
[----:B------:R-:W-:-:S03]  /*11d70*/  PRMT R92, RZ, 0x7610, R92 ;  /* 0x00007610ff5c7816 */ /* 0x000fc6000000005c */
[----:B------:R-:W-:Y:S04]  /*11d80*/  @!P4 STG.E.U8 desc[UR48][R98.64+0x38], R101 ;  /* 0x000038656200c986 */ /* 0x000fe8000c101130 */
[----:B------:R-:W3:Y:S01]  /*11d90*/  @!P0 LDG.E.U8 R92, desc[UR48][R34.64+0x39] ;  /* 0x00003930225c8981 */ /* 0x000ee2000c1e1100 */
[----:B0-----:R-:W0:Y:S01]  /*11da0*/  @!P3 LDC.64 R8, c[0x0][0x5c0] ;  /* 0x00017000ff08bb82 */ /* 0x001e220000000a00 */
[----:B---3--:R-:W-:-:S04]  /*11db0*/  LOP3.LUT R92, R92, 0xff, RZ, 0xc0, !PT ;  /* 0x000000ff5c5c7812 */ /* 0x008fc800078ec0ff */
[----:B------:R-:W-:-:S05]  /*11dc0*/  F2FP.F16.E4M3.UNPACK_B R92, R92 ;  /* 0x0000005cff5c723e */ /* 0x000fca00020006ff */
[----:B------:R-:W-:-:S05]  /*11dd0*/  HADD2.F32 R92, -RZ, R92.H0_H0 ;  /* 0x2000005cff5c7230 */ /* 0x000fca0000004100 */
[----:B------:R-:W-:-:S04]  /*11de0*/  FMUL R92, R92, UR40 ;  /* 0x000000285c5c7c20 */ /* 0x000fc80008400000 */
[----:B------:R-:W-:Y:S01]  /*11df0*/  FFMA R92, R225, UR41, R92 ;  /* 0x00000029e15c7c23 */ /* 0x000fe2000800005c */
[----:B------:R-:W-:Y:S01]  /*11e00*/  LOP3.LUT P2, RZ, R227, 0x2000, RZ, 0xc0, !PT ;  /* 0x00002000e3ff7812 */ /* 0x000fe2000784c0ff */
[----:B------:R-:W3:Y:S03]  /*11e10*/  LDL.LU R225, [R1+0xb8] ;  /* 0x0000b80001e17983 */ /* 0x000ee60000300800 */
[----:B------:R-:W-:Y:S02]  /*11e20*/  F2FP.SATFINITE.E4M3.F32.PACK_AB_MERGE_C R93, RZ, R92, RZ ;  /* 0x0000005cff5d723e */ /* 0x000fe400048070ff */
[----:B------:R-:W-:-:S03]  /*11e30*/  PRMT R92, RZ, 0x7610, R92 ;  /* 0x00007610ff5c7816 */ /* 0x000fc6000000005c */
[----:B------:R1:W-:Y:S04]  /*11e40*/  @!P0 STG.E.U8 desc[UR48][R90.64+0x39], R93 ;  /* 0x0000395d5a008986 */ /* 0x0003e8000c101130 */
[----:B------:R-:W2:Y:S01]  /*11e50*/  @!P3 LDG.E.U8 R92, desc[UR48][R36.64+0x38] ;  /* 0x00003830245cb981 */ /* 0x000ea2000c1e1100 */
[----:B0-----:R-:W-:-:S05]  /*11e60*/  @!P3 IADD3 R8, P0, R121, R8, RZ ;  /* 0x000000087908b210 */ /* 0x001fca0007f1e0ff */
[----:B------:R-:W-:Y:S01]  /*11e70*/  @!P3 IMAD.X R9, R127, 0x1, R9, P0 ;  /* 0x000000017f09b824 */ /* 0x000fe200000e0609 */
[----:B-1----:R-:W-:Y:S02]  /*11e80*/  PRMT R90, RZ, 0x7610, R90 ;  /* 0x00007610ff5a7816 */ /* 0x002fe4000000005a */
[----:B--2---:R-:W-:-:S04]  /*11e90*/  LOP3.LUT R92, R92, 0xff, RZ, 0xc0, !PT ;  /* 0x000000ff5c5c7812 */ /* 0x004fc800078ec0ff */
[----:B------:R-:W-:-:S05]  /*11ea0*/  F2FP.F16.E4M3.UNPACK_B R92, R92 ;  /* 0x0000005cff5c723e */ /* 0x000fca00020006ff */
[----:B------:R-:W-:-:S05]  /*11eb0*/  HADD2.F32 R92, -RZ, R92.H0_H0 ;  /* 0x2000005cff5c7230 */ /* 0x000fca0000004100 */
[----:B------:R-:W-:-:S04]  /*11ec0*/  FMUL R92, R92, UR40 ;  /* 0x000000285c5c7c20 */ /* 0x000fc80008400000 */
[----:B------:R-:W-:Y:S02]  /*11ed0*/  FFMA R92, R226, UR41, R92 ;  /* 0x00000029e25c7c23 */ /* 0x000fe4000800005c */
[----:B------:R-:W2:Y:S03]  /*11ee0*/  LDL.LU R226, [R1+0xbc] ;  /* 0x0000bc0001e27983 */ /* 0x000ea60000300800 */
[----:B------:R-:W-:-:S05]  /*11ef0*/  F2FP.SATFINITE.E4M3.F32.PACK_AB_MERGE_C R91, RZ, R92, RZ ;  /* 0x0000005cff5b723e */ /* 0x000fca00048070ff */
[----:B------:R0:W-:Y:S04]  /*11f00*/  @!P3 STG.E.U8 desc[UR48][R8.64+0x38], R91 ;  /* 0x0000385b0800b986 */ /* 0x0001e8000c101130 */
[----:B------:R-:W4:Y:S01]  /*11f10*/  @!P2 LDG.E.U8 R90, desc[UR48][R36.64+0x39] ;  /* 0x00003930245aa981 */ /* 0x000f22000c1e1100 */
[----:B0-----:R-:W0:Y:S01]  /*11f20*/  @!P2 LDC.64 R8, c[0x0][0x5c0] ;  /* 0x00017000ff08ab82 */ /* 0x001e220000000a00 */
[----:B------:R-:W-:Y:S02]  /*11f30*/  ISETP.GE.AND P3, PT, R40, 0x1, PT ;  /* 0x000000012800780c */ /* 0x000fe40003f66270 */
[----:B0-----:R-:W-:-:S05]  /*11f40*/  @!P2 IADD3 R8, P0, R115, R8, RZ ;  /* 0x000000087308a210 */ /* 0x001fca0007f1e0ff */
[----:B------:R-:W-:Y:S01]  /*11f50*/  @!P2 IMAD.X R9, R116, 0x1, R9, P0 ;  /* 0x000000017409a824 */ /* 0x000fe200000e0609 */
        /* <DEDUP_REMOVED lines=8> */
[----:B------:R0:W-:Y:S01]  /*11fe0*/  @!P2 STG.E.U8 desc[UR48][R8.64+0x39], R91 ;  /* 0x0000395b0800a986 */ /* 0x0001e2000c101130 */
[----:B------:R-:W-:Y:S02]  /*11ff0*/  ISETP.LT.OR P2, PT, R39, 0x41, !P3 ;  /* 0x000000412700780c */ /* 0x000fe40005f41670 */
[----:B------:R-:W-:-:S11]  /*12000*/  PRMT R90, RZ, 0x7610, R90 ;  /* 0x00007610ff5a7816 */ /* 0x000fd6000000005a */
[----:B------:R-:W3:Y:S01]  /*12010*/  @!P2 LDG.E.U8 R90, desc[UR48][R26.64+0x40] ;  /* 0x000040301a5aa981 */ /* 0x000ee2000c1e1100 */
[----:B0-----:R-:W0:Y:S02]  /*12020*/  @!P2 LDC.64 R8, c[0x0][0x5c0] ;  /* 0x00017000ff08ab82 */ /* 0x001e240000000a00 */
[----:B0-----:R-:W-:-:S05]  /*12030*/  @!P2 IADD3 R8, P0, R24, R8, RZ ;  /* 0x000000081808a210 */ /* 0x001fca0007f1e0ff */
        /* <DEDUP_REMOVED lines=9> */
[----:B------:R0:W-:Y:S01]  /*120d0*/  @!P2 STG.E.U8 desc[UR48][R8.64+0x40], R91 ;  /* 0x0000405b0800a986 */ /* 0x0001e2000c101130 */
[----:B------:R-:W-:Y:S02]  /*120e0*/  ISETP.LT.OR P2, PT, R39, 0x42, !P3 ;  /* 0x000000422700780c */ /* 0x000fe40005f41670 */
[----:B------:R-:W-:-:S11]  /*120f0*/  PRMT R90, RZ, 0x7610, R90 ;  /* 0x00007610ff5a7816 */ /* 0x000fd6000000005a */
        /* <DEDUP_REMOVED lines=8> */
[----:B------:R-:W-:Y:S02]  /*12180*/  FFMA R90, R226, UR41, R90 ;  /* 0x00000029e25a7c23 */ /* 0x000fe4000800005a */
        /* <DEDUP_REMOVED lines=9> */
[----:B------:R-:W-:-:S05]  /*12220*/  FFMA R90, R224, UR41, R90 ;  /* 0x00000029e05a7c23 */ /* 0x000fca000800005a */
[----:B------:R-:W-:Y:S02]  /*12230*/  F2FP.SATFINITE.E4M3.F32.PACK_AB_MERGE_C R93, RZ, R90, RZ ;  /* 0x0000005aff5d723e */ /* 0x000fe400048070ff */
[----:B------:R-:W-:-:S03]  /*12240*/  PRMT R90, RZ, 0x7610, R90 ;  /* 0x00007610ff5a7816 */ /* 0x000fc6000000005a */
[----:B------:R-:W-:Y:S04]  /*12250*/  @!P4 STG.E.U8 desc[UR48][R96.64+0x40], R93 ;  /* 0x0000405d6000c986 */ /* 0x000fe8000c101130 */
[----:B------:R-:W4:Y:S01]  /*12260*/  @!P0 LDG.E.U8 R90, desc[UR48][R28.64+0x41] ;  /* 0x000041301c5a8981 */ /* 0x000f22000c1e1100 */
[----:B------:R-:W-:-:S13]  /*12270*/  ISETP.LT.OR P2, PT, R39, 0x49, !P3 ;  /* 0x000000492700780c */ /* 0x000fda0005f41670 */
[----:B0-----:R-:W0:Y:S01]  /*12280*/  @!P2 LDC.64 R8, c[0x0][0x5c0] ;  /* 0x00017000ff08ab82 */ /* 0x001e220000000a00 */
[----:B----4-:R-:W-:-:S04]  /*12290*/  LOP3.LUT R90, R90, 0xff, RZ, 0xc0, !PT ;  /* 0x000000ff5a5a7812 */ /* 0x010fc800078ec0ff */
[----:B------:R-:W-:-:S05]  /*122a0*/  F2FP.F16.E4M3.UNPACK_B R90, R90 ;  /* 0x0000005aff5a723e */ /* 0x000fca00020006ff */
[----:B------:R-:W-:-:S05]  /*122b0*/  HADD2.F32 R90, -RZ, R90.H0_H0 ;  /* 0x2000005aff5a7230 */ /* 0x000fca0000004100 */
[----:B------:R-:W-:-:S04]  /*122c0*/  FMUL R90, R90, UR40 ;  /* 0x000000285a5a7c20 */ /* 0x000fc80008400000 */
[----:B---3--:R-:W-:Y:S02]  /*122d0*/  FFMA R90, R225, UR41, R90 ;  /* 0x00000029e15a7c23 */ /* 0x008fe4000800005a */
[----:B------:R-:W3:Y:S03]  /*122e0*/  LDL.LU R225, [R1+0xcc] ;  /* 0x0000cc0001e17983 */ /* 0x000ee60000300800 */
[----:B------:R-:W-:Y:S01]  /*122f0*/  F2FP.SATFINITE.E4M3.F32.PACK_AB_MERGE_C R91, RZ, R90, RZ ;  /* 0x0000005aff5b723e */ /* 0x000fe200048070ff */
[----:B------:R-:W4:Y:S01]  /*12300*/  LDL.LU R223, [R1+0xd0] ;  /* 0x0000d00001df7983 */ /* 0x000f220000300800 */
        /* <DEDUP_REMOVED lines=10> */
[----:B------:R-:W-:Y:S01]  /*123b0*/  FFMA R90, R226, UR41, R90 ;  /* 0x00000029e25a7c23 */ /* 0x000fe2000800005a */
[----:B------:R-:W-:Y:S01]  /*123c0*/  LOP3.LUT P5, RZ, R229, 0x4000000, RZ, 0xc0, !PT ;  /* 0x04000000e5ff7812 */ /* 0x000fe200078ac0ff */
[----:B------:R-:W2:Y:S03]  /*123d0*/  LDL.LU R226, [R1+0xd4] ;  /* 0x0000d40001e27983 */ /* 0x000ea60000300800 */
[----:B------:R-:W-:Y:S01]  /*123e0*/  F2FP.SATFINITE.E4M3.F32.PACK_AB_MERGE_C R87, RZ, R90, RZ ;  /* 0x0000005aff57723e */ /* 0x000fe200048070ff */
[----:B------:R-:W2:Y:S04]  /*123f0*/  LDL.LU R224, [R1+0xd8] ;  /* 0x0000d80001e07983 */ /* 0x000ea80000300800 */
[----:B------:R0:W-:Y:S01]  /*12400*/  @!P2 STG.E.U8 desc[UR48][R8.64+0x48], R87 ;  /* 0x000048570800a986 */ /* 0x0001e2000c101130 */
[----:B------:R-:W-:-:S13]  /*12410*/  ISETP.LT.OR P2, PT, R39, 0x4a, !P3 ;  /* 0x0000004a2700780c */ /* 0x000fda0005f41670 */
        /* <DEDUP_REMOVED lines=13> */
[----:B------:R-:W-:Y:S02]  /*124f0*/  LOP3.LUT P2, RZ, R229, 0x10000000, RZ, 0xc0, !PT ;  /* 0x10000000e5ff7812 */ /* 0x000fe4000784c0ff */
[----:B------:R-:W-:-:S11]  /*12500*/  PRMT R86, RZ, 0x7610, R86 ;  /* 0x00007610ff567816 */ /* 0x000fd60000000056 */
        /* <DEDUP_REMOVED lines=10> */
[----:B0-----:R-:W-:Y:S02]  /*125b0*/  PRMT R8, RZ, 0x7610, R8 ;  /* 0x00007610ff087816 */ /* 0x001fe40000000008 */
        /* <DEDUP_REMOVED lines=8> */
[----:B------:R-:W-:Y:S04]  /*12640*/  @!P5 STG.E.U8 desc[UR48][R84.64+0x49], R9 ;  /* 0x000049095400d986 */ /* 0x000fe8000c101130 */
[----:B------:R-:W4:Y:S02]  /*12650*/  @!P4 LDG.E.U8 R8, desc[UR48][R30.64+0x40] ;  /* 0x000040301e08c981 */ /* 0x000f24000c1e1100 */
[----:B----4-:R-:W-:-:S04]  /*12660*/  LOP3.LUT R8, R8, 0xff, RZ, 0xc0, !PT ;  /* 0x000000ff08087812 */ /* 0x010fc800078ec0ff */
[----:B------:R-:W-:-:S05]  /*12670*/  F2FP.F16.E4M3.UNPACK_B R8, R8 ;  /* 0x00000008ff08723e */ /* 0x000fca00020006ff */
[----:B------:R-:W-:-:S05]  /*12680*/  HADD2.F32 R8, -RZ, R8.H0_H0 ;  /* 0x20000008ff087230 */ /* 0x000fca0000004100 */
[----:B------:R-:W-:-:S04]  /*12690*/  FMUL R8, R8, UR40 ;  /* 0x0000002808087c20 */ /* 0x000fc80008400000 */
[----:B------:R-:W-:Y:S01]  /*126a0*/  FFMA R8, R224, UR41, R8 ;  /* 0x00000029e0087c23 */ /* 0x000fe20008000008 */
[----:B------:R-:W-:Y:S01]  /*126b0*/  ISETP.LT.OR P5, PT, R39, 0x41, !P1 ;  /* 0x000000412700780c */ /* 0x000fe20004fa1670 */
[----:B------:R-:W4:Y:S03]  /*126c0*/  LDL.LU R224, [R1+0xe4] ;  /* 0x0000e40001e07983 */ /* 0x000f260000300800 */
[----:B------:R-:W-:Y:S02]  /*126d0*/  F2FP.SATFINITE.E4M3.F32.PACK_AB_MERGE_C R87, RZ, R8, RZ ;  /* 0x00000008ff57723e */ /* 0x000fe400048070ff */
[----:B------:R-:W-:-:S03]  /*126e0*/  PRMT R8, RZ, 0x7610, R8 ;  /* 0x00007610ff087816 */ /* 0x000fc60000000008 */
[----:B------:R0:W-:Y:S04]  /*126f0*/  @!P4 STG.E.U8 desc[UR48][R80.64+0x40], R87 ;  /* 0x000040575000c986 */ /* 0x0001e8000c101130 */
[----:B------:R-:W3:Y:S01]  /*12700*/  @!P0 LDG.E.U8 R8, desc[UR48][R30.64+0x41] ;  /* 0x000041301e088981 */ /* 0x000ee2000c1e1100 */
[----:B0-----:R-:W-:Y:S02]  /*12710*/  PRMT R80, RZ, 0x7610, R80 ;  /* 0x00007610ff507816 */ /* 0x001fe40000000050 */
        /* <DEDUP_REMOVED lines=8> */
[----:B------:R-:W0:Y:S03]  /*127a0*/  @!P5 LDC.64 R8, c[0x0][0x5c0] ;  /* 0x00017000ff08db82 */ /* 0x000e260000000a00 */
[----:B------:R1:W-:Y:S01]  /*127b0*/  @!P0 STG.E.U8 desc[UR48][R78.64+0x41], R85 ;  /* 0x000041554e008986 */ /* 0x0003e2000c101130 */
[----:B0-----:R-:W-:-:S05]  /*127c0*/  @!P5 IADD3 R8, P2, R134, R8, RZ ;  /* 0x000000088608d210 */ /* 0x001fca0007f5e0ff */
[----:B------:R-:W-:Y:S01]  /*127d0*/  @!P5 IMAD.X R9, R139, 0x1, R9, P2 ;  /* 0x000000018b09d824 */ /* 0x000fe200010e0609 */
[----:B------:R-:W-:-:S13]  /*127e0*/  ISETP.LT.OR P2, PT, R39, 0x41, !P1 ;  /* 0x000000412700780c */ /* 0x000fda0004f41670 */
[----:B------:R-:W2:Y:S01]  /*127f0*/  @!P2 LDG.E.U8 R80, desc[UR48][R32.64+0x40] ;  /* 0x000040302050a981 */ /* 0x000ea2000c1e1100 */
[----:B------:R-:W-:Y:S02]  /*12800*/  ISETP.LT.OR P5, PT, R39, 0x42, !P1 ;  /* 0x000000422700780c */ /* 0x000fe40004fa1670 */
        /* <DEDUP_REMOVED lines=8> */
[----:B------:R-:W-:-:S05]  /*12890*/  F2FP.SATFINITE.E4M3.F32.PACK_AB_MERGE_C R79, RZ, R80, RZ ;  /* 0x00000050ff4f723e */ /* 0x000fca00048070ff */
[----:B------:R0:W-:Y:S04]  /*128a0*/  @!P2 STG.E.U8 desc[UR48][R8.64+0x40], R79 ;  /* 0x0000404f0800a986 */ /* 0x0001e8000c101130 */
[----:B------:R-:W4:Y:S01]  /*128b0*/  @!P5 LDG.E.U8 R78, desc[UR48][R32.64+0x41] ;  /* 0x00004130204ed981 */ /* 0x000f22000c1e1100 */
[----:B0-----:R-:W0:Y:S02]  /*128c0*/  @!P5 LDC.64 R8, c[0x0][0x5c0] ;  /* 0x00017000ff08db82 */ /* 0x001e240000000a00 */
[----:B0-----:R-:W-:-:S05]  /*128d0*/  @!P5 IADD3 R8, P2, R138, R8, RZ ;  /* 0x000000088a08d210 */ /* 0x001fca0007f5e0ff */
[----:B------:R-:W-:Y:S01]  /*128e0*/  @!P5 IMAD.X R9, R144, 0x1, R9, P2 ;  /* 0x000000019009d824 */ /* 0x000fe200010e0609 */
[----:B----4-:R-:W-:-:S04]  /*128f0*/  LOP3.LUT R78, R78, 0xff, RZ, 0xc0, !PT ;  /* 0x000000ff4e4e7812 */ /* 0x010fc800078ec0ff */
[----:B------:R-:W-:-:S05]  /*12900*/  F2FP.F16.E4M3.UNPACK_B R78, R78 ;  /* 0x0000004eff4e723e */ /* 0x000fca00020006ff */
[----:B------:R-:W-:-:S05]  /*12910*/  HADD2.F32 R78, -RZ, R78.H0_H0 ;  /* 0x2000004eff4e7230 */ /* 0x000fca0000004100 */
[----:B------:R-:W-:-:S04]  /*12920*/  FMUL R78, R78, UR40 ;  /* 0x000000284e4e7c20 */ /* 0x000fc80008400000 */
[----:B------:R-:W-:Y:S02]  /*12930*/  FFMA R78, R224, UR41, R78 ;  /* 0x00000029e04e7c23 */ /* 0x000fe4000800004e */
[----:B------:R-:W4:Y:S03]  /*12940*/  LDL.LU R224, [R1+0xf0] ;  /* 0x0000f00001e07983 */ /* 0x000f260000300800 */
[----:B------:R-:W-:Y:S02]  /*12950*/  F2FP.SATFINITE.E4M3.F32.PACK_AB_MERGE_C R79, RZ, R78, RZ ;  /* 0x0000004eff4f723e */ /* 0x000fe400048070ff */
[----:B------:R-:W-:-:S03]  /*12960*/  PRMT R78, RZ, 0x7610, R78 ;  /* 0x00007610ff4e7816 */ /* 0x000fc6000000004e */
[----:B------:R-:W-:Y:S04]  /*12970*/  @!P5 STG.E.U8 desc[UR48][R8.64+0x41], R79 ;  /* 0x0000414f0800d986 */ /* 0x000fe8000c101130 */
[----:B------:R-:W3:Y:S02]  /*12980*/  @!P4 LDG.E.U8 R78, desc[UR48][R30.64+0x48] ;  /* 0x000048301e4ec981 */ /* 0x000ee4000c1e1100 */
[----:B---3--:R-:W-:-:S04]  /*12990*/  LOP3.LUT R78, R78, 0xff, RZ, 0xc0, !PT ;  /* 0x000000ff4e4e7812 */ /* 0x008fc800078ec0ff */
[----:B------:R-:W-:-:S05]  /*129a0*/  F2FP.F16.E4M3.UNPACK_B R78, R78 ;  /* 0x0000004eff4e723e */ /* 0x000fca00020006ff */
[----:B------:R-:W-:-:S05]  /*129b0*/  HADD2.F32 R78, -RZ, R78.H0_H0 ;  /* 0x2000004eff4e7230 */ /* 0x000fca0000004100 */
[----:B------:R-:W-:-:S04]  /*129c0*/  FMUL R78, R78, UR40 ;  /* 0x000000284e4e7c20 */ /* 0x000fc80008400000 */
[----:B------:R-:W-:Y:S02]  /*129d0*/  FFMA R78, R225, UR41, R78 ;  /* 0x00000029e14e7c23 */ /* 0x000fe4000800004e */
[----:B------:R-:W3:Y:S03]  /*129e0*/  LDL.LU R225, [R1+0xf4] ;  /* 0x0000f40001e17983 */ /* 0x000ee60000300800 */
[----:B------:R-:W-:Y:S02]  /*129f0*/  F2FP.SATFINITE.E4M3.F32.PACK_AB_MERGE_C R81, RZ, R78, RZ ;  /* 0x0000004eff51723e */ /* 0x000fe400048070ff */
[----:B------:R-:W-:-:S03]  /*12a00*/  PRMT R78, RZ, 0x7610, R78 ;  /* 0x00007610ff4e7816 */ /* 0x000fc6000000004e */
[----:B------:R0:W-:Y:S04]  /*12a10*/  @!P4 STG.E.U8 desc[UR48][R76.64+0x48], R81 ;  /* 0x000048514c00c986 */ /* 0x0001e8000c101130 */
[----:B------:R-:W2:Y:S01]  /*12a20*/  @!P0 LDG.E.U8 R78, desc[UR48][R30.64+0x49] ;  /* 0x000049301e4e8981 */ /* 0x000ea2000c1e1100 */
[----:B------:R-:W-:Y:S02]  /*12a30*/  ISETP.LT.OR P4, PT, R39, 0x49, !P1 ;  /* 0x000000492700780c */ /* 0x000fe40004f81670 */
[----:B0-----:R-:W-:-:S11]  /*12a40*/  PRMT R76, RZ, 0x7610, R76 ;  /* 0x00007610ff4c7816 */ /* 0x001fd6000000004c */
[----:B------:R-:W0:Y:S01]  /*12a50*/  @!P4 LDC.64 R8, c[0x0][0x5c0] ;  /* 0x00017000ff08cb82 */ /* 0x000e220000000a00 */
[----:B--2---:R-:W-:-:S04]  /*12a60*/  LOP3.LUT R78, R78, 0xff, RZ, 0xc0, !PT ;  /* 0x000000ff4e4e7812 */ /* 0x004fc800078ec0ff */
[----:B------:R-:W-:-:S05]  /*12a70*/  F2FP.F16.E4M3.UNPACK_B R78, R78 ;  /* 0x0000004eff4e723e */ /* 0x000fca00020006ff */
[----:B------:R-:W-:-:S05]  /*12a80*/  HADD2.F32 R78, -RZ, R78.H0_H0 ;  /* 0x2000004eff4e7230 */ /* 0x000fca0000004100 */
[----:B------:R-:W-:-:S04]  /*12a90*/  FMUL R78, R78, UR40 ;  /* 0x000000284e4e7c20 */ /* 0x000fc80008400000 */
[----:B------:R-:W-:Y:S01]  /*12aa0*/  FFMA R78, R226, UR41, R78 ;  /* 0x00000029e24e7c23 */ /* 0x000fe2000800004e */
[----:B0-----:R-:W-:Y:S01]  /*12ab0*/  @!P4 IADD3 R8, P2, R140, R8, RZ ;  /* 0x000000088c08c210 */ /* 0x001fe20007f5e0ff */
[----:B------:R-:W2:Y:S03]  /*12ac0*/  LDL.LU R226, [R1+0xf8] ;  /* 0x0000f80001e27983 */ /* 0x000ea60000300800 */
[----:B------:R-:W-:-:S05]  /*12ad0*/  F2FP.SATFINITE.E4M3.F32.PACK_AB_MERGE_C R79, RZ, R78, RZ ;  /* 0x0000004eff4f723e */ /* 0x000fca00048070ff */
[----:B------:R0:W-:Y:S04]  /*12ae0*/  @!P0 STG.E.U8 desc[UR48][R74.64+0x49], R79 ;  /* 0x0000494f4a008986 */ /* 0x0001e8000c101130 */
[----:B------:R-:W4:Y:S01]  /*12af0*/  @!P4 LDG.E.U8 R76, desc[UR48][R32.64+0x48] ;  /* 0x00004830204cc981 */ /* 0x000f22000c1e1100 */
[----:B------:R-:W-:Y:S01]  /*12b00*/  ISETP.LT.OR P0, PT, R39, 0x4a, !P1 ;  /* 0x0000004a2700780c */ /* 0x000fe20004f01670 */
[----:B------:R-:W-:Y:S01]  /*12b10*/  @!P4 IMAD.X R9, R146, 0x1, R9, P2 ;  /* 0x000000019209c824 */ /* 0x000fe200010e0609 */
[----:B0-----:R-:W-:Y:S02]  /*12b20*/  PRMT R74, RZ, 0x7610, R74 ;  /* 0x00007610ff4a7816 */ /* 0x001fe4000000004a */
        /* <DEDUP_REMOVED lines=10> */
[----:B0-----:R-:W0:Y:S02]  /*12bd0*/  @!P0 LDC.64 R8, c[0x0][0x5c0] ;  /* 0x00017000ff088b82 */ /* 0x001e240000000a00 */
[----:B0-----:R-:W-:-:S05]  /*12be0*/  @!P0 IADD3 R8, P2, R122, R8, RZ ;  /* 0x000000087a088210 */ /* 0x001fca0007f5e0ff */
[----:B------:R-:W-:Y:S01]  /*12bf0*/  @!P0 IMAD.X R9, R132, 0x1, R9, P2 ;  /* 0x0000000184098824 */ /* 0x000fe200010e0609 */
[----:B------:R-:W-:Y:S02]  /*12c00*/  LOP3.LUT P2, RZ, R229, 0x20000, RZ, 0xc0, !PT ;  /* 0x00020000e5ff7812 */ /* 0x000fe4000784c0ff */
        /* <DEDUP_REMOVED lines=11> */
[----:B0-----:R-:W0:Y:S01]  /*12cc0*/  @!P4 LDC.64 R8, c[0x0][0x5c0] ;  /* 0x00017000ff08cb82 */ /* 0x001e220000000a00 */
        /* <DEDUP_REMOVED lines=11> */
[----:B-1----:R-:W-:Y:S02]  /*12d80*/  PRMT R72, RZ, 0x7610, R72 ;  /* 0x00007610ff487816 */ /* 0x002fe40000000048 */
[----:B----4-:R-:W-:-:S04]  /*12d90*/  LOP3.LUT R74, R74, 0xff, RZ, 0xc0, !PT ;  /* 0x000000ff4a4a7812 */ /* 0x010fc800078ec0ff */
[----:B------:R-:W-:-:S05]  /*12da0*/  F2FP.F16.E4M3.UNPACK_B R74, R74 ;  /* 0x0000004aff4a723e */ /* 0x000fca00020006ff */
[----:B------:R-:W-:-:S05]  /*12db0*/  HADD2.F32 R74, -RZ, R74.H0_H0 ;  /* 0x2000004aff4a7230 */ /* 0x000fca0000004100 */
[----:B------:R-:W-:-:S04]  /*12dc0*/  FMUL R74, R74, UR40 ;  /* 0x000000284a4a7c20 */ /* 0x000fc80008400000 */
[----:B------:R-:W-:Y:S01]  /*12dd0*/  FFMA R74, R224, UR41, R74 ;  /* 0x00000029e04a7c23 */ /* 0x000fe2000800004a */
[----:B0-----:R-:W-:Y:S01]  /*12de0*/  @!P4 IADD3 R8, P2, R133, R8, RZ ;  /* 0x000000088508c210 */ /* 0x001fe20007f5e0ff */
[----:B------:R-:W4:Y:S03]  /*12df0*/  LDL.LU R224, [R1+0x108] ;  /* 0x0001080001e07983 */ /* 0x000f260000300800 */
[----:B------:R-:W-:-:S05]  /*12e00*/  F2FP.SATFINITE.E4M3.F32.PACK_AB_MERGE_C R75, RZ, R74, RZ ;  /* 0x0000004aff4b723e */ /* 0x000fca00048070ff */
[----:B------:R0:W-:Y:S04]  /*12e10*/  @!P5 STG.E.U8 desc[UR48][R70.64+0x41], R75 ;  /* 0x0000414b4600d986 */ /* 0x0001e8000c101130 */
[----:B------:R-:W3:Y:S01]  /*12e20*/  @!P4 LDG.E.U8 R72, desc[UR48][R36.64+0x40] ;  /* 0x000040302448c981 */ /* 0x000ee2000c1e1100 */
[----:B------:R-:W-:Y:S01]  /*12e30*/  @!P4 IMAD.X R9, R137, 0x1, R9, P2 ;  /* 0x000000018909c824 */ /* 0x000fe200010e0609 */
        /* <DEDUP_REMOVED lines=14> */
[----:B------:R-:W-:Y:S02]  /*12f20*/  LOP3.LUT P2, RZ, R229, 0x8000, RZ, 0xc0, !PT ;  /* 0x00008000e5ff7812 */ /* 0x000fe4000784c0ff */
        /* <DEDUP_REMOVED lines=21> */
[----:B------:R1:W-:Y:S04]  /*13080*/  @!P2 STG.E.U8 desc[UR48][R68.64+0x48], R73 ;  /* 0x000048494400a986 */ /* 0x0003e8000c101130 */
[----:B------:R-:W3:Y:S01]  /*13090*/  @!P5 LDG.E.U8 R70, desc[UR48][R34.64+0x49] ;  /* 0x000049302246d981 */ /* 0x000ee2000c1e1100 */
[----:B-1----:R-:W-:Y:S02]  /*130a0*/  PRMT R68, RZ, 0x7610, R68 ;  /* 0x00007610ff447816 */ /* 0x002fe40000000044 */
[----:B---3--:R-:W-:-:S04]  /*130b0*/  LOP3.LUT R70, R70, 0xff, RZ, 0xc0, !PT ;  /* 0x000000ff46467812 */ /* 0x008fc800078ec0ff */
[----:B------:R-:W-:-:S05]  /*130c0*/  F2FP.F16.E4M3.UNPACK_B R70, R70 ;  /* 0x00000046ff46723e */ /* 0x000fca00020006ff */
[----:B------:R-:W-:-:S05]  /*130d0*/  HADD2.F32 R70, -RZ, R70.H0_H0 ;  /* 0x20000046ff467230 */ /* 0x000fca0000004100 */
[----:B------:R-:W-:-:S04]  /*130e0*/  FMUL R70, R70, UR40 ;  /* 0x0000002846467c20 */ /* 0x000fc80008400000 */
[----:B------:R-:W-:Y:S01]  /*130f0*/  FFMA R70, R225, UR41, R70 ;  /* 0x00000029e1467c23 */ /* 0x000fe20008000046 */
[----:B0-----:R-:W-:Y:S01]  /*13100*/  @!P4 IADD3 R8, P2, R135, R8, RZ ;  /* 0x000000088708c210 */ /* 0x001fe20007f5e0ff */
[----:B------:R-:W3:Y:S03]  /*13110*/  LDL.LU R225, [R1+0x118] ;  /* 0x0001180001e17983 */ /* 0x000ee60000300800 */
[----:B------:R-:W-:-:S05]  /*13120*/  F2FP.SATFINITE.E4M3.F32.PACK_AB_MERGE_C R71, RZ, R70, RZ ;  /* 0x00000046ff47723e */ /* 0x000fca00048070ff */
[----:B------:R0:W-:Y:S04]  /*13130*/  @!P5 STG.E.U8 desc[UR48][R66.64+0x49], R71 ;  /* 0x000049474200d986 */ /* 0x0001e8000c101130 */
[----:B------:R-:W2:Y:S01]  /*13140*/  @!P4 LDG.E.U8 R68, desc[UR48][R36.64+0x48] ;  /* 0x000048302444c981 */ /* 0x000ea2000c1e1100 */
[----:B------:R-:W-:Y:S01]  /*13150*/  @!P4 IMAD.X R9, R145, 0x1, R9, P2 ;  /* 0x000000019109c824 */ /* 0x000fe200010e0609 */
[----:B0-----:R-:W-:Y:S02]  /*13160*/  PRMT R66, RZ, 0x7610, R66 ;  /* 0x00007610ff427816 */ /* 0x001fe40000000042 */
        /* <DEDUP_REMOVED lines=9> */
[----:B0-----:R-:W0:Y:S02]  /*13200*/  @!P0 LDC.64 R8, c[0x0][0x5c0] ;  /* 0x00017000ff088b82 */ /* 0x001e240000000a00 */
[----:B0-----:R-:W-:-:S05]  /*13210*/  @!P0 IADD3 R8, P2, R142, R8, RZ ;  /* 0x000000088e088210 */ /* 0x001fca0007f5e0ff */
[----:B------:R-:W-:Y:S01]  /*13220*/  @!P0 IMAD.X R9, R141, 0x1, R9, P2 ;  /* 0x000000018d098824 */ /* 0x000fe200010e0609 */
[----:B------:R-:W-:Y:S02]  /*13230*/  ISETP.LT.OR P2, PT, R39, 0x51, !P3 ;  /* 0x000000512700780c */ /* 0x000fe40005f41670 */
        /* <DEDUP_REMOVED lines=46> */
[----:B------:R-:W-:Y:S01]  /*13520*/  F2FP.SATFINITE.E4M3.F32.PACK_AB_MERGE_C R69, RZ, R66, RZ ;  /* 0x00000042ff45723e */ /* 0x000fe200048070ff */
[----:B------:R-:W4:Y:S01]  /*13530*/  LDL.LU R223, [R1+0x130] ;  /* 0x0001300001df7983 */ /* 0x000f220000300800 */
[----:B------:R-:W-:-:S03]  /*13540*/  PRMT R66, RZ, 0x7610, R66 ;  /* 0x00007610ff427816 */ /* 0x000fc60000000042 */
[----:B------:R1:W-:Y:S04]  /*13550*/  @!P4 STG.E.U8 desc[UR48][R64.64+0x50], R69 ;  /* 0x000050454000c986 */ /* 0x0003e8000c101130 */
[----:B------:R-:W3:Y:S01]  /*13560*/  @!P0 LDG.E.U8 R66, desc[UR48][R28.64+0x51] ;  /* 0x000051301c428981 */ /* 0x000ee2000c1e1100 */
[----:B0-----:R-:W0:Y:S01]  /*13570*/  @!P2 LDC.64 R8, c[0x0][0x5c0] ;  /* 0x00017000ff08ab82 */ /* 0x001e220000000a00 */
[----:B-1----:R-:W-:Y:S02]  /*13580*/  PRMT R64, RZ, 0x7610, R64 ;  /* 0x00007610ff407816 */ /* 0x002fe40000000040 */
[----:B---3--:R-:W-:-:S04]  /*13590*/  LOP3.LUT R66, R66, 0xff, RZ, 0xc0, !PT ;  /* 0x000000ff42427812 */ /* 0x008fc800078ec0ff */
[----:B------:R-:W-:-:S05]  /*135a0*/  F2FP.F16.E4M3.UNPACK_B R66, R66 ;  /* 0x00000042ff42723e */ /* 0x000fca00020006ff */
[----:B------:R-:W-:-:S05]  /*135b0*/  HADD2.F32 R66, -RZ, R66.H0_H0 ;  /* 0x20000042ff427230 */ /* 0x000fca0000004100 */
[----:B------:R-:W-:-:S04]  /*135c0*/  FMUL R66, R66, UR40 ;  /* 0x0000002842427c20 */ /* 0x000fc80008400000 */
[----:B------:R-:W-:-:S05]  /*135d0*/  FFMA R66, R225, UR41, R66 ;  /* 0x00000029e1427c23 */ /* 0x000fca0008000042 */
[----:B------:R-:W-:-:S05]  /*135e0*/  F2FP.SATFINITE.E4M3.F32.PACK_AB_MERGE_C R67, RZ, R66, RZ ;  /* 0x00000042ff43723e */ /* 0x000fca00048070ff */
[----:B------:R1:W-:Y:S04]  /*135f0*/  @!P0 STG.E.U8 desc[UR48][R62.64+0x51], R67 ;  /* 0x000051433e008986 */ /* 0x0003e8000c101130 */
[----:B------:R-:W3:Y:S01]  /*13600*/  @!P2 LDG.E.U8 R64, desc[UR48][R26.64+0x58] ;  /* 0x000058301a40a981 */ /* 0x000ee2000c1e1100 */
[----:B0-----:R-:W-:-:S05]  /*13610*/  @!P2 IADD3 R8, P0, R24, R8, RZ ;  /* 0x000000081808a210 */ /* 0x001fca0007f1e0ff */
[----:B------:R-:W-:Y:S01]  /*13620*/  @!P2 IMAD.X R9, R38, 0x1, R9, P0 ;  /* 0x000000012609a824 */ /* 0x000fe200000e0609 */
[----:B---3--:R-:W-:-:S04]  /*13630*/  LOP3.LUT R64, R64, 0xff, RZ, 0xc0, !PT ;  /* 0x000000ff40407812 */ /* 0x008fc800078ec0ff */
[----:B------:R-:W-:-:S05]  /*13640*/  F2FP.F16.E4M3.UNPACK_B R64, R64 ;  /* 0x00000040ff40723e */ /* 0x000fca00020006ff */
[----:B------:R-:W-:-:S05]  /*13650*/  HADD2.F32 R64, -RZ, R64.H0_H0 ;  /* 0x20000040ff407230 */ /* 0x000fca0000004100 */
[----:B------:R-:W-:-:S04]  /*13660*/  FMUL R64, R64, UR40 ;  /* 0x0000002840407c20 */ /* 0x000fc80008400000 */
[----:B--2---:R-:W-:Y:S01]  /*13670*/  FFMA R64, R226, UR41, R64 ;  /* 0x00000029e2407c23 */ /* 0x004fe20008000040 */
[----:B------:R-:W-:Y:S01]  /*13680*/  LOP3.LUT P4, RZ, R229, 0x200, RZ, 0xc0, !PT ;  /* 0x00000200e5ff7812 */ /* 0x000fe2000788c0ff */
[----:B------:R-:W2:Y:S03]  /*13690*/  LDL.LU R226, [R1+0x134] ;  /* 0x0001340001e27983 */ /* 0x000ea60000300800 */
[----:B------:R-:W-:Y:S01]  /*136a0*/  F2FP.SATFINITE.E4M3.F32.PACK_AB_MERGE_C R65, RZ, R64, RZ ;  /* 0x00000040ff41723e */ /* 0x000fe200048070ff */
[----:B------:R-:W3:Y:S04]  /*136b0*/  LDL.LU R225, [R1+0x138] ;  /* 0x0001380001e17983 */ /* 0x000ee80000300800 */
[----:B------:R0:W-:Y:S01]  /*136c0*/  @!P2 STG.E.U8 desc[UR48][R8.64+0x58], R65 ;  /* 0x000058410800a986 */ /* 0x0001e2000c101130 */
[----:B------:R-:W-:-:S02]  /*136d0*/  ISETP.LT.OR P2, PT, R39, 0x5a, !P3 ;  /* 0x0000005a2700780c */ /* 0x000fc40005f41670 */
[----:B------:R-:W-:-:S11]  /*136e0*/  PRMT R64, RZ, 0x7610, R64 ;  /* 0x00007610ff407816 */ /* 0x000fd60000000040 */
[----:B------:R-:W4:Y:S01]  /*136f0*/  @!P2 LDG.E.U8 R64, desc[UR48][R26.64+0x59] ;  /* 0x000059301a40a981 */ /* 0x000f22000c1e1100 */
[----:B-1----:R-:W1:Y:S01]  /*13700*/  @!P2 LDC.64 R62, c[0x0][0x5c0] ;  /* 0x00017000ff3eab82 */ /* 0x002e620000000a00 */
[----:B0-----:R-:W-:Y:S02]  /*13710*/  PRMT R8, RZ, 0x7610, R8 ;  /* 0x00007610ff087816 */ /* 0x001fe40000000008 */
[----:B-1----:R-:W-:-:S05]  /*13720*/  @!P2 IADD3 R62, P3, R24, R62, RZ ;  /* 0x0000003e183ea210 */ /* 0x002fca0007f7e0ff */
        /* <DEDUP_REMOVED lines=10> */
[----:B------:R-:W-:-:S13]  /*137d0*/  LOP3.LUT P2, RZ, R229, 0x400, RZ, 0xc0, !PT ;  /* 0x00000400e5ff7812 */ /* 0x000fda000784c0ff */
[----:B------:R-:W2:Y:S02]  /*137e0*/  @!P2 LDG.E.U8 R8, desc[UR48][R28.64+0x58] ;  /* 0x000058301c08a981 */ /* 0x000ea4000c1e1100 */
[----:B--2---:R-:W-:-:S04]  /*137f0*/  LOP3.LUT R8, R8, 0xff, RZ, 0xc0, !PT ;  /* 0x000000ff08087812 */ /* 0x004fc800078ec0ff */
[----:B------:R-:W-:-:S05]  /*13800*/  F2FP.F16.E4M3.UNPACK_B R8, R8 ;  /* 0x00000008ff08723e */ /* 0x000fca00020006ff */
[----:B------:R-:W-:-:S05]  /*13810*/  HADD2.F32 R8, -RZ, R8.H0_H0 ;  /* 0x20000008ff087230 */ /* 0x000fca0000004100 */
[----:B------:R-:W-:-:S04]  /*13820*/  FMUL R8, R8, UR40 ;  /* 0x0000002808087c20 */ /* 0x000fc80008400000 */
[----:B------:R-:W-:-:S05]  /*13830*/  FFMA R8, R223, UR41, R8 ;  /* 0x00000029df087c23 */ /* 0x000fca0008000008 */
[----:B------:R-:W-:Y:S02]  /*13840*/  F2FP.SATFINITE.E4M3.F32.PACK_AB_MERGE_C R65, RZ, R8, RZ ;  /* 0x00000008ff41723e */ /* 0x000fe400048070ff */
[----:B------:R-:W-:-:S03]  /*13850*/  PRMT R8, RZ, 0x7610, R8 ;  /* 0x00007610ff087816 */ /* 0x000fc60000000008 */
        /* <DEDUP_REMOVED lines=9> */
[----:B0-----:R-:W-:Y:S02]  /*138f0*/  F2FP.SATFINITE.E4M3.F32.PACK_AB_MERGE_C R9, RZ, R8, RZ ;  /* 0x00000008ff09723e */ /* 0x001fe400048070ff */
[----:B------:R-:W-:-:S03]  /*13900*/  PRMT R8, RZ, 0x7610, R8 ;  /* 0x00007610ff087816 */ /* 0x000fc60000000008 */
[----:B------:R-:W-:Y:S04]  /*13910*/  @!P4 STG.E.U8 desc[UR48][R58.64+0x59], R9 ;  /* 0x000059093a00c986 */ /* 0x000fe8000c101130 */
[----:B------:R-:W3:Y:S02]  /*13920*/  @!P0 LDG.E.U8 R8, desc[UR48][R30.64+0x50] ;  /* 0x000050301e088981 */ /* 0x000ee4000c1e1100 */
[----:B---3--:R-:W-:-:S04]  /*13930*/  LOP3.LUT R8, R8, 0xff, RZ, 0xc0, !PT ;  /* 0x000000ff08087812 */ /* 0x008fc800078ec0ff */
[----:B------:R-:W-:-:S05]  /*13940*/  F2FP.F16.E4M3.UNPACK_B R8, R8 ;  /* 0x00000008ff08723e */ /* 0x000fca00020006ff */
[----:B------:R-:W-:-:S05]  /*13950*/  HADD2.F32 R8, -RZ, R8.H0_H0 ;  /* 0x20000008ff087230 */ /* 0x000fca0000004100 */
[----:B------:R-:W-:-:S04]  /*13960*/  FMUL R8, R8, UR40 ;  /* 0x0000002808087c20 */ /* 0x000fc80008400000 */
[----:B------:R-:W-:Y:S01]  /*13970*/  FFMA R8, R225, UR41, R8 ;  /* 0x00000029e1087c23 */ /* 0x000fe20008000008 */
[----:B------:R-:W-:Y:S01]  /*13980*/  ISETP.LT.OR P4, PT, R39, 0x51, !P1 ;  /* 0x000000512700780c */ /* 0x000fe20004f81670 */
[----:B------:R-:W3:Y:S03]  /*13990*/  LDL.LU R225, [R1+0x144] ;  /* 0x0001440001e17983 */ /* 0x000ee60000300800 */
[----:B-1----:R-:W-:Y:S02]  /*139a0*/  F2FP.SATFINITE.E4M3.F32.PACK_AB_MERGE_C R61, RZ, R8, RZ ;  /* 0x00000008ff3d723e */ /* 0x002fe400048070ff */
[----:B------:R-:W-:-:S03]  /*139b0*/  PRMT R8, RZ, 0x7610, R8 ;  /* 0x00007610ff087816 */ /* 0x000fc60000000008 */
[----:B------:R0:W-:Y:S04]  /*139c0*/  @!P0 STG.E.U8 desc[UR48][R56.64+0x50], R61 ;  /* 0x0000503d38008986 */ /* 0x0001e8000c101130 */
[----:B------:R-:W4:Y:S01]  /*139d0*/  @!P3 LDG.E.U8 R8, desc[UR48][R30.64+0x51] ;  /* 0x000051301e08b981 */ /* 0x000f22000c1e1100 */
        /* <DEDUP_REMOVED lines=9> */
[----:B------:R-:W0:Y:S03]  /*13a70*/  @!P4 LDC.64 R8, c[0x0][0x5c0] ;  /* 0x00017000ff08cb82 */ /* 0x000e260000000a00 */
[----:B------:R1:W-:Y:S01]  /*13a80*/  @!P3 STG.E.U8 desc[UR48][R54.64+0x51], R59 ;  /* 0x0000513b3600b986 */ /* 0x0003e2000c101130 */
[----:B0-----:R-:W-:-:S05]  /*13a90*/  @!P4 IADD3 R8, P2, R131, R8, RZ ;  /* 0x000000088308c210 */ /* 0x001fca0007f5e0ff */
[----:B------:R-:W-:Y:S01]  /*13aa0*/  @!P4 IMAD.X R9, R123, 0x1, R9, P2 ;  /* 0x000000017b09c824 */ /* 0x000fe200010e0609 */
[----:B------:R-:W-:-:S13]  /*13ab0*/  ISETP.LT.OR P2, PT, R39, 0x51, !P1 ;  /* 0x000000512700780c */ /* 0x000fda0004f41670 */
[----:B------:R-:W2:Y:S01]  /*13ac0*/  @!P2 LDG.E.U8 R56, desc[UR48][R32.64+0x50] ;  /* 0x000050302038a981 */ /* 0x000ea2000c1e1100 */
[----:B------:R-:W-:-:S13]  /*13ad0*/  ISETP.LT.OR P4, PT, R39, 0x52, !P1 ;  /* 0x000000522700780c */ /* 0x000fda0004f81670 */
[----:B-1----:R-:W0:Y:S01]  /*13ae0*/  @!P4 LDC.64 R54, c[0x0][0x5c0] ;  /* 0x00017000ff36cb82 */ /* 0x002e220000000a00 */
        /* <DEDUP_REMOVED lines=18> */
[----:B------:R-:W-:Y:S02]  /*13c10*/  FFMA R56, R225, UR41, R56 ;  /* 0x00000029e1387c23 */ /* 0x000fe40008000038 */
[----:B------:R-:W3:Y:S03]  /*13c20*/  LDL.LU R225, [R1+0x150] ;  /* 0x0001500001e17983 */ /* 0x000ee60000300800 */
[----:B------:R-:W-:-:S05]  /*13c30*/  F2FP.SATFINITE.E4M3.F32.PACK_AB_MERGE_C R9, RZ, R56, RZ ;  /* 0x00000038ff09723e */ /* 0x000fca00048070ff */
[----:B------:R-:W-:Y:S04]  /*13c40*/  @!P4 STG.E.U8 desc[UR48][R54.64+0x51], R9 ;  /* 0x000051093600c986 */ /* 0x000fe8000c101130 */
        /* <DEDUP_REMOVED lines=8> */
[----:B------:R0:W-:Y:S04]  /*13cd0*/  @!P0 STG.E.U8 desc[UR48][R52.64+0x58], R57 ;  /* 0x0000583934008986 */ /* 0x0001e8000c101130 */
[----:B------:R-:W4:Y:S01]  /*13ce0*/  @!P3 LDG.E.U8 R8, desc[UR48][R30.64+0x59] ;  /* 0x000059301e08b981 */ /* 0x000f22000c1e1100 */
[----:B------:R-:W-:Y:S02]  /*13cf0*/  ISETP.LT.OR P4, PT, R39, 0x59, !P1 ;  /* 0x000000592700780c */ /* 0x000fe40004f81670 */
[----:B0-----:R-:W-:Y:S02]  /*13d00*/  PRMT R52, RZ, 0x7610, R52 ;  /* 0x00007610ff347816 */ /* 0x001fe40000000034 */
[----:B----4-:R-:W-:-:S04]  /*13d10*/  LOP3.LUT R8, R8, 0xff, RZ, 0xc0, !PT ;  /* 0x000000ff08087812 */ /* 0x010fc800078ec0ff */
[----:B------:R-:W-:-:S05]  /*13d20*/  F2FP.F16.E4M3.UNPACK_B R8, R8 ;  /* 0x00000008ff08723e */ /* 0x000fca00020006ff */
[----:B------:R-:W-:-:S05]  /*13d30*/  HADD2.F32 R8, -RZ, R8.H0_H0 ;  /* 0x20000008ff087230 */ /* 0x000fca0000004100 */
[----:B------:R-:W-:-:S04]  /*13d40*/  FMUL R8, R8, UR40 ;  /* 0x0000002808087c20 */ /* 0x000fc80008400000 */
[----:B--2---:R-:W-:Y:S02]  /*13d50*/  FFMA R8, R226, UR41, R8 ;  /* 0x00000029e2087c23 */ /* 0x004fe40008000008 */
[----:B------:R-:W2:Y:S03]  /*13d60*/  LDL.LU R226, [R1+0x154] ;  /* 0x0001540001e27983 */ /* 0x000ea60000300800 */
[----:B------:R-:W-:Y:S01]  /*13d70*/  F2FP.SATFINITE.E4M3.F32.PACK_AB_MERGE_C R55, RZ, R8, RZ ;  /* 0x00000008ff37723e */ /* 0x000fe200048070ff */
[----:B------:R-:W4:Y:S01]  /*13d80*/  LDL.LU R224, [R1+0x158] ;  /* 0x0001580001e07983 */ /* 0x000f220000300800 */
[----:B------:R-:W0:Y:S03]  /*13d90*/  @!P4 LDC.64 R8, c[0x0][0x5c0] ;  /* 0x00017000ff08cb82 */ /* 0x000e260000000a00 */
[----:B------:R1:W-:Y:S04]  /*13da0*/  @!P3 STG.E.U8 desc[UR48][R50.64+0x59], R55 ;  /* 0x000059373200b986 */ /* 0x0003e8000c101130 */
[----:B------:R-:W3:Y:S01]  /*13db0*/  @!P4 LDG.E.U8 R52, desc[UR48][R32.64+0x58] ;  /* 0x000058302034c981 */ /* 0x000ee2000c1e1100 */
[----:B------:R-:W-:-:S02]  /*13dc0*/  ISETP.LT.OR P3, PT, R39, 0x5a, !P1 ;  /* 0x0000005a2700780c */ /* 0x000fc40004f61670 */
[----:B-1----:R-:W-:Y:S02]  /*13dd0*/  PRMT R50, RZ, 0x7610, R50 ;  /* 0x00007610ff327816 */ /* 0x002fe40000000032 */
        /* <DEDUP_REMOVED lines=11> */
[----:B------:R1:W-:Y:S04]  /*13e90*/  @!P4 STG.E.U8 desc[UR48][R8.64+0x58], R51 ;  /* 0x000058330800c986 */ /* 0x0003e8000c101130 */
[----:B------:R-:W2:Y:S01]  /*13ea0*/  @!P3 LDG.E.U8 R50, desc[UR48][R32.64+0x59] ;  /* 0x000059302032b981 */ /* 0x000ea2000c1e1100 */
[----:B0-----:R-:W-:-:S05]  /*13eb0*/  @!P3 IADD3 R110, P2, R110, R52, RZ ;  /* 0x000000346e6eb210 */ /* 0x001fca0007f5e0ff */
[----:B------:R-:W-:Y:S01]  /*13ec0*/  @!P3 IMAD.X R111, R109, 0x1, R53, P2 ;  /* 0x000000016d6fb824 */ /* 0x000fe200010e0635 */
[----:B------:R-:W-:Y:S02]  /*13ed0*/  LOP3.LUT P2, RZ, R229, 0x4, RZ, 0xc0, !PT ;  /* 0x00000004e5ff7812 */ /* 0x000fe4000784c0ff */
        /* <DEDUP_REMOVED lines=11> */
[----:B------:R-:W1:Y:S01]  /*13f90*/  @!P4 LDC.64 R52, c[0x0][0x5c0] ;  /* 0x00017000ff34cb82 */ /* 0x000e620000000a00 */
        /* <DEDUP_REMOVED lines=16> */
[----:B-1----:R-:W-:Y:S01]  /*140a0*/  @!P4 IADD3 R108, P2, R108, R52, RZ ;  /* 0x000000346c6cc210 */ /* 0x002fe20007f5e0ff */
[----:B------:R-:W3:Y:S03]  /*140b0*/  LDL.LU R225, [R1+0x168] ;  /* 0x0001680001e17983 */ /* 0x000ee60000300800 */
[----:B0-----:R-:W-:Y:S02]  /*140c0*/  F2FP.SATFINITE.E4M3.F32.PACK_AB_MERGE_C R9, RZ, R8, RZ ;  /* 0x00000008ff09723e */ /* 0x001fe400048070ff */
[----:B------:R-:W-:-:S03]  /*140d0*/  PRMT R8, RZ, 0x7610, R8 ;  /* 0x00007610ff087816 */ /* 0x000fc60000000008 */
[----:B------:R0:W-:Y:S04]  /*140e0*/  @!P0 STG.E.U8 desc[UR48][R46.64+0x51], R9 ;  /* 0x000051092e008986 */ /* 0x0001e8000c101130 */
[----:B------:R-:W2:Y:S01]  /*140f0*/  @!P4 LDG.E.U8 R8, desc[UR48][R36.64+0x50] ;  /* 0x000050302408c981 */ /* 0x000ea2000c1e1100 */
[----:B------:R-:W-:Y:S01]  /*14100*/  @!P4 IMAD.X R109, R107, 0x1, R53, P2 ;  /* 0x000000016b6dc824 */ /* 0x000fe200010e0635 */
[----:B0-----:R-:W0:Y:S01]  /*14110*/  @!P3 LDC.64 R46, c[0x0][0x5c0] ;  /* 0x00017000ff2ebb82 */ /* 0x001e220000000a00 */
[----:B--2---:R-:W-:-:S04]  /*14120*/  LOP3.LUT R8, R8, 0xff, RZ, 0xc0, !PT ;  /* 0x000000ff08087812 */ /* 0x004fc800078ec0ff */
[----:B------:R-:W-:-:S05]  /*14130*/  F2FP.F16.E4M3.UNPACK_B R8, R8 ;  /* 0x00000008ff08723e */ /* 0x000fca00020006ff */
[----:B------:R-:W-:-:S05]  /*14140*/  HADD2.F32 R8, -RZ, R8.H0_H0 ;  /* 0x20000008ff087230 */ /* 0x000fca0000004100 */
[----:B------:R-:W-:-:S04]  /*14150*/  FMUL R8, R8, UR40 ;  /* 0x0000002808087c20 */ /* 0x000fc80008400000 */
[----:B------:R-:W-:Y:S01]  /*14160*/  FFMA R8, R226, UR41, R8 ;  /* 0x00000029e2087c23 */ /* 0x000fe20008000008 */
[----:B0-----:R-:W-:Y:S01]  /*14170*/  @!P3 IADD3 R106, P2, R106, R46, RZ ;  /* 0x0000002e6a6ab210 */ /* 0x001fe20007f5e0ff */
[----:B------:R-:W2:Y:S03]  /*14180*/  LDL.LU R226, [R1+0x16c] ;  /* 0x00016c0001e27983 */ /* 0x000ea60000300800 */
[----:B------:R-:W-:Y:S02]  /*14190*/  F2FP.SATFINITE.E4M3.F32.PACK_AB_MERGE_C R9, RZ, R8, RZ ;  /* 0x00000008ff09723e */ /* 0x000fe400048070ff */
[----:B------:R-:W-:-:S03]  /*141a0*/  PRMT R8, RZ, 0x7610, R8 ;  /* 0x00007610ff087816 */ /* 0x000fc60000000008 */
[----:B------:R0:W-:Y:S04]  /*141b0*/  @!P4 STG.E.U8 desc[UR48][R108.64+0x50], R9 ;  /* 0x000050096c00c986 */ /* 0x0001e8000c101130 */
[----:B------:R-:W4:Y:S01]  /*141c0*/  @!P3 LDG.E.U8 R8, desc[UR48][R36.64+0x51] ;  /* 0x000051302408b981 */ /* 0x000f22000c1e1100 */
[----:B------:R-:W-:Y:S01]  /*141d0*/  @!P3 IMAD.X R107, R105, 0x1, R47, P2 ;  /* 0x00000001696bb824 */ /* 0x000fe200010e062f */
[----:B------:R-:W-:Y:S02]  /*141e0*/  LOP3.LUT P2, RZ, R229, 0x1, RZ, 0xc0, !PT ;  /* 0x00000001e5ff7812 */ /* 0x000fe4000784c0ff */
[----:B----4-:R-:W-:-:S04]  /*141f0*/  LOP3.LUT R8, R8, 0xff, RZ, 0xc0, !PT ;  /* 0x000000ff08087812 */ /* 0x010fc800078ec0ff */
[----:B------:R-:W-:-:S05]  /*14200*/  F2FP.F16.E4M3.UNPACK_B R8, R8 ;  /* 0x00000008ff08723e */ /* 0x000fca00020006ff */
[----:B------:R-:W-:-:S05]  /*14210*/  HADD2.F32 R8, -RZ, R8.H0_H0 ;  /* 0x20000008ff087230 */ /* 0x000fca0000004100 */
[----:B------:R-:W-:-:S04]  /*14220*/  FMUL R8, R8, UR40 ;  /* 0x0000002808087c20 */ /* 0x000fc80008400000 */
[----:B------:R-:W-:Y:S01]  /*14230*/  FFMA R8, R224, UR41, R8 ;  /* 0x00000029e0087c23 */ /* 0x000fe20008000008 */
[----:B------:R-:W-:Y:S01]  /*14240*/  LOP3.LUT P0, RZ, R228, 0x80000000, RZ, 0xc0, !PT ;  /* 0x80000000e4ff7812 */ /* 0x000fe2000780c0ff */
[----:B------:R-:W4:Y:S03]  /*14250*/  LDL.LU R224, [R1+0x170] ;  /* 0x0001700001e07983 */ /* 0x000f260000300800 */
[----:B0-----:R-:W-:Y:S02]  /*14260*/  F2FP.SATFINITE.E4M3.F32.PACK_AB_MERGE_C R9, RZ, R8, RZ ;  /* 0x00000008ff09723e */ /* 0x001fe400048070ff */
[----:B------:R-:W-:-:S03]  /*14270*/  PRMT R8, RZ, 0x7610, R8 ;  /* 0x00007610ff087816 */ /* 0x000fc60000000008 */
[----:B------:R0:W-:Y:S04]  /*14280*/  @!P3 STG.E.U8 desc[UR48][R106.64+0x51], R9 ;  /* 0x000051096a00b986 */ /* 0x0001e8000c101130 */
[----:B------:R-:W3:Y:S02]  /*14290*/  @!P2 LDG.E.U8 R8, desc[UR48][R34.64+0x58] ;  /* 0x000058302208a981 */ /* 0x000ee4000c1e1100 */
        /* <DEDUP_REMOVED lines=9> */
[----:B------:R-:W-:Y:S04]  /*14330*/  @!P2 STG.E.U8 desc[UR48][R44.64+0x58], R47 ;  /* 0x0000582f2c00a986 */ /* 0x000fe8000c101130 */
[----:B------:R-:W2:Y:S01]  /*14340*/  @!P0 LDG.E.U8 R8, desc[UR48][R34.64+0x59] ;  /* 0x0000593022088981 */ /* 0x000ea2000c1e1100 */
[----:B------:R-:W-:Y:S01]  /*14350*/  LOP3.LUT P4, RZ, R227, 0x800, RZ, 0xc0, !PT ;  /* 0x00000800e3ff7812 */ /* 0x000fe2000788c0ff */
[----:B------:R-:W1:Y:S01]  /*14360*/  @!P3 LDC.64 R48, c[0x0][0x5c0] ;  /* 0x00017000ff30bb82 */ /* 0x000e620000000a00 */
[----:B--2---:R-:W-:-:S04]  /*14370*/  LOP3.LUT R8, R8, 0xff, RZ, 0xc0, !PT ;  /* 0x000000ff08087812 */ /* 0x004fc800078ec0ff */
[----:B------:R-:W-:-:S05]  /*14380*/  F2FP.F16.E4M3.UNPACK_B R8, R8 ;  /* 0x00000008ff08723e */ /* 0x000fca00020006ff */
[----:B------:R-:W-:-:S05]  /*14390*/  HADD2.F32 R8, -RZ, R8.H0_H0 ;  /* 0x20000008ff087230 */ /* 0x000fca0000004100 */
[----:B------:R-:W-:-:S04]  /*143a0*/  FMUL R8, R8, UR40 ;  /* 0x0000002808087c20 */ /* 0x000fc80008400000 */
[----:B------:R-:W-:Y:S01]  /*143b0*/  FFMA R8, R226, UR41, R8 ;  /* 0x00000029e2087c23 */ /* 0x000fe20008000008 */
[----:B-1----:R-:W-:Y:S01]  /*143c0*/  @!P3 IADD3 R104, P2, R104, R48, RZ ;  /* 0x000000306868b210 */ /* 0x002fe20007f5e0ff */
[----:B------:R-:W2:Y:S03]  /*143d0*/  LDL.LU R226, [R1+0x178] ;  /* 0x0001780001e27983 */ /* 0x000ea60000300800 */
[----:B0-----:R-:W-:Y:S02]  /*143e0*/  F2FP.SATFINITE.E4M3.F32.PACK_AB_MERGE_C R9, RZ, R8, RZ ;  /* 0x00000008ff09723e */ /* 0x001fe400048070ff */
[----:B------:R-:W-:-:S03]  /*143f0*/  PRMT R8, RZ, 0x7610, R8 ;  /* 0x00007610ff087816 */ /* 0x000fc60000000008 */
[----:B------:R0:W-:Y:S04]  /*14400*/  @!P0 STG.E.U8 desc[UR48][R42.64+0x59], R9 ;  /* 0x000059092a008986 */ /* 0x0001e8000c101130 */
[----:B------:R-:W4:Y:S01]  /*14410*/  @!P3 LDG.E.U8 R8, desc[UR48][R36.64+0x58] ;  /* 0x000058302408b981 */ /* 0x000f22000c1e1100 */
[----:B------:R-:W-:Y:S01]  /*14420*/  @!P3 IMAD.X R105, R103, 0x1, R49, P2 ;  /* 0x000000016769b824 */ /* 0x000fe200010e0631 */
[----:B----4-:R-:W-:-:S04]  /*14430*/  LOP3.LUT R8, R8, 0xff, RZ, 0xc0, !PT ;  /* 0x000000ff08087812 */ /* 0x010fc800078ec0ff */
[----:B------:R-:W-:-:S05]  /*14440*/  F2FP.F16.E4M3.UNPACK_B R8, R8 ;  /* 0x00000008ff08723e */ /* 0x000fca00020006ff */
[----:B------:R-:W-:-:S05]  /*14450*/  HADD2.F32 R8, -RZ, R8.H0_H0 ;  /* 0x20000008ff087230 */ /* 0x000fca0000004100 */
[----:B------:R-:W-:-:S04]  /*14460*/  FMUL R8, R8, UR40 ;  /* 0x0000002808087c20 */ /* 0x000fc80008400000 */
[----:B------:R-:W-:Y:S02]  /*14470*/  FFMA R8, R224, UR41, R8 ;  /* 0x00000029e0087c23 */ /* 0x000fe40008000008 */
[----:B------:R-:W4:Y:S03]  /*14480*/  LDL.LU R224, [R1+0x17c] ;  /* 0x00017c0001e07983 */ /* 0x000f260000300800 */
[----:B0-----:R-:W-:Y:S02]  /*14490*/  F2FP.SATFINITE.E4M3.F32.PACK_AB_MERGE_C R43, RZ, R8, RZ ;  /* 0x00000008ff2b723e */ /* 0x001fe400048070ff */
[----:B------:R-:W0:Y:S03]  /*144a0*/  @!P4 LDC.64 R8, c[0x0][0x5c0] ;  /* 0x00017000ff08cb82 */ /* 0x000e260000000a00 */
[----:B------:R1:W-:Y:S01]  /*144b0*/  @!P3 STG.E.U8 desc[UR48][R104.64+0x58], R43 ;  /* 0x0000582b6800b986 */ /* 0x0003e2000c101130 */
[----:B0-----:R-:W-:-:S02]  /*144c0*/  @!P4 IADD3 R8, P2, R41, R8, RZ ;  /* 0x000000082908c210 */ /* 0x001fc40007f5e0ff */
[----:B------:R-:W-:-:S06]  /*144d0*/  PRMT R41, RZ, 0x7610, R41 ;  /* 0x00007610ff297816 */ /* 0x000fcc0000000029 */
[----:B------:R-:W3:Y:S01]  /*144e0*/  @!P4 LDG.E.U8 R41, desc[UR48][R36.64+0x59] ;  /* 0x000059302429c981 */ /* 0x000ee2000c1e1100 */
[----:B------:R-:W-:Y:S01]  /*144f0*/  @!P4 IMAD.X R9, R82, 0x1, R9, P2 ;  /* 0x000000015209c824 */ /* 0x000fe200010e0609 */
[----:B---3--:R-:W-:-:S04]  /*14500*/  LOP3.LUT R41, R41, 0xff, RZ, 0xc0, !PT ;  /* 0x000000ff29297812 */ /* 0x008fc800078ec0ff */
[----:B------:R-:W-:-:S05]  /*14510*/  F2FP.F16.E4M3.UNPACK_B R41, R41 ;  /* 0x00000029ff29723e */ /* 0x000fca00020006ff */
[----:B------:R-:W-:-:S05]  /*14520*/  HADD2.F32 R41, -RZ, R41.H0_H0 ;  /* 0x20000029ff297230 */ /* 0x000fca0000004100 */
[----:B------:R-:W-:-:S04]  /*14530*/  FMUL R41, R41, UR40 ;  /* 0x0000002829297c20 */ /* 0x000fc80008400000 */
[----:B------:R-:W-:Y:S02]  /*14540*/  FFMA R41, R225, UR41, R41 ;  /* 0x00000029e1297c23 */ /* 0x000fe40008000029 */
[----:B------:R-:W3:Y:S03]  /*14550*/  LDL.LU R225, [R1+0x180] ;  /* 0x0001800001e17983 */ /* 0x000ee60000300800 */
[----:B------:R-:W-:-:S05]  /*14560*/  F2FP.SATFINITE.E4M3.F32.PACK_AB_MERGE_C R45, RZ, R41, RZ ;  /* 0x00000029ff2d723e */ /* 0x000fca00048070ff */
[----:B------:R0:W-:Y:S01]  /*14570*/  @!P4 STG.E.U8 desc[UR48][R8.64+0x59], R45 ;  /* 0x0000592d0800c986 */ /* 0x0001e2000c101130 */
[----:B------:R-:W-:-:S04]  /*14580*/  ISETP.GE.AND P4, PT, R40, 0x1, PT ;  /* 0x000000012800780c */ /* 0x000fc80003f86270 */
[----:B------:R-:W-:Y:S02]  /*14590*/  ISETP.LT.OR P2, PT, R39, 0x61, !P4 ;  /* 0x000000612700780c */ /* 0x000fe40006741670 */
[----:B------:R-:W-:-:S11]  /*145a0*/  PRMT R41, RZ, 0x7610, R41 ;  /* 0x00007610ff297816 */ /* 0x000fd60000000029 */
[----:B------:R-:W2:Y:S01]  /*145b0*/  @!P2 LDG.E.U8 R41, desc[UR48][R26.64+0x60] ;  /* 0x000060301a29a981 */ /* 0x000ea2000c1e1100 */
[----:B-1----:R-:W1:Y:S02]  /*145c0*/  @!P2 LDC.64 R42, c[0x0][0x5c0] ;  /* 0x00017000ff2aab82 */ /* 0x002e640000000a00 */
[----:B-1----:R-:W-:-:S05]  /*145d0*/  @!P2 IADD3 R42, P3, R24, R42, RZ ;  /* 0x0000002a182aa210 */ /* 0x002fca0007f7e0ff */
        /* <DEDUP_REMOVED lines=8> */
[----:B0-----:R-:W-:-:S05]  /*14660*/  F2FP.SATFINITE.E4M3.F32.PACK_AB_MERGE_C R45, RZ, R41, RZ ;  /* 0x00000029ff2d723e */ /* 0x001fca00048070ff */
[----:B------:R0:W-:Y:S01]  /*14670*/  @!P2 STG.E.U8 desc[UR48][R42.64+0x60], R45 ;  /* 0x0000602d2a00a986 */ /* 0x0001e2000c101130 */
[----:B------:R-:W-:Y:S02]  /*14680*/  ISETP.LT.OR P2, PT, R39, 0x62, !P4 ;  /* 0x000000622700780c */ /* 0x000fe40006741670 */
[----:B------:R-:W-:-:S11]  /*14690*/  PRMT R41, RZ, 0x7610, R41 ;  /* 0x00007610ff297816 */ /* 0x000fd60000000029 */
[----:B------:R-:W4:Y:S01]  /*146a0*/  @!P2 LDG.E.U8 R41, desc[UR48][R26.64+0x61] ;  /* 0x000061301a29a981 */ /* 0x000f22000c1e1100 */
[----:B------:R-:W1:Y:S02]  /*146b0*/  @!P2 LDC.64 R8, c[0x0][0x5c0] ;  /* 0x00017000ff08ab82 */ /* 0x000e640000000a00 */
[----:B-1----:R-:W-:-:S05]  /*146c0*/  @!P2 IADD3 R8, P3, R24, R8, RZ ;  /* 0x000000081808a210 */ /* 0x002fca0007f7e0ff */
[----:B------:R-:W-:Y:S01]  /*146d0*/  @!P2 IMAD.X R9, R38, 0x1, R9, P3 ;  /* 0x000000012609a824 */ /* 0x000fe200018e0609 */
[----:B------:R-:W-:Y:S02]  /*146e0*/  LOP3.LUT P3, RZ, R228, 0x40000000, RZ, 0xc0, !PT ;  /* 0x40000000e4ff7812 */ /* 0x000fe4000786c0ff */
[----:B----4-:R-:W-:-:S04]  /*146f0*/  LOP3.LUT R41, R41, 0xff, RZ, 0xc0, !PT ;  /* 0x000000ff29297812 */ /* 0x010fc800078ec0ff */
[----:B------:R-:W-:-:S05]  /*14700*/  F2FP.F16.E4M3.UNPACK_B R41, R41 ;  /* 0x00000029ff29723e */ /* 0x000fca00020006ff */
[----:B------:R-:W-:-:S05]  /*14710*/  HADD2.F32 R41, -RZ, R41.H0_H0 ;  /* 0x20000029ff297230 */ /* 0x000fca0000004100 */
[----:B------:R-:W-:-:S04]  /*14720*/  FMUL R41, R41, UR40 ;  /* 0x0000002829297c20 */ /* 0x000fc80008400000 */
[----:B------:R-:W-:Y:S02]  /*14730*/  FFMA R41, R224, UR41, R41 ;  /* 0x00000029e0297c23 */ /* 0x000fe40008000029 */
[----:B------:R-:W4:Y:S03]  /*14740*/  LDL.LU R224, [R1+0x188] ;  /* 0x0001880001e07983 */ /* 0x000f260000300800 */
        /* <DEDUP_REMOVED lines=8> */
[----:B------:R-:W-:-:S05]  /*147d0*/  FFMA R41, R225, UR41, R41 ;  /* 0x00000029e1297c23 */ /* 0x000fca0008000029 */
[----:B------:R-:W-:Y:S02]  /*147e0*/  F2FP.SATFINITE.E4M3.F32.PACK_AB_MERGE_C R45, RZ, R41, RZ ;  /* 0x00000029ff2d723e */ /* 0x000fe400048070ff */
[----:B------:R-:W-:-:S03]  /*147f0*/  PRMT R41, RZ, 0x7610, R41 ;  /* 0x00007610ff297816 */ /* 0x000fc60000000029 */
[----:B------:R0:W-:Y:S04]  /*14800*/  @!P3 STG.E.U8 desc[UR48][R22.64+0x60], R45 ;  /* 0x0000602d1600b986 */ /* 0x0001e8000c101130 */
[----:B------:R-:W3:Y:S01]  /*14810*/  @!P0 LDG.E.U8 R41, desc[UR48][R28.64+0x61] ;  /* 0x000061301c298981 */ /* 0x000ee2000c1e1100 */
[----:B------:R-:W-:Y:S02]  /*14820*/  ISETP.LT.OR P2, PT, R39, 0x69, !P4 ;  /* 0x000000692700780c */ /* 0x000fe40006741670 */
[----:B0-----:R-:W-:-:S11]  /*14830*/  PRMT R22, RZ, 0x7610, R22 ;  /* 0x00007610ff167816 */ /* 0x001fd60000000016 */
[----:B------:R-:W0:Y:S01]  /*14840*/  @!P2 LDC.64 R8, c[0x0][0x5c0] ;  /* 0x00017000ff08ab82 */ /* 0x000e220000000a00 */
[----:B---3--:R-:W-:-:S04]  /*14850*/  LOP3.LUT R41, R41, 0xff, RZ, 0xc0, !PT ;  /* 0x000000ff29297812 */ /* 0x008fc800078ec0ff */
[----:B------:R-:W-:-:S05]  /*14860*/  F2FP.F16.E4M3.UNPACK_B R41, R41 ;  /* 0x00000029ff29723e */ /* 0x000fca00020006ff */
[----:B------:R-:W-:-:S05]  /*14870*/  HADD2.F32 R41, -RZ, R41.H0_H0 ;  /* 0x20000029ff297230 */ /* 0x000fca0000004100 */
[----:B------:R-:W-:-:S04]  /*14880*/  FMUL R41, R41, UR40 ;  /* 0x0000002829297c20 */ /* 0x000fc80008400000 */
[----:B--2---:R-:W-:Y:S01]  /*14890*/  FFMA R41, R226, UR41, R41 ;  /* 0x00000029e2297c23 */ /* 0x004fe20008000029 */
[----:B0-----:R-:W-:Y:S01]  /*148a0*/  @!P2 IADD3 R8, P3, R24, R8, RZ ;  /* 0x000000081808a210 */ /* 0x001fe20007f7e0ff */
[----:B------:R-:W2:Y:S03]  /*148b0*/  LDL.LU R226, [R1+0x18c] ;  /* 0x00018c0001e27983 */ /* 0x000ea60000300800 */
[----:B------:R-:W-:Y:S01]  /*148c0*/  F2FP.SATFINITE.E4M3.F32.PACK_AB_MERGE_C R41, RZ, R41, RZ ;  /* 0x00000029ff29723e */ /* 0x000fe200048070ff */
[----:B------:R-:W-:Y:S01]  /*148d0*/  @!P2 IMAD.X R9, R38, 0x1, R9, P3 ;  /* 0x000000012609a824 */ /* 0x000fe200018e0609 */
[----:B------:R-:W3:Y:S04]  /*148e0*/  LDL.LU R225, [R1+0x190] ;  /* 0x0001900001e17983 */ /* 0x000ee80000300800 */
        /* <DEDUP_REMOVED lines=13> */
[----:B------:R-:W2:Y:S01]  /*149c0*/  @!P2 LDG.E.U8 R22, desc[UR48][R26.64+0x69] ;  /* 0x000069301a16a981 */ /* 0x000ea2000c1e1100 */
[----:B0-----:R-:W0:Y:S01]  /*149d0*/  @!P2 LDC.64 R20, c[0x0][0x5c0] ;  /* 0x00017000ff14ab82 */ /* 0x001e220000000a00 */
[----:B-1----:R-:W-:Y:S02]  /*149e0*/  PRMT R8, RZ, 0x7610, R8 ;  /* 0x00007610ff087816 */ /* 0x002fe40000000008 */
        /* <DEDUP_REMOVED lines=11> */
[----:B------:R-:W3:Y:S01]  /*14aa0*/  @!P0 LDG.E.U8 R8, desc[UR48][R28.64+0x68] ;  /* 0x000068301c088981 */ /* 0x000ee2000c1e1100 */
        /* <DEDUP_REMOVED lines=28> */
[----:B0-----:R-:W-:Y:S01]  /*14c70*/  PRMT R16, RZ, 0x7610, R16 ;  /* 0x00007610ff107816 */ /* 0x001fe20000000010 */
[----:B------:R-:W2:Y:S03]  /*14c80*/  LDL.LU R226, [R1+0x1a4] ;  /* 0x0001a40001e27983 */ /* 0x000ea60000300800 */
[----:B------:R-:W-:Y:S02]  /*14c90*/  F2FP.SATFINITE.E4M3.F32.PACK_AB_MERGE_C R19, RZ, R8, RZ ;  /* 0x00000008ff13723e */ /* 0x000fe400048070ff */
[----:B------:R-:W-:-:S03]  /*14ca0*/  PRMT R8, RZ, 0x7610, R8 ;  /* 0x00007610ff087816 */ /* 0x000fc60000000008 */
[----:B------:R0:W-:Y:S04]  /*14cb0*/  @!P4 STG.E.U8 desc[UR48][R14.64+0x60], R19 ;  /* 0x000060130e00c986 */ /* 0x0001e8000c101130 */
        /* <DEDUP_REMOVED lines=10> */
[----:B------:R-:W1:Y:S03]  /*14d60*/  @!P5 LDC.64 R8, c[0x0][0x5c0] ;  /* 0x00017000ff08db82 */ /* 0x000e660000000a00 */
[----:B------:R4:W-:Y:S04]  /*14d70*/  @!P3 STG.E.U8 desc[UR48][R12.64+0x61], R17 ;  /* 0x000061110c00b986 */ /* 0x0009e8000c101130 */
[----:B------:R-:W2:Y:S01]  /*14d80*/  @!P5 LDG.E.U8 R16, desc[UR48][R32.64+0x60] ;  /* 0x000060302010d981 */ /* 0x000ea2000c1e1100 */
[----:B----4-:R-:W-:-:S02]  /*14d90*/  PRMT R12, RZ, 0x7610, R12 ;  /* 0x00007610ff0c7816 */ /* 0x010fc4000000000c */
[----:B-1----:R-:W-:-:S05]  /*14da0*/  @!P5 IADD3 R8, P2, R83, R8, RZ ;  /* 0x000000085308d210 */ /* 0x002fca0007f5e0ff */
[----:B------:R-:W-:Y:S01]  /*14db0*/  @!P5 IMAD.X R9, R94, 0x1, R9, P2 ;  /* 0x000000015e09d824 */ /* 0x000fe200010e0609 */
        /* <DEDUP_REMOVED lines=10> */
[----:B------:R-:W-:Y:S01]  /*14e60*/  @!P6 IMAD.X R15, R102, 0x1, R15, P2 ;  /* 0x00000001660fe824 */ /* 0x000fe200010e060f */
[----:B----4-:R-:W-:-:S04]  /*14e70*/  LOP3.LUT R12, R12, 0xff, RZ, 0xc0, !PT ;  /* 0x000000ff0c0c7812 */ /* 0x010fc800078ec0ff */
[----:B------:R-:W-:-:S05]  /*14e80*/  F2FP.F16.E4M3.UNPACK_B R12, R12 ;  /* 0x0000000cff0c723e */ /* 0x000fca00020006ff */
[----:B------:R-:W-:-:S05]  /*14e90*/  HADD2.F32 R12, -RZ, R12.H0_H0 ;  /* 0x2000000cff0c7230 */ /* 0x000fca0000004100 */
[----:B------:R-:W-:-:S04]  /*14ea0*/  FMUL R12, R12, UR40 ;  /* 0x000000280c0c7c20 */ /* 0x000fc80008400000 */
[----:B------:R-:W-:Y:S01]  /*14eb0*/  FFMA R12, R226, UR41, R12 ;  /* 0x00000029e20c7c23 */ /* 0x000fe2000800000c */
[----:B------:R-:W-:Y:S01]  /*14ec0*/  ISETP.GE.AND P3, PT, R40, 0x81, PT ;  /* 0x000000812800780c */ /* 0x000fe20003f66270 */
[----:B------:R-:W4:Y:S03]  /*14ed0*/  LDL.LU R226, [R1+0x1b0] ;  /* 0x0001b00001e27983 */ /* 0x000f260000300800 */
[----:B------:R-:W-:Y:S02]  /*14ee0*/  F2FP.SATFINITE.E4M3.F32.PACK_AB_MERGE_C R17, RZ, R12, RZ ;  /* 0x0000000cff11723e */ /* 0x000fe400048070ff */
[----:B------:R-:W-:-:S03]  /*14ef0*/  PRMT R12, RZ, 0x7610, R12 ;  /* 0x00007610ff0c7816 */ /* 0x000fc6000000000c */
[----:B------:R1:W-:Y:S04]  /*14f00*/  @!P6 STG.E.U8 desc[UR48][R14.64+0x61], R17 ;  /* 0x000061110e00e986 */ /* 0x0003e8000c101130 */
[----:B------:R-:W3:Y:S01]  /*14f10*/  @!P4 LDG.E.U8 R12, desc[UR48][R30.64+0x68] ;  /* 0x000068301e0cc981 */ /* 0x000ee2000c1e1100 */
[----:B------:R-:W-:Y:S02]  /*14f20*/  ISETP.LT.OR P3, PT, R39, 0x6a, !P3 ;  /* 0x0000006a2700780c */ /* 0x000fe40005f61670 */
[----:B0-----:R-:W-:-:S11]  /*14f30*/  PRMT R8, RZ, 0x7610, R8 ;  /* 0x00007610ff087816 */ /* 0x001fd60000000008 */
[----:B-1----:R-:W0:Y:S01]  /*14f40*/  @!P3 LDC.64 R14, c[0x0][0x5c0] ;  /* 0x00017000ff0ebb82 */ /* 0x002e220000000a00 */
[----:B---3--:R-:W-:-:S04]  /*14f50*/  LOP3.LUT R12, R12, 0xff, RZ, 0xc0, !PT ;  /* 0x000000ff0c0c7812 */ /* 0x008fc800078ec0ff */
[----:B------:R-:W-:-:S05]  /*14f60*/  F2FP.F16.E4M3.UNPACK_B R12, R12 ;  /* 0x0000000cff0c723e */ /* 0x000fca00020006ff */
[----:B------:R-:W-:-:S05]  /*14f70*/  HADD2.F32 R12, -RZ, R12.H0_H0 ;  /* 0x2000000cff0c7230 */ /* 0x000fca0000004100 */
[----:B------:R-:W-:-:S04]  /*14f80*/  FMUL R12, R12, UR40 ;  /* 0x000000280c0c7c20 */ /* 0x000fc80008400000 */
[----:B------:R-:W-:Y:S02]  /*14f90*/  FFMA R12, R225, UR41, R12 ;  /* 0x00000029e10c7c23 */ /* 0x000fe4000800000c */
[----:B------:R-:W3:Y:S03]  /*14fa0*/  LDL.LU R225, [R1+0x1b4] ;  /* 0x0001b40001e17983 */ /* 0x000ee60000300800 */
[----:B------:R-:W-:-:S05]  /*14fb0*/  F2FP.SATFINITE.E4M3.F32.PACK_AB_MERGE_C R13, RZ, R12, RZ ;  /* 0x0000000cff0d723e */ /* 0x000fca00048070ff */
[----:B------:R1:W-:Y:S04]  /*14fc0*/  @!P4 STG.E.U8 desc[UR48][R10.64+0x68], R13 ;  /* 0x0000680d0a00c986 */ /* 0x0003e8000c101130 */
[----:B------:R-:W2:Y:S01]  /*14fd0*/  @!P3 LDG.E.U8 R8, desc[UR48][R30.64+0x69] ;  /* 0x000069301e08b981 */ /* 0x000ea2000c1e1100 */
[----:B-1----:R-:W-:Y:S02]  /*14fe0*/  PRMT R10, RZ, 0x7610, R10 ;  /* 0x00007610ff0a7816 */ /* 0x002fe4000000000a */
[----:B--2---:R-:W-:-:S04]  /*14ff0*/  LOP3.LUT R8, R8, 0xff, RZ, 0xc0, !PT ;  /* 0x000000ff08087812 */ /* 0x004fc800078ec0ff */
[----:B------:R-:W-:-:S05]  /*15000*/  F2FP.F16.E4M3.UNPACK_B R8, R8 ;  /* 0x00000008ff08723e */ /* 0x000fca00020006ff */
[----:B------:R-:W-:Y:S01]  /*15010*/  HADD2.F32 R9, -RZ, R8.H0_H0 ;  /* 0x20000008ff097230 */ /* 0x000fe20000004100 */
[----:B0-----:R-:W-:-:S04]  /*15020*/  @!P3 IADD3 R8, P2, P4, R24, R14, R5 ;  /* 0x0000000e1808b210 */ /* 0x001fc80007c5e005 */
[----:B------:R-:W-:Y:S01]  /*15030*/  FMUL R12, R9, UR40 ;  /* 0x00000028090c7c20 */ /* 0x000fe20008400000 */
[----:B------:R-:W-:Y:S02]  /*15040*/  @!P3 IADD3.X R9, R38, R15, R7, P2, P4 ;  /* 0x0000000f2609b210 */ /* 0x000fe400017e8407 */
[C---:B------:R-:W-:Y:S01]  /*15050*/  ISETP.LT.OR P2, PT, R39.reuse, 0x69, !P1 ;  /* 0x000000692700780c */ /* 0x040fe20004f41670 */
[----:B------:R-:W-:Y:S01]  /*15060*/  FFMA R12, R224, UR41, R12 ;  /* 0x00000029e00c7c23 */ /* 0x000fe2000800000c */
[----:B------:R-:W-:Y:S01]  /*15070*/  ISETP.LT.OR P1, PT, R39, 0x6a, !P1 ;  /* 0x0000006a2700780c */ /* 0x000fe20004f21670 */
[----:B------:R-:W2:Y:S03]  /*15080*/  LDL.LU R224, [R1+0x1b8] ;  /* 0x0001b80001e07983 */ /* 0x000ea60000300800 */
[----:B------:R-:W-:-:S05]  /*15090*/  F2FP.SATFINITE.E4M3.F32.PACK_AB_MERGE_C R13, RZ, R12, RZ ;  /* 0x0000000cff0d723e */ /* 0x000fca00048070ff */
[----:B------:R4:W-:Y:S02]  /*150a0*/  @!P3 STG.E.U8 desc[UR48][R8.64+0x69], R13 ;  /* 0x0000690d0800b986 */ /* 0x0009e4000c101130 */
[----:B------:R-:W0:Y:S02]  /*150b0*/  @!P2 LDC.64 R16, c[0x0][0x5c0] ;  /* 0x00017000ff10ab82 */ /* 0x000e240000000a00 */
[----:B------:R-:W3:Y:S01]  /*150c0*/  @!P2 LDG.E.U8 R10, desc[UR48][R32.64+0x68] ;  /* 0x00006830200aa981 */ /* 0x000ee2000c1e1100 */
[----:B------:R-:W-:-:S04]  /*150d0*/  @!P2 IADD3 R15, P3, P4, R2, R24, R5 ;  /* 0x00000018020fa210 */ /* 0x000fc80007c7e005 */
[----:B------:R-:W-:Y:S02]  /*150e0*/  @!P2 IADD3.X R12, R6, R38, R7, P3, P4 ;  /* 0x00000026060ca210 */ /* 0x000fe40001fe8407 */
[----:B---3--:R-:W-:-:S04]  /*150f0*/  LOP3.LUT R10, R10, 0xff, RZ, 0xc0, !PT ;  /* 0x000000ff0a0a7812 */ /* 0x008fc800078ec0ff */
[----:B------:R-:W-:-:S05]  /*15100*/  F2FP.F16.E4M3.UNPACK_B R10, R10 ;  /* 0x0000000aff0a723e */ /* 0x000fca00020006ff */
[----:B------:R-:W-:-:S05]  /*15110*/  HADD2.F32 R10, -RZ, R10.H0_H0 ;  /* 0x2000000aff0a7230 */ /* 0x000fca0000004100 */
[----:B------:R-:W-:Y:S01]  /*15120*/  FMUL R11, R10, UR40 ;  /* 0x000000280a0b7c20 */ /* 0x000fe20008400000 */
[----:B0-----:R-:W-:-:S03]  /*15130*/  @!P2 IADD3 R10, P3, R15, R16, RZ ;  /* 0x000000100f0aa210 */ /* 0x001fc60007f7e0ff */
[----:B----4-:R-:W-:Y:S02]  /*15140*/  FFMA R8, R226, UR41, R11 ;  /* 0x00000029e2087c23 */ /* 0x010fe4000800000b */
[----:B------:R-:W-:Y:S01]  /*15150*/  @!P2 IMAD.X R11, R12, 0x1, R17, P3 ;  /* 0x000000010c0ba824 */ /* 0x000fe200018e0611 */
[----:B------:R-:W-:Y:S01]  /*15160*/  ISETP.GE.AND P5, PT, R40, 0x101, PT ;  /* 0x000001012800780c */ /* 0x000fe20003fa6270 */
[----:B------:R-:W0:Y:S01]  /*15170*/  @!P1 LDC.64 R16, c[0x0][0x5c0] ;  /* 0x00017000ff109b82 */ /* 0x000e220000000a00 */
[----:B------:R-:W-:Y:S01]  /*15180*/  F2FP.SATFINITE.E4M3.F32.PACK_AB_MERGE_C R9, RZ, R8, RZ ;  /* 0x00000008ff09723e */ /* 0x000fe200048070ff */
[----:B------:R-:W3:Y:S01]  /*15190*/  LDL.LU R226, [R1+0x1bc] ;  /* 0x0001bc0001e27983 */ /* 0x000ee20000300800 */
[----:B------:R-:W-:-:S03]  /*151a0*/  PRMT R8, RZ, 0x7610, R8 ;  /* 0x00007610ff087816 */ /* 0x000fc60000000008 */
[----:B------:R1:W-:Y:S04]  /*151b0*/  @!P2 STG.E.U8 desc[UR48][R10.64+0x68], R9 ;  /* 0x000068090a00a986 */ /* 0x0003e8000c101130 */
[----:B------:R-:W4:Y:S01]  /*151c0*/  @!P1 LDG.E.U8 R8, desc[UR48][R32.64+0x69] ;  /* 0x0000693020089981 */ /* 0x000f22000c1e1100 */
[----:B------:R-:W-:Y:S02]  /*151d0*/  @!P1 IADD3 R13, P3, P4, R2, R24, R5 ;  /* 0x00000018020d9210 */ /* 0x000fe40007c7e005 */
[----:B------:R-:W-:Y:S02]  /*151e0*/  ISETP.LT.OR P2, PT, R39, 0x61, !P5 ;  /* 0x000000612700780c */ /* 0x000fe40006f41670 */
[----:B------:R-:W-:Y:S02]  /*151f0*/  @!P1 IADD3.X R14, R6, R38, R7, P3, P4 ;  /* 0x00000026060e9210 */ /* 0x000fe40001fe8407 */
[----:B-1----:R-:W-:-:S02]  /*15200*/  PRMT R10, RZ, 0x7610, R10 ;  /* 0x00007610ff0a7816 */ /* 0x002fc4000000000a */
[----:B----4-:R-:W-:-:S04]  /*15210*/  LOP3.LUT R8, R8, 0xff, RZ, 0xc0, !PT ;  /* 0x000000ff08087812 */ /* 0x010fc800078ec0ff */
[----:B------:R-:W-:-:S05]  /*15220*/  F2FP.F16.E4M3.UNPACK_B R8, R8 ;  /* 0x00000008ff08723e */ /* 0x000fca00020006ff */
[----:B------:R-:W-:-:S05]  /*15230*/  HADD2.F32 R8, -RZ, R8.H0_H0 ;  /* 0x20000008ff087230 */ /* 0x000fca0000004100 */
[----:B------:R-:W-:-:S04]  /*15240*/  FMUL R8, R8, UR40 ;  /* 0x0000002808087c20 */ /* 0x000fc80008400000 */
[----:B------:R-:W-:Y:S01]  /*15250*/  FFMA R12, R225, UR41, R8 ;  /* 0x00000029e10c7c23 */ /* 0x000fe20008000008 */
[----:B0-----:R-:W-:Y:S01]  /*15260*/  @!P1 IADD3 R8, P3, R13, R16, RZ ;  /* 0x000000100d089210 */ /* 0x001fe20007f7e0ff */
[----:B------:R-:W4:Y:S03]  /*15270*/  LDL.LU R225, [R1+0x1c0] ;  /* 0x0001c00001e17983 */ /* 0x000f260000300800 */
[----:B------:R-:W-:Y:S01]  /*15280*/  F2FP.SATFINITE.E4M3.F32.PACK_AB_MERGE_C R13, RZ, R12, RZ ;  /* 0x0000000cff0d723e */ /* 0x000fe200048070ff */
[----:B------:R-:W-:Y:S02]  /*15290*/  @!P1 IMAD.X R9, R14, 0x1, R17, P3 ;  /* 0x000000010e099824 */ /* 0x000fe400018e0611 */
[----:B------:R-:W0:Y:S03]  /*152a0*/  @!P2 LDC.64 R14, c[0x0][0x5c0] ;  /* 0x00017000ff0eab82 */ /* 0x000e260000000a00 */
[----:B------:R1:W-:Y:S04]  /*152b0*/  @!P1 STG.E.U8 desc[UR48][R8.64+0x69], R13 ;  /* 0x0000690d08009986 */ /* 0x0003e8000c101130 */
[----:B------:R-:W2:Y:S01]  /*152c0*/  @!P2 LDG.E.U8 R10, desc[UR48][R34.64+0x60] ;  /* 0x00006030220aa981 */ /* 0x000ea2000c1e1100 */
[----:B------:R-:W-:-:S02]  /*152d0*/  ISETP.LT.OR P1, PT, R39, 0x62, !P5 ;  /* 0x000000622700780c */ /* 0x000fc40006f21670 */
[----:B-1----:R-:W-:Y:S02]  /*152e0*/  PRMT R8, RZ, 0x7610, R8 ;  /* 0x00007610ff087816 */ /* 0x002fe40000000008 */
[----:B--2---:R-:W-:-:S04]  /*152f0*/  LOP3.LUT R10, R10, 0xff, RZ, 0xc0, !PT ;  /* 0x000000ff0a0a7812 */ /* 0x004fc800078ec0ff */
[----:B------:R-:W-:-:S05]  /*15300*/  F2FP.F16.E4M3.UNPACK_B R10, R10 ;  /* 0x0000000aff0a723e */ /* 0x000fca00020006ff */
[----:B------:R-:W-:-:S05]  /*15310*/  HADD2.F32 R10, -RZ, R10.H0_H0 ;  /* 0x2000000aff0a7230 */ /* 0x000fca0000004100 */
[----:B------:R-:W-:Y:S01]  /*15320*/  FMUL R11, R10, UR40 ;  /* 0x000000280a0b7c20 */ /* 0x000fe20008400000 */
[----:B0-----:R-:W-:-:S03]  /*15330*/  @!P2 IADD3 R10, P3, P4, R24, R14, R3 ;  /* 0x0000000e180aa210 */ /* 0x001fc60007c7e003 */
[----:B------:R-:W-:Y:S01]  /*15340*/  FFMA R12, R224, UR41, R11 ;  /* 0x00000029e00c7c23 */ /* 0x000fe2000800000b */
[----:B------:R-:W-:Y:S02]  /*15350*/  @!P2 IADD3.X R11, R38, R15, R4, P3, P4 ;  /* 0x0000000f260ba210 */ /* 0x000fe40001fe8404 */
[----:B------:R-:W0:Y:S02]  /*15360*/  @!P1 LDC.64 R14, c[0x0][0x5c0] ;  /* 0x00017000ff0e9b82 */ /* 0x000e240000000a00 */
[----:B------:R-:W-:-:S05]  /*15370*/  F2FP.SATFINITE.E4M3.F32.PACK_AB_MERGE_C R13, RZ, R12, RZ ;  /* 0x0000000cff0d723e */ /* 0x000fca00048070ff */
[----:B------:R1:W-:Y:S04]  /*15380*/  @!P2 STG.E.U8 desc[UR48][R10.64+0x60], R13 ;  /* 0x0000600d0a00a986 */ /* 0x0003e8000c101130 */
[----:B------:R-:W2:Y:S01]  /*15390*/  @!P1 LDG.E.U8 R8, desc[UR48][R34.64+0x61] ;  /* 0x0000613022089981 */ /* 0x000ea2000c1e1100 */
[----:B------:R-:W-:-:S04]  /*153a0*/  LOP3.LUT P0, RZ, R227, 0x200, RZ, 0xc0, !PT ;  /* 0x00000200e3ff7812 */ /* 0x000fc8000780c0ff */
[----:B------:R-:W-:Y:S02]  /*153b0*/  ISETP.LT.OR P2, PT, R39, 0x61, !P0 ;  /* 0x000000612700780c */ /* 0x000fe40004741670 */
[----:B-1----:R-:W-:-:S11]  /*153c0*/  PRMT R10, RZ, 0x7610, R10 ;  /* 0x00007610ff0a7816 */ /* 0x002fd6000000000a */
[----:B------:R-:W1:Y:S01]  /*153d0*/  @!P2 LDC.64 R16, c[0x0][0x5c0] ;  /* 0x00017000ff10ab82 */ /* 0x000e620000000a00 */
[----:B--2---:R-:W-:-:S04]  /*153e0*/  LOP3.LUT R8, R8, 0xff, RZ, 0xc0, !PT ;  /* 0x000000ff08087812 */ /* 0x004fc800078ec0ff */
[----:B------:R-:W-:-:S05]  /*153f0*/  F2FP.F16.E4M3.UNPACK_B R8, R8 ;  /* 0x00000008ff08723e */ /* 0x000fca00020006ff */
[----:B------:R-:W-:-:S05]  /*15400*/  HADD2.F32 R8, -RZ, R8.H0_H0 ;  /* 0x20000008ff087230 */ /* 0x000fca0000004100 */
[----:B------:R-:W-:Y:S01]  /*15410*/  FMUL R9, R8, UR40 ;  /* 0x0000002808097c20 */ /* 0x000fe20008400000 */
[----:B0-----:R-:W-:-:S03]  /*15420*/  @!P1 IADD3 R8, P3, P4, R24, R14, R3 ;  /* 0x0000000e18089210 */ /* 0x001fc60007c7e003 */
[----:B---3--:R-:W-:Y:S01]  /*15430*/  FFMA R12, R226, UR41, R9 ;  /* 0x00000029e20c7c23 */ /* 0x008fe20008000009 */
[----:B------:R-:W-:Y:S01]  /*15440*/  @!P1 IADD3.X R9, R38, R15, R4, P3, P4 ;  /* 0x0000000f26099210 */ /* 0x000fe20001fe8404 */
[----:B------:R-:W2:Y:S03]  /*15450*/  LDL.LU R226, [R1+0x1c4] ;  /* 0x0001c40001e27983 */ /* 0x000ea60000300800 */
[----:B------:R-:W-:Y:S01]  /*15460*/  F2FP.SATFINITE.E4M3.F32.PACK_AB_MERGE_C R13, RZ, R12, RZ ;  /* 0x0000000cff0d723e */ /* 0x000fe200048070ff */
[----:B------:R-:W3:Y:S04]  /*15470*/  LDL.LU R224, [R1+0x1c8] ;  /* 0x0001c80001e07983 */ /* 0x000ee80000300800 */
[----:B------:R4:W-:Y:S04]  /*15480*/  @!P1 STG.E.U8 desc[UR48][R8.64+0x61], R13 ;  /* 0x0000610d08009986 */ /* 0x0009e8000c101130 */
[----:B------:R-:W4:Y:S01]  /*15490*/  @!P2 LDG.E.U8 R10, desc[UR48][R36.64+0x60] ;  /* 0x00006030240aa981 */ /* 0x000f22000c1e1100 */
[----:B------:R-:W-:-:S02]  /*154a0*/  @!P2 IADD3 R15, P3, P4, R2, R24, R3 ;  /* 0x00000018020fa210 */ /* 0x000fc40007c7e003 */
[----:B------:R-:W-:Y:S02]  /*154b0*/  ISETP.LT.OR P1, PT, R39, 0x62, !P0 ;  /* 0x000000622700780c */ /* 0x000fe40004721670 */
[----:B------:R-:W-:Y:S02]  /*154c0*/  @!P2 IADD3.X R12, R6, R38, R4, P3, P4 ;  /* 0x00000026060ca210 */ /* 0x000fe40001fe8404 */
[----:B----4-:R-:W-:-:S04]  /*154d0*/  LOP3.LUT R10, R10, 0xff, RZ, 0xc0, !PT ;  /* 0x000000ff0a0a7812 */ /* 0x010fc800078ec0ff */
[----:B------:R-:W-:-:S05]  /*154e0*/  F2FP.F16.E4M3.UNPACK_B R10, R10 ;  /* 0x0000000aff0a723e */ /* 0x000fca00020006ff */
[----:B------:R-:W-:-:S05]  /*154f0*/  HADD2.F32 R10, -RZ, R10.H0_H0 ;  /* 0x2000000aff0a7230 */ /* 0x000fca0000004100 */
[----:B------:R-:W-:Y:S01]  /*15500*/  FMUL R11, R10, UR40 ;  /* 0x000000280a0b7c20 */ /* 0x000fe20008400000 */
[----:B-1----:R-:W-:-:S03]  /*15510*/  @!P2 IADD3 R10, P3, R15, R16, RZ ;  /* 0x000000100f0aa210 */ /* 0x002fc60007f7e0ff */
[----:B------:R-:W-:Y:S02]  /*15520*/  FFMA R8, R225, UR41, R11 ;  /* 0x00000029e1087c23 */ /* 0x000fe4000800000b */
[----:B------:R-:W-:Y:S01]  /*15530*/  @!P2 IMAD.X R11, R12, 0x1, R17, P3 ;  /* 0x000000010c0ba824 */ /* 0x000fe200018e0611 */
[----:B------:R-:W4:Y:S01]  /*15540*/  LDL.LU R225, [R1+0x1cc] ;  /* 0x0001cc0001e17983 */ /* 0x000f220000300800 */
[----:B------:R-:W0:Y:S01]  /*15550*/  @!P1 LDC.64 R16, c[0x0][0x5c0] ;  /* 0x00017000ff109b82 */ /* 0x000e220000000a00 */
[----:B------:R-:W-:Y:S02]  /*15560*/  F2FP.SATFINITE.E4M3.F32.PACK_AB_MERGE_C R13, RZ, R8, RZ ;  /* 0x00000008ff0d723e */ /* 0x000fe400048070ff */
[----:B------:R-:W-:-:S03]  /*15570*/  PRMT R8, RZ, 0x7610, R8 ;  /* 0x00007610ff087816 */ /* 0x000fc60000000008 */
[----:B------:R2:W-:Y:S04]  /*15580*/  @!P2 STG.E.U8 desc[UR48][R10.64+0x60], R13 ;  /* 0x0000600d0a00a986 */ /* 0x0005e8000c101130 */
[----:B------:R-:W3:Y:S01]  /*15590*/  @!P1 LDG.E.U8 R8, desc[UR48][R36.64+0x61] ;  /* 0x0000613024089981 */ /* 0x000ee2000c1e1100 */
[----:B------:R-:W-:Y:S02]  /*155a0*/  @!P1 IADD3 R15, P3, P4, R2, R24, R3 ;  /* 0x00000018020f9210 */ /* 0x000fe40007c7e003 */
[----:B------:R-:W-:Y:S02]  /*155b0*/  ISETP.LT.OR P2, PT, R39, 0x69, !P5 ;  /* 0x000000692700780c */ /* 0x000fe40006f41670 */
[----:B------:R-:W-:Y:S02]  /*155c0*/  @!P1 IADD3.X R12, R6, R38, R4, P3, P4 ;  /* 0x00000026060c9210 */ /* 0x000fe40001fe8404 */
[----:B---3--:R-:W-:-:S04]  /*155d0*/  LOP3.LUT R8, R8, 0xff, RZ, 0xc0, !PT ;  /* 0x000000ff08087812 */ /* 0x008fc800078ec0ff */
[----:B------:R-:W-:-:S05]  /*155e0*/  F2FP.F16.E4M3.UNPACK_B R8, R8 ;  /* 0x00000008ff08723e */ /* 0x000fca00020006ff */
[----:B------:R-:W-:-:S05]  /*155f0*/  HADD2.F32 R8, -RZ, R8.H0_H0 ;  /* 0x20000008ff087230 */ /* 0x000fca0000004100 */
[----:B------:R-:W-:Y:S01]  /*15600*/  FMUL R9, R8, UR40 ;  /* 0x0000002808097c20 */ /* 0x000fe20008400000 */
[----:B0-----:R-:W-:Y:S02]  /*15610*/  @!P1 IADD3 R8, P3, R15, R16, RZ ;  /* 0x000000100f089210 */ /* 0x001fe40007f7e0ff */
[----:B------:R-:W0:Y:S01]  /*15620*/  @!P2 LDC.64 R14, c[0x0][0x5c0] ;  /* 0x00017000ff0eab82 */ /* 0x000e220000000a00 */
[----:B--2---:R-:W-:Y:S02]  /*15630*/  FFMA R10, R226, UR41, R9 ;  /* 0x00000029e20a7c23 */ /* 0x004fe40008000009 */
[----:B------:R-:W-:Y:S01]  /*15640*/  @!P1 IMAD.X R9, R12, 0x1, R17, P3 ;  /* 0x000000010c099824 */ /* 0x000fe200018e0611 */
[----:B------:R-:W2:Y:S02]  /*15650*/  LDL.LU R226, [R1+0x1d0] ;  /* 0x0001d00001e27983 */ /* 0x000ea40000300800 */
[----:B------:R-:W-:Y:S02]  /*15660*/  F2FP.SATFINITE.E4M3.F32.PACK_AB_MERGE_C R13, RZ, R10, RZ ;  /* 0x0000000aff0d723e */ /* 0x000fe400048070ff */
[----:B------:R-:W-:-:S03]  /*15670*/  PRMT R10, RZ, 0x7610, R10 ;  /* 0x00007610ff0a7816 */ /* 0x000fc6000000000a */
[----:B------:R1:W-:Y:S04]  /*15680*/  @!P1 STG.E.U8 desc[UR48][R8.64+0x61], R13 ;  /* 0x0000610d08009986 */ /* 0x0003e8000c101130 */
[----:B------:R-:W3:Y:S01]  /*15690*/  @!P2 LDG.E.U8 R10, desc[UR48][R34.64+0x68] ;  /* 0x00006830220aa981 */ /* 0x000ee2000c1e1100 */
[----:B------:R-:W-:Y:S02]  /*156a0*/  ISETP.LT.OR P1, PT, R39, 0x6a, !P5 ;  /* 0x0000006a2700780c */ /* 0x000fe40006f21670 */
[----:B-1----:R-:W-:Y:S02]  /*156b0*/  PRMT R8, RZ, 0x7610, R8 ;  /* 0x00007610ff087816 */ /* 0x002fe40000000008 */
[----:B---3--:R-:W-:-:S04]  /*156c0*/  LOP3.LUT R10, R10, 0xff, RZ, 0xc0, !PT ;  /* 0x000000ff0a0a7812 */ /* 0x008fc800078ec0ff */
        /* <DEDUP_REMOVED lines=9> */
[----:B------:R-:W3:Y:S01]  /*15760*/  @!P1 LDG.E.U8 R8, desc[UR48][R34.64+0x69] ;  /* 0x0000693022089981 */ /* 0x000ee2000c1e1100 */
[----:B------:R-:W-:Y:S02]  /*15770*/  ISETP.LT.OR P2, PT, R39, 0x69, !P0 ;  /* 0x000000692700780c */ /* 0x000fe40004741670 */
[----:B-1----:R-:W-:-:S11]  /*15780*/  PRMT R10, RZ, 0x7610, R10 ;  /* 0x00007610ff0a7816 */ /* 0x002fd6000000000a */
[----:B------:R-:W1:Y:S01]  /*15790*/  @!P2 LDC.64 R16, c[0x0][0x5c0] ;  /* 0x00017000ff10ab82 */ /* 0x000e620000000a00 */
[----:B---3--:R-:W-:-:S04]  /*157a0*/  LOP3.LUT R8, R8, 0xff, RZ, 0xc0, !PT ;  /* 0x000000ff08087812 */ /* 0x008fc800078ec0ff */
[----:B------:R-:W-:-:S05]  /*157b0*/  F2FP.F16.E4M3.UNPACK_B R8, R8 ;  /* 0x00000008ff08723e */ /* 0x000fca00020006ff */
[----:B------:R-:W-:-:S05]  /*157c0*/  HADD2.F32 R8, -RZ, R8.H0_H0 ;  /* 0x20000008ff087230 */ /* 0x000fca0000004100 */
[----:B------:R-:W-:Y:S01]  /*157d0*/  FMUL R9, R8, UR40 ;  /* 0x0000002808097c20 */ /* 0x000fe20008400000 */
[----:B0-----:R-:W-:-:S03]  /*157e0*/  @!P1 IADD3 R8, P3, P4, R24, R14, R3 ;  /* 0x0000000e18089210 */ /* 0x001fc60007c7e003 */
[----:B----4-:R-:W-:Y:S01]  /*157f0*/  FFMA R12, R225, UR41, R9 ;  /* 0x00000029e10c7c23 */ /* 0x010fe20008000009 */
[----:B------:R-:W-:-:S04]  /*15800*/  @!P1 IADD3.X R9, R38, R15, R4, P3, P4 ;  /* 0x0000000f26099210 */ /* 0x000fc80001fe8404 */
[----:B------:R-:W-:-:S05]  /*15810*/  F2FP.SATFINITE.E4M3.F32.PACK_AB_MERGE_C R13, RZ, R12, RZ ;  /* 0x0000000cff0d723e */ /* 0x000fca00048070ff */
[----:B------:R0:W-:Y:S04]  /*15820*/  @!P1 STG.E.U8 desc[UR48][R8.64+0x69], R13 ;  /* 0x0000690d08009986 */ /* 0x0001e8000c101130 */
[----:B------:R-:W3:Y:S01]  /*15830*/  @!P2 LDG.E.U8 R10, desc[UR48][R36.64+0x68] ;  /* 0x00006830240aa981 */ /* 0x000ee2000c1e1100 */
[----:B------:R-:W-:-:S04]  /*15840*/  @!P2 IADD3 R15, P1, P3, R2, R24, R3 ;  /* 0x00000018020fa210 */ /* 0x000fc80007b3e003 */
[----:B------:R-:W-:Y:S02]  /*15850*/  @!P2 IADD3.X R14, R6, R38, R4, P1, P3 ;  /* 0x00000026060ea210 */ /* 0x000fe40000fe6404 */
[----:B------:R-:W-:Y:S01]  /*15860*/  ISETP.LT.OR P0, PT, R39, 0x6a, !P0 ;  /* 0x0000006a2700780c */ /* 0x000fe20004701670 */
[----:B------:R-:W-:Y:S01]  /*15870*/  BSSY B1, `(.L_x_39) ;  /* 0x000000d000017945 */ /* 0x000fe20003800000 */
[----:B0-----:R-:W-:Y:S02]  /*15880*/  PRMT R8, RZ, 0x7610, R8 ;  /* 0x00007610ff087816 */ /* 0x001fe40000000008 */
[----:B---3--:R-:W-:-:S04]  /*15890*/  LOP3.LUT R10, R10, 0xff, RZ, 0xc0, !PT ;  /* 0x000000ff0a0a7812 */ /* 0x008fc800078ec0ff */
[----:B------:R-:W-:-:S05]  /*158a0*/  F2FP.F16.E4M3.UNPACK_B R10, R10 ;  /* 0x0000000aff0a723e */ /* 0x000fca00020006ff */
[----:B------:R-:W-:-:S05]  /*158b0*/  HADD2.F32 R10, -RZ, R10.H0_H0 ;  /* 0x2000000aff0a7230 */ /* 0x000fca0000004100 */
[----:B------:R-:W-:Y:S01]  /*158c0*/  FMUL R11, R10, UR40 ;  /* 0x000000280a0b7c20 */ /* 0x000fe20008400000 */
[----:B-1----:R-:W-:-:S03]  /*158d0*/  @!P2 IADD3 R10, P4, R15, R16, RZ ;  /* 0x000000100f0aa210 */ /* 0x002fc60007f9e0ff */
[----:B--2---:R-:W-:Y:S02]  /*158e0*/  FFMA R12, R226, UR41, R11 ;  /* 0x00000029e20c7c23 */ /* 0x004fe4000800000b */
[----:B------:R-:W-:-:S03]  /*158f0*/  @!P2 IMAD.X R11, R14, 0x1, R17, P4 ;  /* 0x000000010e0ba824 */ /* 0x000fc600020e0611 */
[----:B------:R-:W-:-:S05]  /*15900*/  F2FP.SATFINITE.E4M3.F32.PACK_AB_MERGE_C R9, RZ, R12, RZ ;  /* 0x0000000cff09723e */ /* 0x000fca00048070ff */
[----:B------:R0:W-:Y:S01]  /*15910*/  @!P2 STG.E.U8 desc[UR48][R10.64+0x68], R9 ;  /* 0x000068090a00a986 */ /* 0x0001e2000c101130 */
[----:B------:R-:W-:Y:S05]  /*15920*/  @P0 BRA `(.L_x_40) ;  /* 0x0000000000040947 */ /* 0x000fea0003800000 */
[----:B------:R1:W5:Y:S02]  /*15930*/  LDG.E.U8 R8, desc[UR48][R36.64+0x69] ;  /* 0x0000693024087981 */ /* 0x000364000c1e1100 */
.L_x_40:
[----:B------:R-:W-:Y:S05]  /*15940*/  BSYNC B1 ;  /* 0x0000000000017941 */ /* 0x000fea0003800000 */
.L_x_39:
[----:B------:R-:W-:Y:S05]  /*15950*/  @P0 BRA `(.L_x_41) ;  /* 0x0000007000440947 */ /* 0x000fea0003800000 */
[----:B0-----:R-:W2:Y:S01]  /*15960*/  LDL.LU R10, [R1+0x1d4] ;  /* 0x0001d400010a7983 */ /* 0x001ea20000300800 */
[----:B-----5:R-:W-:Y:S01]  /*15970*/  LOP3.LUT R8, R8, 0xff, RZ, 0xc0, !PT ;  /* 0x000000ff08087812 */ /* 0x020fe200078ec0ff */
[----:B------:R-:W-:Y:S01]  /*15980*/  ULDC.64 UR8, c[0x0][0x5c0] ;  /* 0x0001700000087ab9 */ /* 0x000fe20000000a00 */
[----:B------:R-:W-:Y:S02]  /*15990*/  IADD3 R24, P0, P1, R2, R24, R3 ;  /* 0x0000001802187210 */ /* 0x000fe4000791e003 */
[----:B------:R-:W-:Y:S02]  /*159a0*/  F2FP.F16.E4M3.UNPACK_B R8, R8 ;  /* 0x00000008ff08723e */ /* 0x000fe400020006ff */
[----:B------:R-:W-:-:S03]  /*159b0*/  IADD3.X R38, R6, R38, R4, P0, P1 ;  /* 0x0000002606267210 */ /* 0x000fc600007e2404 */
[----:B------:R-:W-:-:S05]  /*159c0*/  HADD2.F32 R8, -RZ, R8.H0_H0 ;  /* 0x20000008ff087230 */ /* 0x000fca0000004100 */
[----:B------:R-:W-:Y:S01]  /*159d0*/  FMUL R9, R8, UR40 ;  /* 0x0000002808097c20 */ /* 0x000fe20008400000 */
[----:B------:R-:W-:-:S03]  /*159e0*/  IADD3 R8, P0, R24, UR8, RZ ;  /* 0x0000000818087c10 */ /* 0x000fc6000ff1e0ff */
[----:B--2---:R-:W-:Y:S01]  /*159f0*/  FFMA R10, R10, UR41, R9 ;  /* 0x000000290a0a7c23 */ /* 0x004fe20008000009 */
[----:B------:R-:W-:-:S04]  /*15a00*/  IADD3.X R9, R38, UR9, RZ, P0, !PT ;  /* 0x0000000926097c10 */ /* 0x000fc800087fe4ff */
[----:B------:R-:W-:-:S05]  /*15a10*/  F2FP.SATFINITE.E4M3.F32.PACK_AB_MERGE_C R11, RZ, R10, RZ ;  /* 0x0000000aff0b723e */ /* 0x000fca00048070ff */
[----:B------:R2:W-:Y:S01]  /*15a20*/  STG.E.U8 desc[UR48][R8.64+0x69], R11 ;  /* 0x0000690b08007986 */ /* 0x0005e2000c101130 */
[----:B------:R-:W-:Y:S05]  /*15a30*/  BRA `(.L_x_41) ;  /* 0x00000070000c7947 */ /* 0x000fea0003800000 */
.L_x_38:
[----:B------:R-:W-:Y:S01]  /*15a40*/  ISETP.GE.AND P1, PT, R40, 0x9, PT ;  /* 0x000000092800780c */ /* 0x000fe20003f26270 */
[----:B------:R-:W2:Y:S01]  /*15a50*/  LDL.LU R226, [R1+0x8] ;  /* 0x0000080001e27983 */ /* 0x000ea20000300800 */
[----:B------:R-:W-:Y:S01]  /*15a60*/  LOP3.LUT R227, R227, 0xfffffff7, RZ, 0xc0, !PT ;  /* 0xfffffff7e3e37812 */ /* 0x000fe200078ec0ff */
[----:B------:R-:W-:Y:S01]  /*15a70*/  FMUL R225, R225, UR41 ;  /* 0x00000029e1e17c20 */ /* 0x000fe20008400000 */
[C---:B------:R-:W-:Y:S02]  /*15a80*/  ISETP.LT.OR P3, PT, R39.reuse, 0x1, !P1 ;  /* 0x000000012700780c */ /* 0x040fe40004f61670 */
[C---:B------:R-:W-:Y:S02]  /*15a90*/  ISETP.LT.OR P5, PT, R39.reuse, 0x2, !P1 ;  /* 0x000000022700780c */ /* 0x040fe40004fa1670 */
[----:B------:R-:W-:Y:S02]  /*15aa0*/  ISETP.LT.OR P4, PT, R39, 0x9, !P1 ;  /* 0x000000092700780c */ /* 0x000fe40004f81670 */
[----:B------:R-:W-:-:S02]  /*15ab0*/  LOP3.LUT R228, R228, 0xfffffff7, RZ, 0xc0, !PT ;  /* 0xfffffff7e4e47812 */ /* 0x000fc400078ec0ff */
[----:B------:R-:W-:-:S05]  /*15ac0*/  F2FP.SATFINITE.E4M3.F32.PACK_AB_MERGE_C R225, RZ, R225, RZ ;  /* 0x000000e1ffe1723e */ /* 0x000fca00048070ff */
[----:B------:R-:W0:Y:S01]  /*15ad0*/  @!P3 LDC.64 R30, c[0x0][0x5c0] ;  /* 0x00017000ff1ebb82 */ /* 0x000e220000000a00 */
[----:B------:R-:W-:-:S04]  /*15ae0*/  @P3 LOP3.LUT R227, R227, 0x8, RZ, 0xfc, !PT ;  /* 0x00000008e3e33812 */ /* 0x000fc800078efcff */
[----:B------:R-:W-:-:S03]  /*15af0*/  LOP3.LUT R227, R227, 0xfffffffd, RZ, 0xc0, !PT ;  /* 0xfffffffde3e37812 */ /* 0x000fc600078ec0ff */
[----:B------:R-:W1:Y:S08]  /*15b00*/  @!P5 LDC.64 R28, c[0x0][0x5c0] ;  /* 0x00017000ff1cdb82 */ /* 0x000e700000000a00 */
[----:B------:R-:W3:Y:S01]  /*15b10*/  @!P4 LDC.64 R26, c[0x0][0x5c0] ;  /* 0x00017000ff1acb82 */ /* 0x000ee20000000a00 */
[----:B0----5:R-:W-:-:S04]  /*15b20*/  @!P3 IADD3 R30, P0, P2, R24, R30, R2 ;  /* 0x0000001e181eb210 */ /* 0x021fc80007a1e002 */
[----:B------:R-:W-:Y:S02]  /*15b30*/  @!P3 IADD3.X R31, R38, R31, R6, P0, P2 ;  /* 0x0000001f261fb210 */ /* 0x000fe400007e4406 */
[----:B-1----:R-:W-:-:S04]  /*15b40*/  @!P5 IADD3 R28, P0, P2, R24, R28, R2 ;  /* 0x0000001c181cd210 */ /* 0x002fc80007a1e002 */
[----:B------:R-:W-:Y:S02]  /*15b50*/  @!P5 IADD3.X R29, R38, R29, R6, P0, P2 ;  /* 0x0000001d261dd210 */ /* 0x000fe400007e4406 */
[----:B---3--:R-:W-:-:S04]  /*15b60*/  @!P4 IADD3 R32, P0, P2, R24, R26, R2 ;  /* 0x0000001a1820c210 */ /* 0x008fc80007a1e002 */
        /* <DEDUP_REMOVED lines=8> */
[C---:B------:R-:W-:Y:S02]  /*15bf0*/  ISETP.LT.OR P4, PT, R39.reuse, 0x1, !P0 ;  /* 0x000000012700780c */ /* 0x040fe40004781670 */
[C---:B------:R-:W-:Y:S02]  /*15c00*/  ISETP.LT.OR P3, PT, R39.reuse, 0x2, !P0 ;  /* 0x000000022700780c */ /* 0x040fe40004761670 */
[----:B------:R-:W-:-:S09]  /*15c10*/  ISETP.LT.OR P2, PT, R39, 0x9, !P0 ;  /* 0x000000092700780c */ /* 0x000fd20004741670 */
[----:B------:R-:W0:Y:S01]  /*15c20*/  @!P4 LDC.64 R26, c[0x0][0x5c0] ;  /* 0x00017000ff1acb82 */ /* 0x000e220000000a00 */
[----:B------:R-:W-:-:S03]  /*15c30*/  @P4 LOP3.LUT R227, R227, 0x4, RZ, 0xfc, !PT ;  /* 0x00000004e3e34812 */ /* 0x000fc600078efcff */
[----:B------:R-:W-:-:S04]  /*15c40*/  @P2 LOP3.LUT R228, R228, 0x8, RZ, 0xfc, !PT ;  /* 0x00000008e4e42812 */ /* 0x000fc800078efcff */
[----:B------:R-:W-:Y:S02]  /*15c50*/  LOP3.LUT R228, R228, 0xffffffef, RZ, 0xc0, !PT ;  /* 0xffffffefe4e47812 */ /* 0x000fe400078ec0ff */
[----:B0-----:R-:W-:-:S04]  /*15c60*/  @!P4 IADD3 R36, P5, P6, R24, R26, R5 ;  /* 0x0000001a1824c210 */ /* 0x001fc80007ebe005 */
[----:B------:R-:W-:Y:S02]  /*15c70*/  @!P4 IADD3.X R37, R38, R27, R7, P5, P6 ;  /* 0x0000001b2625c210 */ /* 0x000fe40002fec407 */
[----:B------:R-:W0:Y:S01]  /*15c80*/  @!P3 LDC.64 R26, c[0x0][0x5c0] ;  /* 0x00017000ff1abb82 */ /* 0x000e220000000a00 */
[----:B------:R-:W-:Y:S02]  /*15c90*/  ISETP.GE.AND P4, PT, R40, 0x101, PT ;  /* 0x000001012800780c */ /* 0x000fe40003f86270 */
        /* <DEDUP_REMOVED lines=62> */
[----:B------:R-:W-:-:S04]  /*16080*/  ISETP.GE.AND P2, PT, R40, 0x1, PT ;  /* 0x000000012800780c */ /* 0x000fc80003f46270 */
[----:B------:R-:W-:-:S13]  /*16090*/  ISETP.LT.OR P5, PT, R39, 0x1, !P2 ;  /* 0x000000012700780c */ /* 0x000fda00057a1670 */
[----:B------:R-:W0:Y:S01]  /*160a0*/  @!P5 LDC.64 R26, c[0x0][0x5c0] ;  /* 0x00017000ff1adb82 */ /* 0x000e220000000a00 */
[----:B------:R-:W-:Y:S02]  /*160b0*/  ISETP.LT.OR P3, PT, R39, 0x1a, !P0 ;  /* 0x0000001a2700780c */ /* 0x000fe40004761670 */
[----:B0-----:R-:W-:-:S05]  /*160c0*/  @!P5 IADD3 R26, P6, R24, R26, RZ ;  /* 0x0000001a181ad210 */ /* 0x001fca0007fde0ff */
[----:B------:R-:W-:-:S05]  /*160d0*/  @!P5 IMAD.X R27, R38, 0x1, R27, P6 ;  /* 0x00000001261bd824 */ /* 0x000fca00030e061b */
[----:B------:R0:W-:Y:S02]  /*160e0*/  @!P5 STG.E.U8 desc[UR48][R26.64], R225 ;  /* 0x000000e11a00d986 */ /* 0x0001e4000c101130 */
[----:B0-----:R-:W0:Y:S01]  /*160f0*/  @!P3 LDC.64 R26, c[0x0][0x5c0] ;  /* 0x00017000ff1abb82 */ /* 0x001e220000000a00 */
[----:B------:R-:W-:Y:S01]  /*16100*/  ISETP.LT.OR P4, PT, R39, 0x11, !P4 ;  /* 0x000000112700780c */ /* 0x000fe20006781670 */
[----:B------:R-:W-:Y:S01]  /*16110*/  FMUL R224, R224, UR41 ;  /* 0x00000029e0e07c20 */ /* 0x000fe20008400000 */
[----:B------:R-:W-:Y:S01]  /*16120*/  LOP3.LUT R228, R228, 0xfff7ffff, RZ, 0xc0, !PT ;  /* 0xfff7ffffe4e47812 */ /* 0x000fe200078ec0ff */
[----:B------:R-:W-:Y:S01]  /*16130*/  FMUL R223, R223, UR41 ;  /* 0x00000029dfdf7c20 */ /* 0x000fe20008400000 */
[----:B------:R-:W-:Y:S01]  /*16140*/  FMUL R222, R222, UR41 ;  /* 0x00000029dede7c20 */ /* 0x000fe20008400000 */
[----:B------:R-:W-:Y:S01]  /*16150*/  FMUL R221, R221, UR41 ;  /* 0x00000029dddd7c20 */ /* 0x000fe20008400000 */
[----:B------:R-:W-:Y:S01]  /*16160*/  FMUL R220, R220, UR41 ;  /* 0x00000029dcdc7c20 */ /* 0x000fe20008400000 */
        /* <DEDUP_REMOVED lines=13> */
[----:B------:R-:W-:Y:S01]  /*16240*/  FMUL R208, R208, UR41 ;  /* 0x00000029d0d07c20 */ /* 0x000fe20008400000 */
[----:B------:R-:W-:Y:S01]  /*16250*/  FMUL R207, R207, UR41 ;  /* 0x00000029cfcf7c20 */ /* 0x000fe20008400000 */
[----:B------:R-:W-:Y:S01]  /*16260*/  FMUL R206, R206, UR41 ;  /* 0x00000029cece7c20 */ /* 0x000fe20008400000 */
[----:B0-----:R-:W-:Y:S01]  /*16270*/  @!P3 IADD3 R72, P5, P6, R24, R26, R5 ;  /* 0x0000001a1848b210 */ /* 0x001fe20007ebe005 */
[----:B------:R-:W-:Y:S01]  /*16280*/  FMUL R205, R205, UR41 ;  /* 0x00000029cdcd7c20 */ /* 0x000fe20008400000 */
[----:B------:R-:W-:Y:S01]  /*16290*/  FMUL R204, R204, UR41 ;  /* 0x00000029cccc7c20 */ /* 0x000fe20008400000 */
[----:B------:R-:W-:Y:S01]  /*162a0*/  FMUL R203, R203, UR41 ;  /* 0x00000029cbcb7c20 */ /* 0x000fe20008400000 */
[----:B------:R-:W-:Y:S01]  /*162b0*/  @!P3 IADD3.X R73, R38, R27, R7, P5, P6 ;  /* 0x0000001b2649b210 */ /* 0x000fe20002fec407 */
[----:B------:R-:W-:Y:S01]  /*162c0*/  FMUL R202, R202, UR41 ;  /* 0x00000029caca7c20 */ /* 0x000fe20008400000 */
[----:B------:R-:W-:Y:S01]  /*162d0*/  ISETP.LT.OR P5, PT, R39, 0x2, !P2 ;  /* 0x000000022700780c */ /* 0x000fe200057a1670 */
        /* <DEDUP_REMOVED lines=12> */
[----:B------:R-:W0:Y:S01]  /*163a0*/  @!P5 LDC.64 R26, c[0x0][0x5c0] ;  /* 0x00017000ff1adb82 */ /* 0x000e220000000a00 */
[----:B------:R-:W-:Y:S01]  /*163b0*/  F2FP.SATFINITE.E4M3.F32.PACK_AB_MERGE_C R224, RZ, R224, RZ ;  /* 0x000000e0ffe0723e */ /* 0x000fe200048070ff */
        /* <DEDUP_REMOVED lines=9> */
[----:B------:R-:W3:Y:S01]  /*16450*/  LDL.LU R225, [R1+0x4] ;  /* 0x0000040001e17983 */ /* 0x000ee20000300800 */
[----:B------:R-:W-:-:S02]  /*16460*/  @P4 LOP3.LUT R228, R228, 0x80000, RZ, 0xfc, !PT ;  /* 0x00080000e4e44812 */ /* 0x000fc400078efcff */
[----:B------:R-:W-:Y:S02]  /*16470*/  LOP3.LUT P3, RZ, R227, 0x8, RZ, 0xc0, !PT ;  /* 0x00000008e3ff7812 */ /* 0x000fe4000786c0ff */
[----:B0-----:R-:W-:-:S05]  /*16480*/  @!P5 IADD3 R26, P6, R24, R26, RZ ;  /* 0x0000001a181ad210 */ /* 0x001fca0007fde0ff */
[----:B------:R-:W-:-:S05]  /*16490*/  @!P5 IMAD.X R27, R38, 0x1, R27, P6 ;  /* 0x00000001261bd824 */ /* 0x000fca00030e061b */
[----:B------:R0:W-:Y:S02]  /*164a0*/  @!P5 STG.E.U8 desc[UR48][R26.64+0x1], R224 ;  /* 0x000001e01a00d986 */ /* 0x0001e4000c101130 */
[----:B0-----:R-:W0:Y:S01]  /*164b0*/  @!P4 LDC.64 R26, c[0x0][0x5c0] ;  /* 0x00017000ff1acb82 */ /* 0x001e220000000a00 */
[----:B------:R-:W-:Y:S01]  /*164c0*/  F2FP.SATFINITE.E4M3.F32.PACK_AB_MERGE_C R223, RZ, R223, RZ ;  /* 0x000000dfffdf723e */ /* 0x000fe200048070ff */
[----:B------:R-:W4:Y:S01]  /*164d0*/  LDL.LU R224, [R1] ;  /* 0x0000000001e07983 */ /* 0x000f220000300800 */
[----:B------:R-:W-:Y:S01]  /*164e0*/  LOP3.LUT R228, R228, 0xfffbffff, RZ, 0xc0, !PT ;  /* 0xfffbffffe4e47812 */ /* 0x000fe200078ec0ff */
[----:B------:R-:W-:Y:S01]  /*164f0*/  FMUL R12, R12, UR41 ;  /* 0x000000290c0c7c20 */ /* 0x000fe20008400000 */
[----:B------:R-:W-:Y:S01]  /*16500*/  F2FP.SATFINITE.E4M3.F32.PACK_AB_MERGE_C R222, RZ, R222, RZ ;  /* 0x000000deffde723e */ /* 0x000fe200048070ff */
[----:B------:R1:W-:Y:S01]  /*16510*/  @!P3 STG.E.U8 desc[UR48][R30.64], R223 ;  /* 0x000000df1e00b986 */ /* 0x0003e2000c101130 */
[----:B------:R-:W-:Y:S01]  /*16520*/  F2FP.SATFINITE.E4M3.F32.PACK_AB_MERGE_C R221, RZ, R221, RZ ;  /* 0x000000ddffdd723e */ /* 0x000fe200048070ff */
[----:B------:R-:W-:Y:S01]  /*16530*/  FMUL R11, R11, UR41 ;  /* 0x000000290b0b7c20 */ /* 0x000fe20008400000 */
[----:B------:R-:W-:Y:S01]  /*16540*/  F2FP.SATFINITE.E4M3.F32.PACK_AB_MERGE_C R220, RZ, R220, RZ ;  /* 0x000000dcffdc723e */ /* 0x000fe200048070ff */
[----:B------:R-:W-:Y:S01]  /*16550*/  FMUL R10, R10, UR41 ;  /* 0x000000290a0a7c20 */ /* 0x000fe20008400000 */
[----:B------:R-:W-:Y:S01]  /*16560*/  F2FP.SATFINITE.E4M3.F32.PACK_AB_MERGE_C R219, RZ, R219, RZ ;  /* 0x000000dbffdb723e */ /* 0x000fe200048070ff */
[----:B------:R-:W-:Y:S01]  /*16570*/  FMUL R9, R9, UR41 ;  /* 0x0000002909097c20 */ /* 0x000fe20008400000 */
[----:B------:R-:W-:Y:S01]  /*16580*/  @P1 LOP3.LUT R0, R0, 0x80000000, RZ, 0xfc, !PT ;  /* 0x8000000000001812 */ /* 0x000fe200078efcff */
[----:B------:R-:W-:Y:S01]  /*16590*/  FMUL R8, R8, UR41 ;  /* 0x0000002908087c20 */ /* 0x000fe20008400000 */
[----:B------:R-:W-:-:S02]  /*165a0*/  F2FP.SATFINITE.E4M3.F32.PACK_AB_MERGE_C R218, RZ, R218, RZ ;  /* 0x000000daffda723e */ /* 0x000fc400048070ff */
[----:B------:R-:W-:Y:S02]  /*165b0*/  F2FP.SATFINITE.E4M3.F32.PACK_AB_MERGE_C R217, RZ, R217, RZ ;  /* 0x000000d9ffd9723e */ /* 0x000fe400048070ff */
[----:B------:R-:W-:Y:S02]  /*165c0*/  F2FP.SATFINITE.E4M3.F32.PACK_AB_MERGE_C R216, RZ, R216, RZ ;  /* 0x000000d8ffd8723e */ /* 0x000fe400048070ff */
[----:B------:R-:W-:Y:S02]  /*165d0*/  F2FP.SATFINITE.E4M3.F32.PACK_AB_MERGE_C R215, RZ, R215, RZ ;  /* 0x000000d7ffd7723e */ /* 0x000fe400048070ff */
[----:B------:R-:W-:Y:S02]  /*165e0*/  F2FP.SATFINITE.E4M3.F32.PACK_AB_MERGE_C R214, RZ, R214, RZ ;  /* 0x000000d6ffd6723e */ /* 0x000fe400048070ff */
[----:B0-----:R-:W-:Y:S02]  /*165f0*/  @!P4 IADD3 R80, P5, P6, R24, R26, R3 ;  /* 0x0000001a1850c210 */ /* 0x001fe40007ebe003 */
[----:B------:R-:W-:-:S02]  /*16600*/  F2FP.SATFINITE.E4M3.F32.PACK_AB_MERGE_C R213, RZ, R213, RZ ;  /* 0x000000d5ffd5723e */ /* 0x000fc400048070ff */
[----:B------:R-:W-:Y:S02]  /*16610*/  @!P4 IADD3.X R81, R38, R27, R4, P5, P6 ;  /* 0x0000001b2651c210 */ /* 0x000fe40002fec404 */
[----:B------:R-:W-:Y:S02]  /*16620*/  ISETP.GE.AND P6, PT, R40, 0x101, PT ;  /* 0x000001012800780c */ /* 0x000fe40003fc6270 */
[----:B------:R-:W-:Y:S02]  /*16630*/  F2FP.SATFINITE.E4M3.F32.PACK_AB_MERGE_C R212, RZ, R212, RZ ;  /* 0x000000d4ffd4723e */ /* 0x000fe400048070ff */
[----:B------:R-:W-:Y:S02]  /*16640*/  ISETP.LT.OR P4, PT, R39, 0x12, !P6 ;  /* 0x000000122700780c */ /* 0x000fe40007781670 */
[----:B------:R-:W-:Y:S02]  /*16650*/  F2FP.SATFINITE.E4M3.F32.PACK_AB_MERGE_C R211, RZ, R211, RZ ;  /* 0x000000d3ffd3723e */ /* 0x000fe400048070ff */
[----:B------:R-:W-:-:S02]  /*16660*/  LOP3.LUT R0, R0, 0xefffffff, RZ, 0xc0, !PT ;  /* 0xefffffff00007812 */ /* 0x000fc400078ec0ff */
[----:B------:R-:W-:Y:S02]  /*16670*/  F2FP.SATFINITE.E4M3.F32.PACK_AB_MERGE_C R210, RZ, R210, RZ ;  /* 0x000000d2ffd2723e */ /* 0x000fe400048070ff */
[----:B------:R-:W-:Y:S02]  /*16680*/  F2FP.SATFINITE.E4M3.F32.PACK_AB_MERGE_C R209, RZ, R209, RZ ;  /* 0x000000d1ffd1723e */ /* 0x000fe400048070ff */
[----:B------:R-:W-:Y:S02]  /*16690*/  F2FP.SATFINITE.E4M3.F32.PACK_AB_MERGE_C R208, RZ, R208, RZ ;  /* 0x000000d0ffd0723e */ /* 0x000fe400048070ff */
[----:B------:R-:W-:Y:S01]  /*166a0*/  F2FP.SATFINITE.E4M3.F32.PACK_AB_MERGE_C R207, RZ, R207, RZ ;  /* 0x000000cfffcf723e */ /* 0x000fe200048070ff */
[----:B------:R-:W1:Y:S01]  /*166b0*/  @!P4 LDC.64 R26, c[0x0][0x5c0] ;  /* 0x00017000ff1acb82 */ /* 0x000e620000000a00 */
[----:B------:R-:W-:Y:S02]  /*166c0*/  @P4 LOP3.LUT R228, R228, 0x40000, RZ, 0xfc, !PT ;  /* 0x00040000e4e44812 */ /* 0x000fe400078efcff */
[----:B------:R-:W-:-:S02]  /*166d0*/  F2FP.SATFINITE.E4M3.F32.PACK_AB_MERGE_C R206, RZ, R206, RZ ;  /* 0x000000ceffce723e */ /* 0x000fc400048070ff */
[----:B------:R-:W-:Y:S02]  /*166e0*/  LOP3.LUT R228, R228, 0xffefffff, RZ, 0xc0, !PT ;  /* 0xffefffffe4e47812 */ /* 0x000fe400078ec0ff */
[----:B------:R-:W-:Y:S02]  /*166f0*/  F2FP.SATFINITE.E4M3.F32.PACK_AB_MERGE_C R205, RZ, R205, RZ ;  /* 0x000000cdffcd723e */ /* 0x000fe400048070ff */
[----:B------:R-:W-:Y:S02]  /*16700*/  F2FP.SATFINITE.E4M3.F32.PACK_AB_MERGE_C R204, RZ, R204, RZ ;  /* 0x000000ccffcc723e */ /* 0x000fe400048070ff */
[----:B------:R-:W-:Y:S02]  /*16710*/  F2FP.SATFINITE.E4M3.F32.PACK_AB_MERGE_C R203, RZ, R203, RZ ;  /* 0x000000cbffcb723e */ /* 0x000fe400048070ff */
[----:B------:R-:W-:Y:S02]  /*16720*/  F2FP.SATFINITE.E4M3.F32.PACK_AB_MERGE_C R202, RZ, R202, RZ ;  /* 0x000000caffca723e */ /* 0x000fe400048070ff */
[----:B------:R-:W-:-:S02]  /*16730*/  F2FP.SATFINITE.E4M3.F32.PACK_AB_MERGE_C R201, RZ, R201, RZ ;  /* 0x000000c9ffc9723e */ /* 0x000fc400048070ff */
[----:B------:R-:W-:Y:S02]  /*16740*/  F2FP.SATFINITE.E4M3.F32.PACK_AB_MERGE_C R200, RZ, R200, RZ ;  /* 0x000000c8ffc8723e */ /* 0x000fe400048070ff */
[----:B------:R-:W-:Y:S02]  /*16750*/  F2FP.SATFINITE.E4M3.F32.PACK_AB_MERGE_C R199, RZ, R199, RZ ;  /* 0x000000c7ffc7723e */ /* 0x000fe400048070ff */
[----:B------:R-:W-:Y:S02]  /*16760*/  F2FP.SATFINITE.E4M3.F32.PACK_AB_MERGE_C R198, RZ, R198, RZ ;  /* 0x000000c6ffc6723e */ /* 0x000fe400048070ff */
[----:B------:R-:W-:Y:S02]  /*16770*/  F2FP.SATFINITE.E4M3.F32.PACK_AB_MERGE_C R197, RZ, R197, RZ ;  /* 0x000000c5ffc5723e */ /* 0x000fe400048070ff */
[----:B-1----:R-:W-:Y:S02]  /*16780*/  @!P4 IADD3 R30, P3, P5, R24, R26, R3 ;  /* 0x0000001a181ec210 */ /* 0x002fe40007d7e003 */
[----:B------:R-:W-:-:S02]  /*16790*/  F2FP.SATFINITE.E4M3.F32.PACK_AB_MERGE_C R196, RZ, R196, RZ ;  /* 0x000000c4ffc4723e */ /* 0x000fc400048070ff */
[----:B------:R-:W-:Y:S02]  /*167a0*/  @!P4 IADD3.X R31, R38, R27, R4, P3, P5 ;  /* 0x0000001b261fc210 */ /* 0x000fe40001fea404 */
[C---:B------:R-:W-:Y:S02]  /*167b0*/  ISETP.LT.OR P4, PT, R39.reuse, 0x19, !P6 ;  /* 0x000000192700780c */ /* 0x040fe40007781670 */
[----:B------:R-:W-:Y:S02]  /*167c0*/  ISETP.LT.OR P6, PT, R39, 0x1a, !P6 ;  /* 0x0000001a2700780c */ /* 0x000fe400077c1670 */
[----:B------:R-:W-:Y:S02]  /*167d0*/  F2FP.SATFINITE.E4M3.F32.PACK_AB_MERGE_C R195, RZ, R195, RZ ;  /* 0x000000c3ffc3723e */ /* 0x000fe400048070ff */
[----:B------:R-:W-:Y:S02]  /*167e0*/  F2FP.SATFINITE.E4M3.F32.PACK_AB_MERGE_C R194, RZ, R194, RZ ;  /* 0x000000c2ffc2723e */ /* 0x000fe400048070ff */
[----:B------:R-:W-:-:S02]  /*167f0*/  F2FP.SATFINITE.E4M3.F32.PACK_AB_MERGE_C R193, RZ, R193, RZ ;  /* 0x000000c1ffc1723e */ /* 0x000fc400048070ff */
[----:B------:R-:W-:Y:S02]  /*16800*/  F2FP.SATFINITE.E4M3.F32.PACK_AB_MERGE_C R192, RZ, R192, RZ ;  /* 0x000000c0ffc0723e */ /* 0x000fe400048070ff */
[----:B------:R-:W-:Y:S01]  /*16810*/  F2FP.SATFINITE.E4M3.F32.PACK_AB_MERGE_C R23, RZ, R23, RZ ;  /* 0x00000017ff17723e */ /* 0x000fe200048070ff */
[----:B------:R-:W0:Y:S01]  /*16820*/  @!P4 LDC.64 R26, c[0x0][0x5c0] ;  /* 0x00017000ff1acb82 */ /* 0x000e220000000a00 */
[----:B------:R-:W-:Y:S02]  /*16830*/  @P4 LOP3.LUT R228, R228, 0x100000, RZ, 0xfc, !PT ;  /* 0x00100000e4e44812 */ /* 0x000fe400078efcff */
[----:B------:R-:W-:Y:S02]  /*16840*/  F2FP.SATFINITE.E4M3.F32.PACK_AB_MERGE_C R22, RZ, R22, RZ ;  /* 0x00000016ff16723e */ /* 0x000fe400048070ff */
[----:B------:R-:W-:Y:S02]  /*16850*/  LOP3.LUT R228, R228, 0xfffffffd, RZ, 0xc0, !PT ;  /* 0xfffffffde4e47812 */ /* 0x000fe400078ec0ff */
[----:B------:R-:W-:-:S02]  /*16860*/  F2FP.SATFINITE.E4M3.F32.PACK_AB_MERGE_C R21, RZ, R21, RZ ;  /* 0x00000015ff15723e */ /* 0x000fc400048070ff */
[----:B------:R-:W-:Y:S02]  /*16870*/  @P6 LOP3.LUT R228, R228, 0x2, RZ, 0xfc, !PT ;  /* 0x00000002e4e46812 */ /* 0x000fe400078efcff */
[----:B------:R-:W-:Y:S02]  /*16880*/  F2FP.SATFINITE.E4M3.F32.PACK_AB_MERGE_C R20, RZ, R20, RZ ;  /* 0x00000014ff14723e */ /* 0x000fe400048070ff */
[----:B------:R-:W-:Y:S02]  /*16890*/  F2FP.SATFINITE.E4M3.F32.PACK_AB_MERGE_C R19, RZ, R19, RZ ;  /* 0x00000013ff13723e */ /* 0x000fe400048070ff */
[----:B------:R-:W-:Y:S02]  /*168a0*/  F2FP.SATFINITE.E4M3.F32.PACK_AB_MERGE_C R18, RZ, R18, RZ ;  /* 0x00000012ff12723e */ /* 0x000fe400048070ff */
[----:B------:R-:W-:Y:S02]  /*168b0*/  F2FP.SATFINITE.E4M3.F32.PACK_AB_MERGE_C R17, RZ, R17, RZ ;  /* 0x00000011ff11723e */ /* 0x000fe400048070ff */
[----:B------:R-:W-:-:S02]  /*168c0*/  F2FP.SATFINITE.E4M3.F32.PACK_AB_MERGE_C R16, RZ, R16, RZ ;  /* 0x00000010ff10723e */ /* 0x000fc400048070ff */
[----:B------:R-:W-:Y:S02]  /*168d0*/  F2FP.SATFINITE.E4M3.F32.PACK_AB_MERGE_C R15, RZ, R15, RZ ;  /* 0x0000000fff0f723e */ /* 0x000fe400048070ff */
[----:B------:R-:W-:Y:S02]  /*168e0*/  F2FP.SATFINITE.E4M3.F32.PACK_AB_MERGE_C R14, RZ, R14, RZ ;  /* 0x0000000eff0e723e */ /* 0x000fe400048070ff */
[----:B0-----:R-:W-:Y:S02]  /*168f0*/  @!P4 IADD3 R100, P3, P5, R24, R26, R3 ;  /* 0x0000001a1864c210 */ /* 0x001fe40007d7e003 */
[----:B------:R-:W-:Y:S02]  /*16900*/  F2FP.SATFINITE.E4M3.F32.PACK_AB_MERGE_C R13, RZ, R13, RZ ;  /* 0x0000000dff0d723e */ /* 0x000fe400048070ff */
[----:B------:R-:W-:Y:S02]  /*16910*/  @!P4 IADD3.X R101, R38, R27, R4, P3, P5 ;  /* 0x0000001b2665c210 */ /* 0x000fe40001fea404 */
[----:B------:R-:W-:-:S02]  /*16920*/  ISETP.LT.OR P3, PT, R39, 0x9, !P2 ;  /* 0x000000092700780c */ /* 0x000fc40005761670 */
[----:B------:R-:W-:Y:S02]  /*16930*/  ISETP.LT.OR P5, PT, R39, 0x2, !P1 ;  /* 0x000000022700780c */ /* 0x000fe40004fa1670 */
[----:B------:R-:W-:Y:S02]  /*16940*/  LOP3.LUT P4, RZ, R227, 0x4, RZ, 0xc0, !PT ;  /* 0x00000004e3ff7812 */ /* 0x000fe4000788c0ff */
[----:B------:R-:W-:Y:S02]  /*16950*/  F2FP.SATFINITE.E4M3.F32.PACK_AB_MERGE_C R12, RZ, R12, RZ ;  /* 0x0000000cff0c723e */ /* 0x000fe400048070ff */
[----:B------:R-:W-:Y:S02]  /*16960*/  F2FP.SATFINITE.E4M3.F32.PACK_AB_MERGE_C R11, RZ, R11, RZ ;  /* 0x0000000bff0b723e */ /* 0x000fe400048070ff */
[----:B------:R-:W-:Y:S02]  /*16970*/  F2FP.SATFINITE.E4M3.F32.PACK_AB_MERGE_C R10, RZ, R10, RZ ;  /* 0x0000000aff0a723e */ /* 0x000fe400048070ff */
[----:B------:R-:W-:Y:S01]  /*16980*/  F2FP.SATFINITE.E4M3.F32.PACK_AB_MERGE_C R9, RZ, R9, RZ ;  /* 0x00000009ff09723e */ /* 0x000fe200048070ff */
[----:B------:R-:W0:Y:S01]  /*16990*/  @!P3 LDC.64 R26, c[0x0][0x5c0] ;  /* 0x00017000ff1abb82 */ /* 0x000e220000000a00 */
[----:B------:R-:W-:Y:S01]  /*169a0*/  F2FP.SATFINITE.E4M3.F32.PACK_AB_MERGE_C R8, RZ, R8, RZ ;  /* 0x00000008ff08723e */ /* 0x000fe200048070ff */
[----:B------:R-:W-:Y:S01]  /*169b0*/  @!P5 STG.E.U8 desc[UR48][R28.64+0x1], R222 ;  /* 0x000001de1c00d986 */ /* 0x000fe2000c101130 */
[----:B0-----:R-:W-:-:S05]  /*169c0*/  @!P3 IADD3 R26, P5, R24, R26, RZ ;  /* 0x0000001a181ab210 */ /* 0x001fca0007fbe0ff */
[----:B------:R-:W-:-:S05]  /*169d0*/  @!P3 IMAD.X R27, R38, 0x1, R27, P5 ;  /* 0x00000001261bb824 */ /* 0x000fca00028e061b */
[----:B------:R0:W-:Y:S02]  /*169e0*/  @!P3 STG.E.U8 desc[UR48][R26.64+0x8], R221 ;  /* 0x000008dd1a00b986 */ /* 0x0001e4000c101130 */
[----:B0-----:R-:W0:Y:S02]  /*169f0*/  @!P6 LDC.64 R26, c[0x0][0x5c0] ;  /* 0x00017000ff1aeb82 */ /* 0x001e240000000a00 */
[----:B0-----:R-:W-:-:S04]  /*16a00*/  @!P6 IADD3 R92, P3, P5, R24, R26, R3 ;  /* 0x0000001a185ce210 */ /* 0x001fc80007d7e003 */
[----:B------:R-:W-:Y:S02]  /*16a10*/  @!P6 IADD3.X R93, R38, R27, R4, P3, P5 ;  /* 0x0000001b265de210 */ /* 0x000fe40001fea404 */
[C---:B------:R-:W-:Y:S02]  /*16a20*/  ISETP.LT.OR P3, PT, R39.reuse, 0xa, !P2 ;  /* 0x0000000a2700780c */ /* 0x040fe40005761670 */
[C---:B------:R-:W-:Y:S02]  /*16a30*/  ISETP.LT.OR P2, PT, R39.reuse, 0x21, !P1 ;  /* 0x000000212700780c */ /* 0x040fe40004f41670 */
[----:B------:R-:W-:-:S09]  /*16a40*/  ISETP.LT.OR P6, PT, R39, 0x9, !P1 ;  /* 0x000000092700780c */ /* 0x000fd20004fc1670 */
[----:B------:R-:W0:Y:S02]  /*16a50*/  @!P3 LDC.64 R26, c[0x0][0x5c0] ;  /* 0x00017000ff1abb82 */ /* 0x000e240000000a00 */
[----:B0-----:R-:W-:-:S05]  /*16a60*/  @!P3 IADD3 R26, P5, R24, R26, RZ ;  /* 0x0000001a181ab210 */ /* 0x001fca0007fbe0ff */
[----:B------:R-:W-:-:S05]  /*16a70*/  @!P3 IMAD.X R27, R38, 0x1, R27, P5 ;  /* 0x00000001261bb824 */ /* 0x000fca00028e061b */
[----:B------:R0:W-:Y:S04]  /*16a80*/  @!P3 STG.E.U8 desc[UR48][R26.64+0x9], R220 ;  /* 0x000009dc1a00b986 */ /* 0x0001e8000c101130 */
[----:B------:R1:W-:Y:S01]  /*16a90*/  @!P6 STG.E.U8 desc[UR48][R32.64+0x8], R219 ;  /* 0x000008db2000e986 */ /* 0x0003e2000c101130 */
[----:B------:R-:W-:Y:S01]  /*16aa0*/  ISETP.LT.OR P6, PT, R39, 0x22, !P1 ;  /* 0x000000222700780c */ /* 0x000fe20004fc1670 */
[----:B0-----:R-:W0:Y:S02]  /*16ab0*/  @!P2 LDC.64 R26, c[0x0][0x5c0] ;  /* 0x00017000ff1aab82 */ /* 0x001e240000000a00 */
[----:B0-----:R-:W-:-:S04]  /*16ac0*/  @!P2 IADD3 R108, P3, P5, R24, R26, R2 ;  /* 0x0000001a186ca210 */ /* 0x001fc80007d7e002 */
[----:B------:R-:W-:-:S06]  /*16ad0*/  @!P2 IADD3.X R109, R38, R27, R6, P3, P5 ;  /* 0x0000001b266da210 */ /* 0x000fcc0001fea406 */
[----:B------:R-:W1:Y:S01]  /*16ae0*/  @!P6 LDC.64 R26, c[0x0][0x5c0] ;  /* 0x00017000ff1aeb82 */ /* 0x000e620000000a00 */
[C---:B------:R-:W-:Y:S02]  /*16af0*/  LOP3.LUT P2, RZ, R227.reuse, 0x2, RZ, 0xc0, !PT ;  /* 0x00000002e3ff7812 */ /* 0x040fe4000784c0ff */
[----:B------:R-:W-:-:S04]  /*16b00*/  LOP3.LUT R227, R227, 0xfffffffe, RZ, 0xc0, !PT ;  /* 0xfffffffee3e37812 */ /* 0x000fc800078ec0ff */
[----:B------:R-:W-:-:S07]  /*16b10*/  @P0 LOP3.LUT R227, R227, 0x1, RZ, 0xfc, !PT ;  /* 0x00000001e3e30812 */ /* 0x000fce00078efcff */
[----:B------:R-:W-:Y:S04]  /*16b20*/  @!P2 STG.E.U8 desc[UR48][R42.64+0x9], R218 ;  /* 0x000009da2a00a986 */ /* 0x000fe8000c101130 */
[----:B------:R-:W-:Y:S01]  /*16b30*/  @!P4 STG.E.U8 desc[UR48][R36.64], R217 ;  /* 0x000000d92400c986 */ /* 0x000fe2000c101130 */
[----:B-1----:R-:W-:-:S04]  /*16b40*/  @!P6 IADD3 R32, P3, P5, R24, R26, R2 ;  /* 0x0000001a1820e210 */ /* 0x002fc80007d7e002 */
[----:B------:R-:W-:Y:S02]  /*16b50*/  @!P6 IADD3.X R33, R38, R27, R6, P3, P5 ;  /* 0x0000001b2621e210 */ /* 0x000fe40001fea406 */
[----:B------:R-:W-:-:S13]  /*16b60*/  ISETP.LT.OR P6, PT, R39, 0x29, !P1 ;  /* 0x000000292700780c */ /* 0x000fda0004fc1670 */
[----:B------:R-:W0:Y:S02]  /*16b70*/  @!P6 LDC.64 R26, c[0x0][0x5c0] ;  /* 0x00017000ff1aeb82 */ /* 0x000e240000000a00 */
[----:B0-----:R-:W-:-:S04]  /*16b80*/  @!P6 IADD3 R126, P3, P5, R24, R26, R2 ;  /* 0x0000001a187ee210 */ /* 0x001fc80007d7e002 */
[----:B------:R-:W-:Y:S02]  /*16b90*/  @!P6 IADD3.X R127, R38, R27, R6, P3, P5 ;  /* 0x0000001b267fe210 */ /* 0x000fe40001fea406 */
[C---:B------:R-:W-:Y:S02]  /*16ba0*/  ISETP.LT.OR P6, PT, R39.reuse, 0x2a, !P1 ;  /* 0x0000002a2700780c */ /* 0x040fe40004fc1670 */
[----:B------:R-:W-:-:S11]  /*16bb0*/  ISETP.LT.OR P1, PT, R39, 0x21, !P0 ;  /* 0x000000212700780c */ /* 0x000fd60004721670 */
[----:B------:R-:W0:Y:S02]  /*16bc0*/  @!P6 LDC.64 R26, c[0x0][0x5c0] ;  /* 0x00017000ff1aeb82 */ /* 0x000e240000000a00 */
[----:B0-----:R-:W-:-:S04]  /*16bd0*/  @!P6 IADD3 R120, P2, P3, R24, R26, R2 ;  /* 0x0000001a1878e210 */ /* 0x001fc80007b5e002 */
[----:B------:R-:W-:Y:S02]  /*16be0*/  @!P6 IADD3.X R121, R38, R27, R6, P2, P3 ;  /* 0x0000001b2679e210 */ /* 0x000fe400017e6406 */
[----:B------:R-:W0:Y:S01]  /*16bf0*/  @!P1 LDC.64 R26, c[0x0][0x5c0] ;  /* 0x00017000ff1a9b82 */ /* 0x000e220000000a00 */
[----:B------:R-:W-:-:S13]  /*16c00*/  ISETP.LT.OR P6, PT, R39, 0x2, !P0 ;  /* 0x000000022700780c */ /* 0x000fda00047c1670 */
[----:B------:R-:W-:Y:S01]  /*16c10*/  @!P6 STG.E.U8 desc[UR48][R34.64+0x1], R216 ;  /* 0x000001d82200e986 */ /* 0x000fe2000c101130 */
[----:B0-----:R-:W-:-:S04]  /*16c20*/  @!P1 IADD3 R124, P2, P3, R24, R26, R5 ;  /* 0x0000001a187c9210 */ /* 0x001fc80007b5e005 */
[----:B------:R-:W-:Y:S02]  /*16c30*/  @!P1 IADD3.X R125, R38, R27, R7, P2, P3 ;  /* 0x0000001b267d9210 */ /* 0x000fe400017e6407 */
[----:B------:R-:W-:Y:S02]  /*16c40*/  ISETP.GE.AND P2, PT, R40, 0x89, PT ;  /* 0x000000892800780c */ /* 0x000fe40003f46270 */
[C---:B------:R-:W-:Y:S02]  /*16c50*/  ISETP.LT.OR P1, PT, R39.reuse, 0x22, !P0 ;  /* 0x000000222700780c */ /* 0x040fe40004721670 */
[----:B------:R-:W-:-:S09]  /*16c60*/  ISETP.LT.OR P3, PT, R39, 0x1, !P2 ;  /* 0x000000012700780c */ /* 0x000fd20005761670 */
[----:B------:R-:W-:-:S04]  /*16c70*/  @P2 LOP3.LUT R0, R0, 0x10000000, RZ, 0xfc, !PT ;  /* 0x1000000000002812 */ /* 0x000fc800078efcff */
[----:B------:R-:W0:Y:S01]  /*16c80*/  @!P3 LDC.64 R28, c[0x0][0x5c0] ;  /* 0x00017000ff1cbb82 */ /* 0x000e220000000a00 */
[----:B------:R-:W-:-:S04]  /*16c90*/  @!P3 IADD3 R26, P4, P5, R2, R24, R5 ;  /* 0x00000018021ab210 */ /* 0x000fc80007d9e005 */
[----:B------:R-:W-:Y:S02]  /*16ca0*/  @!P3 IADD3.X R25, R6, R38, R7, P4, P5 ;  /* 0x000000260619b210 */ /* 0x000fe400027ea407 */
[----:B0-----:R-:W-:Y:S02]  /*16cb0*/  @!P3 IADD3 R28, P4, R26, R28, RZ ;  /* 0x0000001c1a1cb210 */ /* 0x001fe40007f9e0ff */
[----:B------:R-:W0:Y:S03]  /*16cc0*/  @!P1 LDC.64 R26, c[0x0][0x5c0] ;  /* 0x00017000ff1a9b82 */ /* 0x000e260000000a00 */
[----:B------:R-:W-:-:S05]  /*16cd0*/  @!P3 IMAD.X R29, R25, 0x1, R29, P4 ;  /* 0x00000001191db824 */ /* 0x000fca00020e061d */
[----:B------:R1:W-:Y:S01]  /*16ce0*/  @!P3 STG.E.U8 desc[UR48][R28.64], R215 ;  /* 0x000000d71c00b986 */ /* 0x0003e2000c101130 */
[----:B------:R-:W-:Y:S02]  /*16cf0*/  ISETP.LT.OR P3, PT, R39, 0x2, !P2 ;  /* 0x000000022700780c */ /* 0x000fe40005761670 */
[----:B0-----:R-:W-:-:S04]  /*16d00*/  @!P1 IADD3 R118, P5, P6, R24, R26, R5 ;  /* 0x0000001a18769210 */ /* 0x001fc80007ebe005 */
[----:B------:R-:W-:-:S07]  /*16d10*/  @!P1 IADD3.X R119, R38, R27, R7, P5, P6 ;  /* 0x0000001b26779210 */ /* 0x000fce0002fec407 */
[----:B------:R-:W0:Y:S01]  /*16d20*/  @!P3 LDC.64 R26, c[0x0][0x5c0] ;  /* 0x00017000ff1abb82 */ /* 0x000e220000000a00 */
[----:B------:R-:W-:Y:S02]  /*16d30*/  ISETP.LT.OR P1, PT, R39, 0x29, !P0 ;  /* 0x000000292700780c */ /* 0x000fe40004721670 */
[----:B-1----:R-:W-:Y:S02]  /*16d40*/  @!P3 IADD3 R28, P4, P5, R2, R24, R5 ;  /* 0x00000018021cb210 */ /* 0x002fe40007d9e005 */
[----:B------:R-:W-:Y:S02]  /*16d50*/  LOP3.LUT P6, RZ, R228, 0x10, RZ, 0xc0, !PT ;  /* 0x00000010e4ff7812 */ /* 0x000fe400078cc0ff */
[----:B------:R-:W-:Y:S02]  /*16d60*/  @!P3 IADD3.X R25, R6, R38, R7, P4, P5 ;  /* 0x000000260619b210 */ /* 0x000fe400027ea407 */
[----:B------:R-:W-:-:S05]  /*16d70*/  LOP3.LUT R228, R228, 0xf7ffffff, RZ, 0xc0, !PT ;  /* 0xf7ffffffe4e47812 */ /* 0x000fca00078ec0ff */
[----:B------:R-:W-:Y:S02]  /*16d80*/  @P1 LOP3.LUT R228, R228, 0x8000000, RZ, 0xfc, !PT ;  /* 0x08000000e4e41812 */ /* 0x000fe400078efcff */
[----:B0-----:R-:W-:-:S05]  /*16d90*/  @!P3 IADD3 R28, P4, R28, R26, RZ ;  /* 0x0000001a1c1cb210 */ /* 0x001fca0007f9e0ff */
[----:B------:R-:W-:Y:S02]  /*16da0*/  @!P3 IMAD.X R29, R25, 0x1, R27, P4 ;  /* 0x00000001191db824 */ /* 0x000fe400020e061b */
[----:B------:R-:W0:Y:S03]  /*16db0*/  @!P1 LDC.64 R26, c[0x0][0x5c0] ;  /* 0x00017000ff1a9b82 */ /* 0x000e260000000a00 */
[----:B------:R1:W-:Y:S01]  /*16dc0*/  @!P3 STG.E.U8 desc[UR48][R28.64+0x1], R214 ;  /* 0x000001d61c00b986 */ /* 0x0003e2000c101130 */
[----:B0-----:R-:W-:-:S04]  /*16dd0*/  @!P1 IADD3 R132, P4, P5, R24, R26, R5 ;  /* 0x0000001a18849210 */ /* 0x001fc80007d9e005 */
[----:B------:R-:W-:Y:S02]  /*16de0*/  @!P1 IADD3.X R133, R38, R27, R7, P4, P5 ;  /* 0x0000001b26859210 */ /* 0x000fe400027ea407 */
[----:B------:R-:W-:Y:S02]  /*16df0*/  ISETP.LT.OR P1, PT, R39, 0x2a, !P0 ;  /* 0x0000002a2700780c */ /* 0x000fe40004721670 */
[C---:B------:R-:W-:Y:S02]  /*16e00*/  LOP3.LUT P5, RZ, R228.reuse, 0x8, RZ, 0xc0, !PT ;  /* 0x00000008e4ff7812 */ /* 0x040fe400078ac0ff */
[----:B------:R-:W-:-:S09]  /*16e10*/  LOP3.LUT R228, R228, 0xfffffff7, RZ, 0xc0, !PT ;  /* 0xfffffff7e4e47812 */ /* 0x000fd200078ec0ff */
[----:B------:R-:W0:Y:S01]  /*16e20*/  @!P1 LDC.64 R26, c[0x0][0x5c0] ;  /* 0x00017000ff1a9b82 */ /* 0x000e220000000a00 */
[----:B------:R-:W-:Y:S01]  /*16e30*/  @P1 LOP3.LUT R229, R229, 0x100, RZ, 0xfc, !PT ;  /* 0x00000100e5e51812 */ /* 0x000fe200078efcff */
[----:B------:R-:W-:Y:S03]  /*16e40*/  @!P5 STG.E.U8 desc[UR48][R46.64+0x8], R213 ;  /* 0x000008d52e00d986 */ /* 0x000fe6000c101130 */
[----:B------:R-:W-:Y:S01]  /*16e50*/  LOP3.LUT R229, R229, 0xffffefff, RZ, 0xc0, !PT ;  /* 0xffffefffe5e57812 */ /* 0x000fe200078ec0ff */
[----:B------:R-:W-:Y:S01]  /*16e60*/  @!P6 STG.E.U8 desc[UR48][R44.64+0x9], R212 ;  /* 0x000009d42c00e986 */ /* 0x000fe2000c101130 */
        /* <DEDUP_REMOVED lines=9> */
[C---:B------:R-:W-:Y:S02]  /*16f00*/  ISETP.LT.OR P3, PT, R39.reuse, 0x9, !P2 ;  /* 0x000000092700780c */ /* 0x040fe40005761670 */
[C---:B------:R-:W-:Y:S02]  /*16f10*/  ISETP.LT.OR P0, PT, R39.reuse, 0x22, !P1 ;  /* 0x000000222700780c */ /* 0x040fe40004f01670 */
[----:B------:R-:W-:-:S09]  /*16f20*/  ISETP.LT.OR P1, PT, R39, 0x29, !P1 ;  /* 0x000000292700780c */ /* 0x000fd20004f21670 */
[----:B-1----:R-:W0:Y:S01]  /*16f30*/  @!P3 LDC.64 R28, c[0x0][0x5c0] ;  /* 0x00017000ff1cbb82 */ /* 0x002e220000000a00 */
[----:B------:R-:W-:Y:S02]  /*16f40*/  @!P3 IADD3 R26, P4, P5, R2, R24, R5 ;  /* 0x00000018021ab210 */ /* 0x000fe40007d9e005 */
[----:B------:R-:W-:Y:S02]  /*16f50*/  @P0 LOP3.LUT R228, R228, 0x8, RZ, 0xfc, !PT ;  /* 0x00000008e4e40812 */ /* 0x000fe400078efcff */
[----:B------:R-:W-:Y:S02]  /*16f60*/  @!P3 IADD3.X R25, R6, R38, R7, P4, P5 ;  /* 0x000000260619b210 */ /* 0x000fe400027ea407 */
[----:B------:R-:W-:-:S04]  /*16f70*/  @P1 LOP3.LUT R229, R229, 0x10000, RZ, 0xfc, !PT ;  /* 0x00010000e5e51812 */ /* 0x000fc800078efcff */
[----:B------:R-:W-:Y:S02]  /*16f80*/  LOP3.LUT R229, R229, 0xfdffffff, RZ, 0xc0, !PT ;  /* 0xfdffffffe5e57812 */ /* 0x000fe400078ec0ff */
[----:B0-----:R-:W-:Y:S02]  /*16f90*/  @!P3 IADD3 R28, P4, R26, R28, RZ ;  /* 0x0000001c1a1cb210 */ /* 0x001fe40007f9e0ff */
[----:B------:R-:W0:Y:S03]  /*16fa0*/  @!P0 LDC.64 R26, c[0x0][0x5c0] ;  /* 0x00017000ff1a8b82 */ /* 0x000e260000000a00 */
[----:B------:R-:W-:-:S05]  /*16fb0*/  @!P3 IMAD.X R29, R25, 0x1, R29, P4 ;  /* 0x00000001191db824 */ /* 0x000fca00020e061d */
[----:B------:R1:W-:Y:S01]  /*16fc0*/  @!P3 STG.E.U8 desc[UR48][R28.64+0x8], R211 ;  /* 0x000008d31c00b986 */ /* 0x0003e2000c101130 */
[----:B------:R-:W-:Y:S02]  /*16fd0*/  ISETP.LT.OR P3, PT, R39, 0xa, !P2 ;  /* 0x0000000a2700780c */ /* 0x000fe40005761670 */
[----:B------:R-:W-:Y:S02]  /*16fe0*/  LOP3.LUT P2, RZ, R228, 0x40, RZ, 0xc0, !PT ;  /* 0x00000040e4ff7812 */ /* 0x000fe4000784c0ff */
[----:B0-----:R-:W-:-:S04]  /*16ff0*/  @!P0 IADD3 R136, P5, P6, R24, R26, R3 ;  /* 0x0000001a18888210 */ /* 0x001fc80007ebe003 */
[----:B------:R-:W-:-:S05]  /*17000*/  @!P0 IADD3.X R137, R38, R27, R4, P5, P6 ;  /* 0x0000001b26898210 */ /* 0x000fca0002fec404 */
[----:B------:R-:W0:Y:S01]  /*17010*/  @!P3 LDC.64 R26, c[0x0][0x5c0] ;  /* 0x00017000ff1abb82 */ /* 0x000e220000000a00 */
[----:B-1----:R-:W-:Y:S02]  /*17020*/  @!P3 IADD3 R28, P4, P5, R2, R24, R5 ;  /* 0x00000018021cb210 */ /* 0x002fe40007d9e005 */
[----:B------:R-:W-:Y:S02]  /*17030*/  LOP3.LUT P6, RZ, R228, 0x20, RZ, 0xc0, !PT ;  /* 0x00000020e4ff7812 */ /* 0x000fe400078cc0ff */
[----:B------:R-:W-:Y:S02]  /*17040*/  @!P3 IADD3.X R25, R6, R38, R7, P4, P5 ;  /* 0x000000260619b210 */ /* 0x000fe400027ea407 */
[----:B------:R-:W-:Y:S02]  /*17050*/  LOP3.LUT R228, R228, 0xffffffef, RZ, 0xc0, !PT ;  /* 0xffffffefe4e47812 */ /* 0x000fe400078ec0ff */
[----:B------:R-:W-:Y:S02]  /*17060*/  LOP3.LUT P0, RZ, R227, 0x1, RZ, 0xc0, !PT ;  /* 0x00000001e3ff7812 */ /* 0x000fe4000780c0ff */
[----:B0-----:R-:W-:-:S05]  /*17070*/  @!P3 IADD3 R28, P4, R28, R26, RZ ;  /* 0x0000001a1c1cb210 */ /* 0x001fca0007f9e0ff */
[----:B------:R-:W-:Y:S02]  /*17080*/  @!P3 IMAD.X R29, R25, 0x1, R27, P4 ;  /* 0x00000001191db824 */ /* 0x000fe400020e061b */
[----:B------:R-:W0:Y:S03]  /*17090*/  @!P1 LDC.64 R26, c[0x0][0x5c0] ;  /* 0x00017000ff1a9b82 */ /* 0x000e260000000a00 */
[----:B------:R1:W-:Y:S04]  /*170a0*/  @!P3 STG.E.U8 desc[UR48][R28.64+0x9], R210 ;  /* 0x000009d21c00b986 */ /* 0x0003e8000c101130 */
[----:B------:R-:W-:Y:S04]  /*170b0*/  @!P2 STG.E.U8 desc[UR48][R48.64], R209 ;  /* 0x000000d13000a986 */ /* 0x000fe8000c101130 */
[----:B------:R-:W-:Y:S01]  /*170c0*/  @!P6 STG.E.U8 desc[UR48][R50.64+0x1], R208 ;  /* 0x000001d03200e986 */ /* 0x000fe2000c101130 */
[----:B0-----:R-:W-:-:S04]  /*170d0*/  @!P1 IADD3 R122, P4, P5, R24, R26, R3 ;  /* 0x0000001a187a9210 */ /* 0x001fc80007d9e003 */
[----:B------:R-:W-:Y:S02]  /*170e0*/  @!P1 IADD3.X R123, R38, R27, R4, P4, P5 ;  /* 0x0000001b267b9210 */ /* 0x000fe400027ea404 */
[----:B------:R-:W-:Y:S02]  /*170f0*/  ISETP.GE.AND P5, PT, R40, 0x101, PT ;  /* 0x000001012800780c */ /* 0x000fe40003fa6270 */
[C---:B------:R-:W-:Y:S02]  /*17100*/  LOP3.LUT P1, RZ, R0.reuse, 0x80000000, RZ, 0xc0, !PT ;  /* 0x8000000000ff7812 */ /* 0x040fe4000782c0ff */
[C---:B------:R-:W-:Y:S02]  /*17110*/  ISETP.LT.OR P5, PT, R39.reuse, 0x2a, !P5 ;  /* 0x0000002a2700780c */ /* 0x040fe40006fa1670 */
[----:B------:R-:W-:Y:S02]  /*17120*/  ISETP.LT.OR P2, PT, R39, 0x31, !P1 ;  /* 0x000000312700780c */ /* 0x000fe40004f41670 */
[----:B------:R-:W-:-:S09]  /*17130*/  LOP3.LUT R0, R0, 0xbfffffff, RZ, 0xc0, !PT ;  /* 0xbfffffff00007812 */ /* 0x000fd200078ec0ff */
        /* <DEDUP_REMOVED lines=16> */
[----:B------:R-:W-:-:S09]  /*17240*/  ISETP.LT.OR P4, PT, R39, 0x1, !P2 ;  /* 0x000000012700780c */ /* 0x000fd20005781670 */
[----:B------:R-:W-:-:S04]  /*17250*/  @P2 LOP3.LUT R0, R0, 0x40000000, RZ, 0xfc, !PT ;  /* 0x4000000000002812 */ /* 0x000fc800078efcff */
[----:B------:R-:W0:Y:S01]  /*17260*/  @!P4 LDC.64 R26, c[0x0][0x5c0] ;  /* 0x00017000ff1acb82 */ /* 0x000e220000000a00 */
[----:B-1----:R-:W-:-:S04]  /*17270*/  @!P4 IADD3 R28, P3, P5, R2, R24, R3 ;  /* 0x00000018021cc210 */ /* 0x002fc80007d7e003 */
[----:B------:R-:W-:Y:S02]  /*17280*/  @!P4 IADD3.X R25, R6, R38, R4, P3, P5 ;  /* 0x000000260619c210 */ /* 0x000fe40001fea404 */
[----:B0-----:R-:W-:-:S05]  /*17290*/  @!P4 IADD3 R26, P3, R28, R26, RZ ;  /* 0x0000001a1c1ac210 */ /* 0x001fca0007f7e0ff */
[----:B------:R-:W-:Y:S01]  /*172a0*/  @!P4 IMAD.X R27, R25, 0x1, R27, P3 ;  /* 0x00000001191bc824 */ /* 0x000fe200018e061b */
[C---:B------:R-:W-:Y:S02]  /*172b0*/  ISETP.LT.OR P3, PT, R39.reuse, 0x2, !P2 ;  /* 0x000000022700780c */ /* 0x040fe40005761670 */
[----:B------:R-:W-:Y:S02]  /*172c0*/  ISETP.LT.OR P2, PT, R39, 0x39, !P1 ;  /* 0x000000392700780c */ /* 0x000fe40004f41670 */
[----:B------:R0:W-:Y:S09]  /*172d0*/  @!P4 STG.E.U8 desc[UR48][R26.64], R207 ;  /* 0x000000cf1a00c986 */ /* 0x0001f2000c101130 */
[----:B------:R-:W-:Y:S01]  /*172e0*/  @!P3 IADD3 R34, P5, P6, R2, R24, R3 ;  /* 0x000000180222b210 */ /* 0x000fe20007ebe003 */
[----:B------:R-:W1:Y:S01]  /*172f0*/  @!P3 LDC.64 R28, c[0x0][0x5c0] ;  /* 0x00017000ff1cbb82 */ /* 0x000e620000000a00 */
[----:B------:R-:W-:-:S02]  /*17300*/  @P2 LOP3.LUT R229, R229, 0x4000000, RZ, 0xfc, !PT ;  /* 0x04000000e5e52812 */ /* 0x000fc400078efcff */
[----:B------:R-:W-:Y:S02]  /*17310*/  @!P3 IADD3.X R25, R6, R38, R4, P5, P6 ;  /* 0x000000260619b210 */ /* 0x000fe40002fec404 */
[----:B------:R-:W-:-:S03]  /*17320*/  LOP3.LUT R229, R229, 0xefffffff, RZ, 0xc0, !PT ;  /* 0xefffffffe5e57812 */ /* 0x000fc600078ec0ff */
[----:B0-----:R-:W0:Y:S01]  /*17330*/  @!P2 LDC.64 R26, c[0x0][0x5c0] ;  /* 0x00017000ff1aab82 */ /* 0x001e220000000a00 */
[----:B-1----:R-:W-:-:S05]  /*17340*/  @!P3 IADD3 R28, P4, R34, R28, RZ ;  /* 0x0000001c221cb210 */ /* 0x002fca0007f9e0ff */
[----:B------:R-:W-:Y:S01]  /*17350*/  @!P3 IMAD.X R29, R25, 0x1, R29, P4 ;  /* 0x00000001191db824 */ /* 0x000fe200020e061d */
[----:B0-----:R-:W-:-:S04]  /*17360*/  @!P2 IADD3 R116, P5, P6, R24, R26, R2 ;  /* 0x0000001a1874a210 */ /* 0x001fc80007ebe002 */
[----:B------:R0:W-:Y:S01]  /*17370*/  @!P3 STG.E.U8 desc[UR48][R28.64+0x1], R206 ;  /* 0x000001ce1c00b986 */ /* 0x0001e2000c101130 */
[----:B------:R-:W-:Y:S02]  /*17380*/  @!P2 IADD3.X R117, R38, R27, R6, P5, P6 ;  /* 0x0000001b2675a210 */ /* 0x000fe40002fec406 */
[----:B------:R-:W-:Y:S02]  /*17390*/  ISETP.LT.OR P2, PT, R39, 0x3a, !P1 ;  /* 0x0000003a2700780c */ /* 0x000fe40004f41670 */
[C---:B------:R-:W-:Y:S02]  /*173a0*/  LOP3.LUT P5, RZ, R228.reuse, 0x100, RZ, 0xc0, !PT ;  /* 0x00000100e4ff7812 */ /* 0x040fe400078ac0ff */
[C---:B------:R-:W-:Y:S02]  /*173b0*/  LOP3.LUT P6, RZ, R228.reuse, 0x80, RZ, 0xc0, !PT ;  /* 0x00000080e4ff7812 */ /* 0x040fe400078cc0ff */
[----:B------:R-:W-:-:S07]  /*173c0*/  LOP3.LUT R228, R228, 0xffffffdf, RZ, 0xc0, !PT ;  /* 0xffffffdfe4e47812 */ /* 0x000fce00078ec0ff */
[----:B------:R-:W1:Y:S01]  /*173d0*/  @!P2 LDC.64 R26, c[0x0][0x5c0] ;  /* 0x00017000ff1aab82 */ /* 0x000e620000000a00 */
[----:B------:R-:W-:Y:S01]  /*173e0*/  @P2 LOP3.LUT R228, R228, 0x20, RZ, 0xfc, !PT ;  /* 0x00000020e4e42812 */ /* 0x000fe200078efcff */
[----:B------:R-:W-:Y:S01]  /*173f0*/  @!P5 STG.E.U8 desc[UR48][R54.64+0x8], R205 ;  /* 0x000008cd3600d986 */ /* 0x000fe2000c101130 */
[----:B------:R-:W-:Y:S02]  /*17400*/  ISETP.LT.OR P5, PT, R39, 0x32, !P0 ;  /* 0x000000322700780c */ /* 0x000fe400047a1670 */
[----:B------:R-:W-:Y:S01]  /*17410*/  LOP3.LUT R228, R228, 0xfffffeff, RZ, 0xc0, !PT ;  /* 0xfffffeffe4e47812 */ /* 0x000fe200078ec0ff */
[----:B------:R-:W-:Y:S10]  /*17420*/  @!P6 STG.E.U8 desc[UR48][R52.64+0x9], R204 ;  /* 0x000009cc3400e986 */ /* 0x000ff4000c101130 */
[----:B------:R-:W-:-:S02]  /*17430*/  @P5 LOP3.LUT R228, R228, 0x100, RZ, 0xfc, !PT ;  /* 0x00000100e4e45812 */ /* 0x000fc400078efcff */
[----:B-1----:R-:W-:-:S04]  /*17440*/  @!P2 IADD3 R112, P3, P4, R24, R26, R2 ;  /* 0x0000001a1870a210 */ /* 0x002fc80007c7e002 */
[----:B------:R-:W-:Y:S02]  /*17450*/  @!P2 IADD3.X R113, R38, R27, R6, P3, P4 ;  /* 0x0000001b2671a210 */ /* 0x000fe40001fe8406 */
[----:B------:R-:W-:-:S13]  /*17460*/  ISETP.LT.OR P2, PT, R39, 0x31, !P0 ;  /* 0x000000312700780c */ /* 0x000fda0004741670 */
[----:B------:R-:W1:Y:S01]  /*17470*/  @!P2 LDC.64 R26, c[0x0][0x5c0] ;  /* 0x00017000ff1aab82 */ /* 0x000e620000000a00 */
[----:B------:R-:W-:-:S04]  /*17480*/  @P2 LOP3.LUT R229, R229, 0x10000000, RZ, 0xfc, !PT ;  /* 0x10000000e5e52812 */ /* 0x000fc800078efcff */
[----:B------:R-:W-:Y:S02]  /*17490*/  LOP3.LUT R229, R229, 0x7fffffff, RZ, 0xc0, !PT ;  /* 0x7fffffffe5e57812 */ /* 0x000fe400078ec0ff */
[----:B-1----:R-:W-:-:S04]  /*174a0*/  @!P2 IADD3 R110, P3, P4, R24, R26, R5 ;  /* 0x0000001a186ea210 */ /* 0x002fc80007c7e005 */
[----:B------:R-:W-:Y:S02]  /*174b0*/  @!P2 IADD3.X R111, R38, R27, R7, P3, P4 ;  /* 0x0000001b266fa210 */ /* 0x000fe40001fe8407 */
[----:B------:R-:W1:Y:S01]  /*174c0*/  @!P5 LDC.64 R26, c[0x0][0x5c0] ;  /* 0x00017000ff1adb82 */ /* 0x000e620000000a00 */
[C---:B------:R-:W-:Y:S02]  /*174d0*/  LOP3.LUT P2, RZ, R0.reuse, 0x40000000, RZ, 0xc0, !PT ;  /* 0x4000000000ff7812 */ /* 0x040fe4000784c0ff */
[----:B------:R-:W-:Y:S02]  /*174e0*/  LOP3.LUT R0, R0, 0xfffffffb, RZ, 0xc0, !PT ;  /* 0xfffffffb00007812 */ /* 0x000fe400078ec0ff */
[----:B-1----:R-:W-:-:S04]  /*174f0*/  @!P5 IADD3 R106, P3, P4, R24, R26, R5 ;  /* 0x0000001a186ad210 */ /* 0x002fc80007c7e005 */
[----:B------:R-:W-:Y:S02]  /*17500*/  @!P5 IADD3.X R107, R38, R27, R7, P3, P4 ;  /* 0x0000001b266bd210 */ /* 0x000fe40001fe8407 */
[----:B------:R-:W-:-:S13]  /*17510*/  ISETP.LT.OR P4, PT, R39, 0x9, !P2 ;  /* 0x000000092700780c */ /* 0x000fda0005781670 */
[----:B------:R-:W1:Y:S01]  /*17520*/  @!P4 LDC.64 R26, c[0x0][0x5c0] ;  /* 0x00017000ff1acb82 */ /* 0x000e620000000a00 */
[----:B0-----:R-:W-:-:S04]  /*17530*/  @!P4 IADD3 R28, P3, P5, R2, R24, R3 ;  /* 0x00000018021cc210 */ /* 0x001fc80007d7e003 */
[----:B------:R-:W-:Y:S02]  /*17540*/  @!P4 IADD3.X R25, R6, R38, R4, P3, P5 ;  /* 0x000000260619c210 */ /* 0x000fe40001fea404 */
[----:B-1----:R-:W-:-:S05]  /*17550*/  @!P4 IADD3 R26, P3, R28, R26, RZ ;  /* 0x0000001a1c1ac210 */ /* 0x002fca0007f7e0ff */
        /* <DEDUP_REMOVED lines=10> */
[----:B------:R-:W-:-:S04]  /*17600*/  @P0 LOP3.LUT R0, R0, 0x20000000, RZ, 0xfc, !PT ;  /* 0x2000000000000812 */ /* 0x000fc800078efcff */
[----:B------:R-:W-:Y:S02]  /*17610*/  LOP3.LUT R0, R0, 0xfffffffe, RZ, 0xc0, !PT ;  /* 0xfffffffe00007812 */ /* 0x000fe400078ec0ff */
[----:B-1----:R-:W-:-:S05]  /*17620*/  @!P3 IADD3 R28, P4, R34, R28, RZ ;  /* 0x0000001c221cb210 */ /* 0x002fca0007f9e0ff */
[----:B------:R-:W-:Y:S01]  /*17630*/  @!P3 IMAD.X R29, R25, 0x1, R29, P4 ;  /* 0x00000001191db824 */ /* 0x000fe200020e061d */
[----:B0-----:R-:W-:-:S04]  /*17640*/  @!P2 IADD3 R104, P5, P6, R24, R26, R5 ;  /* 0x0000001a1868a210 */ /* 0x001fc80007ebe005 */
[----:B------:R-:W-:Y:S01]  /*17650*/  @!P3 STG.E.U8 desc[UR48][R28.64+0x9], R202 ;  /* 0x000009ca1c00b986 */ /* 0x000fe2000c101130 */
[----:B------:R-:W-:Y:S02]  /*17660*/  @!P2 IADD3.X R105, R38, R27, R7, P5, P6 ;  /* 0x0000001b2669a210 */ /* 0x000fe40002fec407 */
[----:B------:R-:W-:Y:S02]  /*17670*/  ISETP.LT.OR P2, PT, R39, 0x3a, !P0 ;  /* 0x0000003a2700780c */ /* 0x000fe40004741670 */
[C---:B------:R-:W-:Y:S02]  /*17680*/  ISETP.GE.AND P6, PT, R40.reuse, 0x1, PT ;  /* 0x000000012800780c */ /* 0x040fe40003fc6270 */
[----:B------:R-:W-:-:S04]  /*17690*/  ISETP.GE.AND P5, PT, R40, 0x101, PT ;  /* 0x000001012800780c */ /* 0x000fc80003fa6270 */
[----:B------:R-:W-:-:S05]  /*176a0*/  ISETP.LT.OR P0, PT, R39, 0x31, !P5 ;  /* 0x000000312700780c */ /* 0x000fca0006f01670 */
[----:B------:R-:W0:Y:S01]  /*176b0*/  @!P2 LDC.64 R26, c[0x0][0x5c0] ;  /* 0x00017000ff1aab82 */ /* 0x000e220000000a00 */
[----:B------:R-:W-:-:S04]  /*176c0*/  @P2 LOP3.LUT R0, R0, 0x1, RZ, 0xfc, !PT ;  /* 0x0000000100002812 */ /* 0x000fc800078efcff */
[----:B------:R-:W-:-:S04]  /*176d0*/  LOP3.LUT R0, R0, 0xffffff7f, RZ, 0xc0, !PT ;  /* 0xffffff7f00007812 */ /* 0x000fc800078ec0ff */
[----:B------:R-:W-:-:S04]  /*176e0*/  @P0 LOP3.LUT R0, R0, 0x80, RZ, 0xfc, !PT ;  /* 0x0000008000000812 */ /* 0x000fc800078efcff */
[----:B------:R-:W-:Y:S02]  /*176f0*/  LOP3.LUT R0, R0, 0xffffffbf, RZ, 0xc0, !PT ;  /* 0xffffffbf00007812 */ /* 0x000fe400078ec0ff */
[----:B0-----:R-:W-:-:S04]  /*17700*/  @!P2 IADD3 R102, P3, P4, R24, R26, R5 ;  /* 0x0000001a1866a210 */ /* 0x001fc80007c7e005 */
[----:B------:R-:W-:Y:S02]  /*17710*/  @!P2 IADD3.X R103, R38, R27, R7, P3, P4 ;  /* 0x0000001b2667a210 */ /* 0x000fe40001fe8407 */
[C---:B------:R-:W-:Y:S02]  /*17720*/  ISETP.LT.OR P3, PT, R39.reuse, 0x11, !P6 ;  /* 0x000000112700780c */ /* 0x040fe40007761670 */
[----:B------:R-:W-:-:S11]  /*17730*/  ISETP.LT.OR P2, PT, R39, 0x11, !P1 ;  /* 0x000000112700780c */ /* 0x000fd60004f41670 */
[----:B------:R-:W0:Y:S02]  /*17740*/  @!P3 LDC.64 R26, c[0x0][0x5c0] ;  /* 0x00017000ff1abb82 */ /* 0x000e240000000a00 */
[----:B0-----:R-:W-:-:S05]  /*17750*/  @!P3 IADD3 R26, P4, R24, R26, RZ ;  /* 0x0000001a181ab210 */ /* 0x001fca0007f9e0ff */
[----:B------:R-:W-:-:S05]  /*17760*/  @!P3 IMAD.X R27, R38, 0x1, R27, P4 ;  /* 0x00000001261bb824 */ /* 0x000fca00020e061b */
[----:B------:R0:W-:Y:S01]  /*17770*/  @!P3 STG.E.U8 desc[UR48][R26.64+0x10], R201 ;  /* 0x000010c91a00b986 */ /* 0x0001e2000c101130 */
[----:B------:R-:W-:-:S13]  /*17780*/  ISETP.LT.OR P3, PT, R39, 0x12, !P6 ;  /* 0x000000122700780c */ /* 0x000fda0007761670 */
[----:B0-----:R-:W0:Y:S02]  /*17790*/  @!P3 LDC.64 R26, c[0x0][0x5c0] ;  /* 0x00017000ff1abb82 */ /* 0x001e240000000a00 */
[----:B0-----:R-:W-:-:S05]  /*177a0*/  @!P3 IADD3 R26, P4, R24, R26, RZ ;  /* 0x0000001a181ab210 */ /* 0x001fca0007f9e0ff */
[----:B------:R-:W-:-:S05]  /*177b0*/  @!P3 IMAD.X R27, R38, 0x1, R27, P4 ;  /* 0x00000001261bb824 */ /* 0x000fca00020e061b */
[----:B------:R0:W-:Y:S04]  /*177c0*/  @!P3 STG.E.U8 desc[UR48][R26.64+0x11], R200 ;  /* 0x000011c81a00b986 */ /* 0x0001e8000c101130 */
[----:B------:R-:W-:Y:S01]  /*177d0*/  @!P2 STG.E.U8 desc[UR48][R58.64+0x10], R199 ;  /* 0x000010c73a00a986 */ /* 0x000fe2000c101130 */
[----:B------:R-:W-:Y:S01]  /*177e0*/  ISETP.LT.OR P2, PT, R39, 0x39, !P5 ;  /* 0x000000392700780c */ /* 0x000fe20006f41670 */
[----:B0-----:R-:W0:Y:S02]  /*177f0*/  @!P0 LDC.64 R26, c[0x0][0x5c0] ;  /* 0x00017000ff1a8b82 */ /* 0x001e240000000a00 */
[----:B0-----:R-:W-:-:S04]  /*17800*/  @!P0 IADD3 R98, P3, P4, R24, R26, R3 ;  /* 0x0000001a18628210 */ /* 0x001fc80007c7e003 */
[----:B------:R-:W-:Y:S02]  /*17810*/  @!P0 IADD3.X R99, R38, R27, R4, P3, P4 ;  /* 0x0000001b26638210 */ /* 0x000fe40001fe8404 */
[C---:B------:R-:W-:Y:S02]  /*17820*/  ISETP.LT.OR P0, PT, R39.reuse, 0x32, !P5 ;  /* 0x000000322700780c */ /* 0x040fe40006f01670 */
[----:B------:R-:W-:-:S11]  /*17830*/  ISETP.LT.OR P5, PT, R39, 0x3a, !P5 ;  /* 0x0000003a2700780c */ /* 0x000fd60006fa1670 */
[----:B------:R-:W0:Y:S01]  /*17840*/  @!P0 LDC.64 R26, c[0x0][0x5c0] ;  /* 0x00017000ff1a8b82 */ /* 0x000e220000000a00 */
[----:B------:R-:W-:Y:S02]  /*17850*/  @P0 LOP3.LUT R0, R0, 0x40, RZ, 0xfc, !PT ;  /* 0x0000004000000812 */ /* 0x000fe400078efcff */
[----:B0-----:R-:W-:-:S04]  /*17860*/  @!P0 IADD3 R94, P3, P4, R24, R26, R3 ;  /* 0x0000001a185e8210 */ /* 0x001fc80007c7e003 */
[----:B------:R-:W-:Y:S02]  /*17870*/  @!P0 IADD3.X R95, R38, R27, R4, P3, P4 ;  /* 0x0000001b265f8210 */ /* 0x000fe40001fe8404 */
[----:B------:R-:W0:Y:S01]  /*17880*/  @!P2 LDC.64 R26, c[0x0][0x5c0] ;  /* 0x00017000ff1aab82 */ /* 0x000e220000000a00 */
[C---:B------:R-:W-:Y:S02]  /*17890*/  LOP3.LUT P0, RZ, R0.reuse, 0x20000000, RZ, 0xc0, !PT ;  /* 0x2000000000ff7812 */ /* 0x040fe4000780c0ff */
[----:B------:R-:W-:-:S04]  /*178a0*/  LOP3.LUT R0, R0, 0xffffffdf, RZ, 0xc0, !PT ;  /* 0xffffffdf00007812 */ /* 0x000fc800078ec0ff */
[----:B------:R-:W-:Y:S02]  /*178b0*/  @P2 LOP3.LUT R0, R0, 0x20, RZ, 0xfc, !PT ;  /* 0x0000002000002812 */ /* 0x000fe400078efcff */
[----:B0-----:R-:W-:-:S04]  /*178c0*/  @!P2 IADD3 R96, P3, P4, R24, R26, R3 ;  /* 0x0000001a1860a210 */ /* 0x001fc80007c7e003 */
[----:B------:R-:W-:Y:S02]  /*178d0*/  @!P2 IADD3.X R97, R38, R27, R4, P3, P4 ;  /* 0x0000001b2661a210 */ /* 0x000fe40001fe8404 */
[----:B------:R-:W0:Y:S01]  /*178e0*/  @!P5 LDC.64 R26, c[0x0][0x5c0] ;  /* 0x00017000ff1adb82 */ /* 0x000e220000000a00 */
[----:B------:R-:W-:Y:S02]  /*178f0*/  ISETP.LT.OR P4, PT, R39, 0x12, !P1 ;  /* 0x000000122700780c */ /* 0x000fe40004f81670 */
[C---:B------:R-:W-:Y:S02]  /*17900*/  LOP3.LUT P2, RZ, R0.reuse, 0x10000000, RZ, 0xc0, !PT ;  /* 0x1000000000ff7812 */ /* 0x040fe4000784c0ff */
[----:B------:R-:W-:-:S04]  /*17910*/  LOP3.LUT R0, R0, 0xffffffef, RZ, 0xc0, !PT ;  /* 0xffffffef00007812 */ /* 0x000fc800078ec0ff */
[----:B------:R-:W-:-:S04]  /*17920*/  @P5 LOP3.LUT R0, R0, 0x10, RZ, 0xfc, !PT ;  /* 0x0000001000005812 */ /* 0x000fc800078efcff */
[----:B------:R-:W-:Y:S01]  /*17930*/  LOP3.LUT R0, R0, 0xfffffff7, RZ, 0xc0, !PT ;  /* 0xfffffff700007812 */ /* 0x000fe200078ec0ff */
[----:B------:R-:W-:Y:S01]  /*17940*/  @!P4 STG.E.U8 desc[UR48][R56.64+0x11], R198 ;  /* 0x000011c63800c986 */ /* 0x000fe2000c101130 */
[----:B0-----:R-:W-:-:S04]  /*17950*/  @!P5 IADD3 R86, P3, P4, R24, R26, R3 ;  /* 0x0000001a1856d210 */ /* 0x001fc80007c7e003 */
[----:B------:R-:W-:Y:S02]  /*17960*/  @!P5 IADD3.X R87, R38, R27, R4, P3, P4 ;  /* 0x0000001b2657d210 */ /* 0x000fe40001fe8404 */
[C---:B------:R-:W-:Y:S02]  /*17970*/  ISETP.LT.OR P3, PT, R39.reuse, 0x19, !P6 ;  /* 0x000000192700780c */ /* 0x040fe40007761670 */
[----:B------:R-:W-:-:S11]  /*17980*/  ISETP.LT.OR P5, PT, R39, 0x41, !P1 ;  /* 0x000000412700780c */ /* 0x000fd60004fa1670 */
[----:B------:R-:W0:Y:S02]  /*17990*/  @!P3 LDC.64 R26, c[0x0][0x5c0] ;  /* 0x00017000ff1abb82 */ /* 0x000e240000000a00 */
[----:B------:R-:W-:-:S04]  /*179a0*/  @P5 LOP3.LUT R0, R0, 0x8, RZ, 0xfc, !PT ;  /* 0x0000000800005812 */ /* 0x000fc800078efcff */
[----:B------:R-:W-:Y:S02]  /*179b0*/  LOP3.LUT R0, R0, 0xfffffffd, RZ, 0xc0, !PT ;  /* 0xfffffffd00007812 */ /* 0x000fe400078ec0ff */
[----:B0-----:R-:W-:-:S05]  /*179c0*/  @!P3 IADD3 R26, P4, R24, R26, RZ ;  /* 0x0000001a181ab210 */ /* 0x001fca0007f9e0ff */
[----:B------:R-:W-:-:S05]  /*179d0*/  @!P3 IMAD.X R27, R38, 0x1, R27, P4 ;  /* 0x00000001261bb824 */ /* 0x000fca00020e061b */
[----:B------:R0:W-:Y:S01]  /*179e0*/  @!P3 STG.E.U8 desc[UR48][R26.64+0x18], R197 ;  /* 0x000018c51a00b986 */ /* 0x0001e2000c101130 */
[C---:B------:R-:W-:Y:S02]  /*179f0*/  ISETP.LT.OR P3, PT, R39.reuse, 0x1a, !P6 ;  /* 0x0000001a2700780c */ /* 0x040fe40007761670 */
[----:B------:R-:W-:-:S11]  /*17a00*/  ISETP.LT.OR P6, PT, R39, 0x19, !P1 ;  /* 0x000000192700780c */ /* 0x000fd60004fc1670 */
[----:B0-----:R-:W0:Y:S02]  /*17a10*/  @!P3 LDC.64 R26, c[0x0][0x5c0] ;  /* 0x00017000ff1abb82 */ /* 0x001e240000000a00 */
[----:B0-----:R-:W-:-:S05]  /*17a20*/  @!P3 IADD3 R26, P4, R24, R26, RZ ;  /* 0x0000001a181ab210 */ /* 0x001fca0007f9e0ff */
[----:B------:R-:W-:-:S05]  /*17a30*/  @!P3 IMAD.X R27, R38, 0x1, R27, P4 ;  /* 0x00000001261bb824 */ /* 0x000fca00020e061b */
[----:B------:R0:W-:Y:S04]  /*17a40*/  @!P3 STG.E.U8 desc[UR48][R26.64+0x19], R196 ;  /* 0x000019c41a00b986 */ /* 0x0001e8000c101130 */
[----:B------:R-:W-:Y:S01]  /*17a50*/  @!P6 STG.E.U8 desc[UR48][R62.64+0x18], R195 ;  /* 0x000018c33e00e986 */ /* 0x000fe2000c101130 */
[----:B------:R-:W-:Y:S01]  /*17a60*/  ISETP.LT.OR P6, PT, R39, 0x1a, !P1 ;  /* 0x0000001a2700780c */ /* 0x000fe20004fc1670 */
[----:B0-----:R-:W0:-:S12]  /*17a70*/  @!P5 LDC.64 R26, c[0x0][0x5c0] ;  /* 0x00017000ff1adb82 */ /* 0x001e180000000a00 */
[----:B------:R-:W-:Y:S01]  /*17a80*/  @!P6 STG.E.U8 desc[UR48][R60.64+0x19], R194 ;  /* 0x000019c23c00e986 */ /* 0x000fe2000c101130 */
[----:B------:R-:W-:-:S13]  /*17a90*/  ISETP.LT.OR P6, PT, R39, 0x11, !P0 ;  /* 0x000000112700780c */ /* 0x000fda00047c1670 */
[----:B------:R-:W-:Y:S01]  /*17aa0*/  @!P6 STG.E.U8 desc[UR48][R66.64+0x10], R193 ;  /* 0x000010c14200e986 */ /* 0x000fe2000c101130 */
[----:B------:R-:W-:Y:S02]  /*17ab0*/  ISETP.LT.OR P6, PT, R39, 0x12, !P0 ;  /* 0x000000122700780c */ /* 0x000fe400047c1670 */
[----:B0-----:R-:W-:-:S04]  /*17ac0*/  @!P5 IADD3 R90, P3, P4, R24, R26, R2 ;  /* 0x0000001a185ad210 */ /* 0x001fc80007c7e002 */
[----:B------:R-:W-:Y:S02]  /*17ad0*/  @!P5 IADD3.X R91, R38, R27, R6, P3, P4 ;  /* 0x0000001b265bd210 */ /* 0x000fe40001fe8406 */
[----:B------:R-:W-:-:S05]  /*17ae0*/  ISETP.LT.OR P5, PT, R39, 0x42, !P1 ;  /* 0x000000422700780c */ /* 0x000fca0004fa1670 */
[----:B------:R-:W-:Y:S08]  /*17af0*/  @!P6 STG.E.U8 desc[UR48][R64.64+0x11], R192 ;  /* 0x000011c04000e986 */ /* 0x000ff0000c101130 */
        /* <DEDUP_REMOVED lines=8> */
[----:B------:R-:W-:-:S04]  /*17b80*/  LOP3.LUT R0, R0, 0xf7ffffff, RZ, 0xc0, !PT ;  /* 0xf7ffffff00007812 */ /* 0x000fc800078ec0ff */
[----:B------:R-:W-:-:S04]  /*17b90*/  @P1 LOP3.LUT R0, R0, 0x8000000, RZ, 0xfc, !PT ;  /* 0x0800000000001812 */ /* 0x000fc800078efcff */
[----:B------:R-:W-:-:S04]  /*17ba0*/  LOP3.LUT R0, R0, 0xfeffffff, RZ, 0xc0, !PT ;  /* 0xfeffffff00007812 */ /* 0x000fc800078ec0ff */
[----:B------:R-:W-:Y:S02]  /*17bb0*/  @P2 LOP3.LUT R0, R0, 0x1000000, RZ, 0xfc, !PT ;  /* 0x0100000000002812 */ /* 0x000fe400078efcff */
[----:B0-----:R-:W-:-:S04]  /*17bc0*/  @!P5 IADD3 R88, P3, P4, R24, R26, R2 ;  /* 0x0000001a1858d210 */ /* 0x001fc80007c7e002 */
[----:B------:R-:W-:Y:S02]  /*17bd0*/  @!P5 IADD3.X R89, R38, R27, R6, P3, P4 ;  /* 0x0000001b2659d210 */ /* 0x000fe40001fe8406 */
[C---:B------:R-:W-:Y:S02]  /*17be0*/  ISETP.LT.OR P5, PT, R39.reuse, 0x4a, !P1 ;  /* 0x0000004a2700780c */ /* 0x040fe40004fa1670 */
[----:B------:R-:W-:-:S11]  /*17bf0*/  ISETP.LT.OR P1, PT, R39, 0x41, !P0 ;  /* 0x000000412700780c */ /* 0x000fd60004721670 */
[----:B------:R-:W0:Y:S01]  /*17c00*/  @!P5 LDC.64 R26, c[0x0][0x5c0] ;  /* 0x00017000ff1adb82 */ /* 0x000e220000000a00 */
[----:B------:R-:W-:-:S04]  /*17c10*/  @P5 LOP3.LUT R229, R229, 0x40000000, RZ, 0xfc, !PT ;  /* 0x40000000e5e55812 */ /* 0x000fc800078efcff */
[----:B------:R-:W-:-:S04]  /*17c20*/  LOP3.LUT R229, R229, 0xdfffffff, RZ, 0xc0, !PT ;  /* 0xdfffffffe5e57812 */ /* 0x000fc800078ec0ff */
        /* <DEDUP_REMOVED lines=16> */
[----:B------:R-:W-:Y:S02]  /*17d30*/  @!P4 IADD3 R28, P3, P5, R2, R24, R5 ;  /* 0x00000018021cc210 */ /* 0x000fe40007d7e005 */
[----:B------:R-:W-:Y:S02]  /*17d40*/  @P1 LOP3.LUT R229, R229, 0x1000000, RZ, 0xfc, !PT ;  /* 0x01000000e5e51812 */ /* 0x000fe400078efcff */
[----:B------:R-:W-:Y:S02]  /*17d50*/  @!P4 IADD3.X R25, R6, R38, R7, P3, P5 ;  /* 0x000000260619c210 */ /* 0x000fe40001fea407 */
[----:B------:R-:W-:Y:S02]  /*17d60*/  LOP3.LUT R229, R229, 0xff7fffff, RZ, 0xc0, !PT ;  /* 0xff7fffffe5e57812 */ /* 0x000fe400078ec0ff */
[----:B0-----:R-:W-:-:S05]  /*17d70*/  @!P4 IADD3 R26, P3, R28, R26, RZ ;  /* 0x0000001a1c1ac210 */ /* 0x001fca0007f7e0ff */
[----:B------:R-:W-:Y:S01]  /*17d80*/  @!P4 IMAD.X R27, R25, 0x1, R27, P3 ;  /* 0x00000001191bc824 */ /* 0x000fe200018e061b */
[----:B------:R-:W-:-:S04]  /*17d90*/  ISETP.LT.OR P3, PT, R39, 0x12, !P2 ;  /* 0x000000122700780c */ /* 0x000fc80005761670 */
[----:B------:R0:W-:Y:S09]  /*17da0*/  @!P4 STG.E.U8 desc[UR48][R26.64+0x10], R23 ;  /* 0x000010171a00c986 */ /* 0x0001f2000c101130 */
[----:B------:R-:W1:Y:S01]  /*17db0*/  @!P3 LDC.64 R28, c[0x0][0x5c0] ;  /* 0x00017000ff1cbb82 */ /* 0x000e620000000a00 */
[----:B------:R-:W-:-:S04]  /*17dc0*/  @!P3 IADD3 R34, P5, P6, R2, R24, R5 ;  /* 0x000000180222b210 */ /* 0x000fc80007ebe005 */
[----:B------:R-:W-:-:S03]  /*17dd0*/  @!P3 IADD3.X R25, R6, R38, R7, P5, P6 ;  /* 0x000000260619b210 */ /* 0x000fc60002fec407 */
[----:B0-----:R-:W0:Y:S01]  /*17de0*/  @!P1 LDC.64 R26, c[0x0][0x5c0] ;  /* 0x00017000ff1a9b82 */ /* 0x001e220000000a00 */
[----:B-1----:R-:W-:-:S05]  /*17df0*/  @!P3 IADD3 R28, P4, R34, R28, RZ ;  /* 0x0000001c221cb210 */ /* 0x002fca0007f9e0ff */
[----:B------:R-:W-:Y:S01]  /*17e00*/  @!P3 IMAD.X R29, R25, 0x1, R29, P4 ;  /* 0x00000001191db824 */ /* 0x000fe200020e061d */
[----:B0-----:R-:W-:-:S04]  /*17e10*/  @!P1 IADD3 R70, P5, P6, R24, R26, R5 ;  /* 0x0000001a18469210 */ /* 0x001fc80007ebe005 */
[----:B------:R0:W-:Y:S01]  /*17e20*/  @!P3 STG.E.U8 desc[UR48][R28.64+0x11], R22 ;  /* 0x000011161c00b986 */ /* 0x0001e2000c101130 */
[----:B------:R-:W-:Y:S02]  /*17e30*/  @!P1 IADD3.X R71, R38, R27, R7, P5, P6 ;  /* 0x0000001b26479210 */ /* 0x000fe40002fec407 */
[----:B------:R-:W-:Y:S02]  /*17e40*/  ISETP.LT.OR P6, PT, R39, 0x4a, !P0 ;  /* 0x0000004a2700780c */ /* 0x000fe400047c1670 */
[----:B------:R-:W-:-:S04]  /*17e50*/  ISETP.GE.AND P1, PT, R40, 0x101, PT ;  /* 0x000001012800780c */ /* 0x000fc80003f26270 */
[----:B------:R-:W-:-:S07]  /*17e60*/  ISETP.LT.OR P5, PT, R39, 0x41, !P1 ;  /* 0x000000412700780c */ /* 0x000fce0004fa1670 */
[----:B0-----:R-:W0:Y:S01]  /*17e70*/  @!P6 LDC.64 R22, c[0x0][0x5c0] ;  /* 0x00017000ff16eb82 */ /* 0x001e220000000a00 */
[----:B------:R-:W-:-:S04]  /*17e80*/  @P6 LOP3.LUT R229, R229, 0x800000, RZ, 0xfc, !PT ;  /* 0x00800000e5e56812 */ /* 0x000fc800078efcff */
[----:B------:R-:W-:-:S04]  /*17e90*/  LOP3.LUT R229, R229, 0xffbfffff, RZ, 0xc0, !PT ;  /* 0xffbfffffe5e57812 */ /* 0x000fc800078ec0ff */
[----:B------:R-:W-:-:S04]  /*17ea0*/  @P5 LOP3.LUT R229, R229, 0x400000, RZ, 0xfc, !PT ;  /* 0x00400000e5e55812 */ /* 0x000fc800078efcff */
[----:B------:R-:W-:Y:S02]  /*17eb0*/  LOP3.LUT R229, R229, 0xffdfffff, RZ, 0xc0, !PT ;  /* 0xffdfffffe5e57812 */ /* 0x000fe400078ec0ff */
[----:B0-----:R-:W-:-:S04]  /*17ec0*/  @!P6 IADD3 R68, P3, P4, R24, R22, R5 ;  /* 0x000000161844e210 */ /* 0x001fc80007c7e005 */
[----:B------:R-:W-:Y:S02]  /*17ed0*/  @!P6 IADD3.X R69, R38, R23, R7, P3, P4 ;  /* 0x000000172645e210 */ /* 0x000fe40001fe8407 */
[----:B------:R-:W0:Y:S01]  /*17ee0*/  @!P5 LDC.64 R22, c[0x0][0x5c0] ;  /* 0x00017000ff16db82 */ /* 0x000e220000000a00 */
[----:B------:R-:W-:-:S13]  /*17ef0*/  ISETP.LT.OR P6, PT, R39, 0x19, !P0 ;  /* 0x000000192700780c */ /* 0x000fda00047c1670 */
[----:B------:R-:W-:Y:S01]  /*17f00*/  @!P6 STG.E.U8 desc[UR48][R76.64+0x18], R21 ;  /* 0x000018154c00e986 */ /* 0x000fe2000c101130 */
[----:B------:R-:W-:Y:S02]  /*17f10*/  ISETP.LT.OR P6, PT, R39, 0x1a, !P0 ;  /* 0x0000001a2700780c */ /* 0x000fe400047c1670 */
[----:B0-----:R-:W-:-:S04]  /*17f20*/  @!P5 IADD3 R66, P3, P4, R24, R22, R3 ;  /* 0x000000161842d210 */ /* 0x001fc80007c7e003 */
[----:B------:R-:W-:-:S07]  /*17f30*/  @!P5 IADD3.X R67, R38, R23, R4, P3, P4 ;  /* 0x000000172643d210 */ /* 0x000fce0001fe8404 */
[----:B------:R0:W-:Y:S01]  /*17f40*/  @!P6 STG.E.U8 desc[UR48][R72.64+0x19], R20 ;  /* 0x000019144800e986 */ /* 0x0001e2000c101130 */
[C---:B------:R-:W-:Y:S02]  /*17f50*/  ISETP.LT.OR P5, PT, R39.reuse, 0x42, !P1 ;  /* 0x000000422700780c */ /* 0x040fe40004fa1670 */
[----:B------:R-:W-:-:S11]  /*17f60*/  ISETP.LT.OR P1, PT, R39, 0x49, !P1 ;  /* 0x000000492700780c */ /* 0x000fd60004f21670 */
[----:B------:R-:W1:Y:S01]  /*17f70*/  @!P5 LDC.64 R22, c[0x0][0x5c0] ;  /* 0x00017000ff16db82 */ /* 0x000e620000000a00 */
[----:B------:R-:W-:-:S04]  /*17f80*/  @P5 LOP3.LUT R229, R229, 0x200000, RZ, 0xfc, !PT ;  /* 0x00200000e5e55812 */ /* 0x000fc800078efcff */
[----:B------:R-:W-:-:S04]  /*17f90*/  LOP3.LUT R229, R229, 0xffefffff, RZ, 0xc0, !PT ;  /* 0xffefffffe5e57812 */ /* 0x000fc800078ec0ff */
[----:B------:R-:W-:-:S04]  /*17fa0*/  @P1 LOP3.LUT R229, R229, 0x100000, RZ, 0xfc, !PT ;  /* 0x00100000e5e51812 */ /* 0x000fc800078efcff */
[----:B------:R-:W-:Y:S02]  /*17fb0*/  LOP3.LUT R229, R229, 0xfffdffff, RZ, 0xc0, !PT ;  /* 0xfffdffffe5e57812 */ /* 0x000fe400078ec0ff */
[----:B-1----:R-:W-:-:S04]  /*17fc0*/  @!P5 IADD3 R64, P3, P4, R24, R22, R3 ;  /* 0x000000161840d210 */ /* 0x002fc80007c7e003 */
[----:B------:R-:W-:Y:S02]  /*17fd0*/  @!P5 IADD3.X R65, R38, R23, R4, P3, P4 ;  /* 0x000000172641d210 */ /* 0x000fe40001fe8404 */
[----:B------:R-:W-:-:S13]  /*17fe0*/  ISETP.LT.OR P4, PT, R39, 0x19, !P2 ;  /* 0x000000192700780c */ /* 0x000fda0005781670 */
[----:B0-----:R-:W0:Y:S01]  /*17ff0*/  @!P4 LDC.64 R20, c[0x0][0x5c0] ;  /* 0x00017000ff14cb82 */ /* 0x001e220000000a00 */
[----:B------:R-:W-:-:S04]  /*18000*/  @!P4 IADD3 R23, P3, P5, R2, R24, R5 ;  /* 0x000000180217c210 */ /* 0x000fc80007d7e005 */
[----:B------:R-:W-:Y:S02]  /*18010*/  @!P4 IADD3.X R22, R6, R38, R7, P3, P5 ;  /* 0x000000260616c210 */ /* 0x000fe40001fea407 */
[----:B0-----:R-:W-:-:S05]  /*18020*/  @!P4 IADD3 R20, P3, R23, R20, RZ ;  /* 0x000000141714c210 */ /* 0x001fca0007f7e0ff */
[----:B------:R-:W-:Y:S01]  /*18030*/  @!P4 IMAD.X R21, R22, 0x1, R21, P3 ;  /* 0x000000011615c824 */ /* 0x000fe200018e0615 */
[----:B------:R-:W-:Y:S02]  /*18040*/  ISETP.LT.OR P3, PT, R39, 0x1a, !P2 ;  /* 0x0000001a2700780c */ /* 0x000fe40005761670 */
[----:B------:R-:W-:Y:S02]  /*18050*/  LOP3.LUT P2, RZ, R228, 0x80000, RZ, 0xc0, !PT ;  /* 0x00080000e4ff7812 */ /* 0x000fe4000784c0ff */
        /* <DEDUP_REMOVED lines=10> */
[----:B------:R-:W-:Y:S01]  /*18100*/  ISETP.GE.AND P5, PT, R40, 0x101, PT ;  /* 0x000001012800780c */ /* 0x000fe20003fa6270 */
[----:B------:R-:W-:Y:S01]  /*18110*/  @!P2 STG.E.U8 desc[UR48][R80.64+0x10], R17 ;  /* 0x000010115000a986 */ /* 0x000fe2000c101130 */
[----:B------:R-:W-:Y:S02]  /*18120*/  LOP3.LUT P1, RZ, R0, 0x8000000, RZ, 0xc0, !PT ;  /* 0x0800000000ff7812 */ /* 0x000fe4000782c0ff */
[C---:B------:R-:W-:Y:S02]  /*18130*/  ISETP.LT.OR P5, PT, R39.reuse, 0x4a, !P5 ;  /* 0x0000004a2700780c */ /* 0x040fe40006fa1670 */
[----:B------:R-:W-:Y:S02]  /*18140*/  ISETP.LT.OR P2, PT, R39, 0x52, !P1 ;  /* 0x000000522700780c */ /* 0x000fe40004f41670 */
[----:B------:R-:W-:-:S02]  /*18150*/  LOP3.LUT P6, RZ, R228, 0x40000, RZ, 0xc0, !PT ;  /* 0x00040000e4ff7812 */ /* 0x000fc400078cc0ff */
[----:B------:R-:W-:-:S07]  /*18160*/  LOP3.LUT R0, R0, 0xfbffffff, RZ, 0xc0, !PT ;  /* 0xfbffffff00007812 */ /* 0x000fce00078ec0ff */
[----:B0-----:R-:W0:Y:S01]  /*18170*/  @!P5 LDC.64 R18, c[0x0][0x5c0] ;  /* 0x00017000ff12db82 */ /* 0x001e220000000a00 */
[----:B------:R-:W-:-:S03]  /*18180*/  @P5 LOP3.LUT R229, R229, 0x20000, RZ, 0xfc, !PT ;  /* 0x00020000e5e55812 */ /* 0x000fc600078efcff */
[----:B------:R1:W-:Y:S01]  /*18190*/  @!P6 STG.E.U8 desc[UR48][R30.64+0x11], R16 ;  /* 0x000011101e00e986 */ /* 0x0003e2000c101130 */
        /* <DEDUP_REMOVED lines=14> */
[----:B------:R-:W-:-:S04]  /*18280*/  ISETP.GE.AND P2, PT, R40, 0x109, PT ;  /* 0x000001092800780c */ /* 0x000fc80003f46270 */
[----:B------:R-:W-:-:S09]  /*18290*/  ISETP.LT.OR P4, PT, R39, 0x11, !P2 ;  /* 0x000000112700780c */ /* 0x000fd20005781670 */
[----:B------:R-:W-:-:S04]  /*182a0*/  @P2 LOP3.LUT R0, R0, 0x4000000, RZ, 0xfc, !PT ;  /* 0x0400000000002812 */ /* 0x000fc800078efcff */
[----:B-1----:R-:W0:Y:S01]  /*182b0*/  @!P4 LDC.64 R16, c[0x0][0x5c0] ;  /* 0x00017000ff10cb82 */ /* 0x002e220000000a00 */
[----:B------:R-:W-:-:S04]  /*182c0*/  @!P4 IADD3 R19, P3, P5, R2, R24, R3 ;  /* 0x000000180213c210 */ /* 0x000fc80007d7e003 */
[----:B------:R-:W-:Y:S02]  /*182d0*/  @!P4 IADD3.X R18, R6, R38, R4, P3, P5 ;  /* 0x000000260612c210 */ /* 0x000fe40001fea404 */
[----:B0-----:R-:W-:-:S05]  /*182e0*/  @!P4 IADD3 R16, P3, R19, R16, RZ ;  /* 0x000000101310c210 */ /* 0x001fca0007f7e0ff */
[----:B------:R-:W-:Y:S01]  /*182f0*/  @!P4 IMAD.X R17, R18, 0x1, R17, P3 ;  /* 0x000000011211c824 */ /* 0x000fe200018e0611 */
[C---:B------:R-:W-:Y:S02]  /*18300*/  ISETP.LT.OR P3, PT, R39.reuse, 0x12, !P2 ;  /* 0x000000122700780c */ /* 0x040fe40005761670 */
[----:B------:R-:W-:Y:S02]  /*18310*/  ISETP.LT.OR P2, PT, R39, 0x59, !P1 ;  /* 0x000000592700780c */ /* 0x000fe40004f41670 */
[----:B------:R0:W-:Y:S09]  /*18320*/  @!P4 STG.E.U8 desc[UR48][R16.64+0x10], R15 ;  /* 0x0000100f1000c986 */ /* 0x0001f2000c101130 */
[----:B------:R-:W1:Y:S01]  /*18330*/  @!P3 LDC.64 R18, c[0x0][0x5c0] ;  /* 0x00017000ff12bb82 */ /* 0x000e620000000a00 */
[----:B------:R-:W-:-:S02]  /*18340*/  @!P3 IADD3 R21, P5, P6, R2, R24, R3 ;  /* 0x000000180215b210 */ /* 0x000fc40007ebe003 */
[----:B------:R-:W-:Y:S02]  /*18350*/  @P2 LOP3.LUT R229, R229, 0x8000, RZ, 0xfc, !PT ;  /* 0x00008000e5e52812 */ /* 0x000fe400078efcff */
[----:B------:R-:W-:Y:S02]  /*18360*/  @!P3 IADD3.X R20, R6, R38, R4, P5, P6 ;  /* 0x000000260614b210 */ /* 0x000fe40002fec404 */
[----:B------:R-:W-:Y:S01]  /*18370*/  LOP3.LUT R229, R229, 0xffffbfff, RZ, 0xc0, !PT ;  /* 0xffffbfffe5e57812 */ /* 0x000fe200078ec0ff */
        /* <DEDUP_REMOVED lines=8> */
[----:B------:R-:W-:-:S09]  /*18400*/  LOP3.LUT P6, RZ, R228, 0x2, RZ, 0xc0, !PT ;  /* 0x00000002e4ff7812 */ /* 0x000fd200078cc0ff */
[----:B0-----:R-:W0:Y:S01]  /*18410*/  @!P2 LDC.64 R14, c[0x0][0x5c0] ;  /* 0x00017000ff0eab82 */ /* 0x001e220000000a00 */
[----:B------:R-:W-:Y:S01]  /*18420*/  @P2 LOP3.LUT R229, R229, 0x4000, RZ, 0xfc, !PT ;  /* 0x00004000e5e52812 */ /* 0x000fe200078efcff */
[----:B------:R-:W-:Y:S01]  /*18430*/  @!P5 STG.E.U8 desc[UR48][R100.64+0x18], R13 ;  /* 0x0000180d6400d986 */ /* 0x000fe2000c101130 */
[----:B------:R-:W-:Y:S02]  /*18440*/  ISETP.LT.OR P5, PT, R39, 0x52, !P0 ;  /* 0x000000522700780c */ /* 0x000fe400047a1670 */
[----:B------:R-:W-:Y:S01]  /*18450*/  LOP3.LUT R229, R229, 0xffffdfff, RZ, 0xc0, !PT ;  /* 0xffffdfffe5e57812 */ /* 0x000fe200078ec0ff */
[----:B------:R1:W-:Y:S01]  /*18460*/  @!P6 STG.E.U8 desc[UR48][R92.64+0x19], R12 ;  /* 0x0000190c5c00e986 */ /* 0x0003e2000c101130 */
        /* <DEDUP_REMOVED lines=16> */
[----:B------:R-:W-:-:S13]  /*18570*/  ISETP.LT.OR P4, PT, R39, 0x19, !P2 ;  /* 0x000000192700780c */ /* 0x000fda0005781670 */
        /* <DEDUP_REMOVED lines=20> */
[C---:B------:R-:W-:Y:S02]  /*186c0*/  ISETP.GE.AND P6, PT, R40.reuse, 0x1, PT ;  /* 0x000000012800780c */ /* 0x040fe40003fc6270 */
[----:B------:R-:W-:-:S04]  /*186d0*/  ISETP.GE.AND P5, PT, R40, 0x101, PT ;  /* 0x000001012800780c */ /* 0x000fc80003fa6270 */
[----:B------:R-:W-:-:S05]  /*186e0*/  ISETP.LT.OR P0, PT, R39, 0x51, !P5 ;  /* 0x000000512700780c */ /* 0x000fca0006f01670 */
[----:B0-----:R-:W0:Y:S01]  /*186f0*/  @!P2 LDC.64 R10, c[0x0][0x5c0] ;  /* 0x00017000ff0aab82 */ /* 0x001e220000000a00 */
        /* <DEDUP_REMOVED lines=16> */
[----:B------:R0:W-:Y:S02]  /*18800*/  @!P3 STG.E.U8 desc[UR48][R10.64+0x21], R8 ;  /* 0x000021080a00b986 */ /* 0x0001e4000c101130 */
[----:B0-----:R-:W0:Y:S02]  /*18810*/  @!P0 LDC.64 R8, c[0x0][0x5c0] ;  /* 0x00017000ff088b82 */ /* 0x001e240000000a00 */
[----:B0-----:R-:W-:-:S04]  /*18820*/  @!P0 IADD3 R42, P3, P4, R24, R8, R3 ;  /* 0x00000008182a8210 */ /* 0x001fc80007c7e003 */
[----:B------:R-:W-:Y:S02]  /*18830*/  @!P0 IADD3.X R43, R38, R9, R4, P3, P4 ;  /* 0x00000009262b8210 */ /* 0x000fe40001fe8404 */
[----:B------:R-:W-:-:S13]  /*18840*/  ISETP.LT.OR P0, PT, R39, 0x52, !P5 ;  /* 0x000000522700780c */ /* 0x000fda0006f01670 */
[----:B------:R-:W0:Y:S01]  /*18850*/  @!P0 LDC.64 R8, c[0x0][0x5c0] ;  /* 0x00017000ff088b82 */ /* 0x000e220000000a00 */
[----:B--2---:R-:W-:Y:S01]  /*18860*/  FMUL R10, R226, UR41 ;  /* 0x00000029e20a7c20 */ /* 0x004fe20008400000 */
[----:B------:R-:W-:Y:S02]  /*18870*/  @P0 LOP3.LUT R229, R229, 0x40, RZ, 0xfc, !PT ;  /* 0x00000040e5e50812 */ /* 0x000fe400078efcff */
[----:B0-----:R-:W-:Y:S01]  /*18880*/  @!P0 IADD3 R36, P3, P4, R24, R8, R3 ;  /* 0x0000000818248210 */ /* 0x001fe20007c7e003 */
[----:B----4-:R-:W-:Y:S02]  /*18890*/  FMUL R8, R224, UR41 ;  /* 0x00000029e0087c20 */ /* 0x010fe40008400000 */
[----:B------:R-:W2:Y:S01]  /*188a0*/  LDL.LU R224, [R1+0xc] ;  /* 0x00000c0001e07983 */ /* 0x000ea20000300800 */
[----:B------:R-:W-:Y:S02]  /*188b0*/  @!P0 IADD3.X R37, R38, R9, R4, P3, P4 ;  /* 0x0000000926258210 */ /* 0x000fe40001fe8404 */
[----:B------:R-:W-:-:S02]  /*188c0*/  F2FP.SATFINITE.E4M3.F32.PACK_AB_MERGE_C R8, RZ, R8, RZ ;  /* 0x00000008ff08723e */ /* 0x000fc400048070ff */
[----:B------:R-:W-:Y:S02]  /*188d0*/  F2FP.SATFINITE.E4M3.F32.PACK_AB_MERGE_C R10, RZ, R10, RZ ;  /* 0x0000000aff0a723e */ /* 0x000fe400048070ff */
[----:B------:R-:W-:Y:S01]  /*188e0*/  LOP3.LUT R229, R229, 0xffffffdf, RZ, 0xc0, !PT ;  /* 0xffffffdfe5e57812 */ /* 0x000fe200078ec0ff */
[----:B------:R0:W-:Y:S01]  /*188f0*/  @!P2 STG.E.U8 desc[UR48][R108.64+0x20], R8 ;  /* 0x000020086c00a986 */ /* 0x0001e2000c101130 */
[----:B------:R-:W-:Y:S02]  /*18900*/  ISETP.LT.OR P2, PT, R39, 0x59, !P5 ;  /* 0x000000592700780c */ /* 0x000fe40006f41670 */
[----:B------:R-:W-:-:S11]  /*18910*/  LOP3.LUT P0, RZ, R0, 0x2000000, RZ, 0xc0, !PT ;  /* 0x0200000000ff7812 */ /* 0x000fd6000780c0ff */
[----:B0-----:R-:W0:Y:S02]  /*18920*/  @!P2 LDC.64 R8, c[0x0][0x5c0] ;  /* 0x00017000ff08ab82 */ /* 0x001e240000000a00 */
[----:B0-----:R-:W-:Y:S01]  /*18930*/  @!P2 IADD3 R34, P3, P4, R24, R8, R3 ;  /* 0x000000081822a210 */ /* 0x001fe20007c7e003 */
[----:B---3--:R-:W-:Y:S02]  /*18940*/  FMUL R8, R225, UR41 ;  /* 0x00000029e1087c20 */ /* 0x008fe40008400000 */
[----:B------:R-:W3:Y:S04]  /*18950*/  LDL.LU R225, [R1+0x10] ;  /* 0x0000100001e17983 */ /* 0x000ee80000300800 */
[----:B------:R-:W4:Y:S01]  /*18960*/  LDL.LU R226, [R1+0x14] ;  /* 0x0000140001e27983 */ /* 0x000f220000300800 */
[----:B------:R-:W-:-:S02]  /*18970*/  @!P2 IADD3.X R35, R38, R9, R4, P3, P4 ;  /* 0x000000092623a210 */ /* 0x000fc40001fe8404 */
[C---:B------:R-:W-:Y:S02]  /*18980*/  ISETP.LT.OR P4, PT, R39.reuse, 0x22, !P1 ;  /* 0x000000222700780c */ /* 0x040fe40004f81670 */
[----:B------:R-:W-:Y:S02]  /*18990*/  ISETP.LT.OR P5, PT, R39, 0x5a, !P5 ;  /* 0x0000005a2700780c */ /* 0x000fe40006fa1670 */
[----:B------:R-:W-:-:S09]  /*189a0*/  F2FP.SATFINITE.E4M3.F32.PACK_AB_MERGE_C R8, RZ, R8, RZ ;  /* 0x00000008ff08723e */ /* 0x000fd200048070ff */
[----:B------:R0:W-:Y:S02]  /*189b0*/  @!P4 STG.E.U8 desc[UR48][R32.64+0x21], R8 ;  /* 0x000021082000c986 */ /* 0x0001e4000c101130 */
[----:B0-----:R-:W0:Y:S02]  /*189c0*/  @!P5 LDC.64 R8, c[0x0][0x5c0] ;  /* 0x00017000ff08db82 */ /* 0x001e240000000a00 */
[----:B0-----:R-:W-:-:S04]  /*189d0*/  @!P5 IADD3 R32, P3, P4, R24, R8, R3 ;  /* 0x000000081820d210 */ /* 0x001fc80007c7e003 */
[----:B------:R-:W-:Y:S02]  /*189e0*/  @!P5 IADD3.X R33, R38, R9, R4, P3, P4 ;  /* 0x000000092621d210 */ /* 0x000fe40001fe8404 */
[----:B------:R-:W-:-:S13]  /*189f0*/  ISETP.LT.OR P3, PT, R39, 0x29, !P6 ;  /* 0x000000292700780c */ /* 0x000fda0007761670 */
[----:B------:R-:W0:Y:S02]  /*18a00*/  @!P3 LDC.64 R8, c[0x0][0x5c0] ;  /* 0x00017000ff08bb82 */ /* 0x000e240000000a00 */
[----:B0-----:R-:W-:-:S05]  /*18a10*/  @!P3 IADD3 R8, P4, R24, R8, RZ ;  /* 0x000000081808b210 */ /* 0x001fca0007f9e0ff */
[----:B------:R-:W-:-:S05]  /*18a20*/  @!P3 IMAD.X R9, R38, 0x1, R9, P4 ;  /* 0x000000012609b824 */ /* 0x000fca00020e0609 */
[----:B------:R0:W-:Y:S01]  /*18a30*/  @!P3 STG.E.U8 desc[UR48][R8.64+0x28], R10 ;  /* 0x0000280a0800b986 */ /* 0x0001e2000c101130 */
[----:B------:R-:W-:-:S13]  /*18a40*/  ISETP.LT.OR P3, PT, R39, 0x2a, !P6 ;  /* 0x0000002a2700780c */ /* 0x000fda0007761670 */
[----:B0-----:R-:W0:Y:S01]  /*18a50*/  @!P3 LDC.64 R8, c[0x0][0x5c0] ;  /* 0x00017000ff08bb82 */ /* 0x001e220000000a00 */
[----:B------:R-:W-:-:S04]  /*18a60*/  @P2 LOP3.LUT R229, R229, 0x20, RZ, 0xfc, !PT ;  /* 0x00000020e5e52812 */ /* 0x000fc800078efcff */
[----:B------:R-:W-:-:S04]  /*18a70*/  LOP3.LUT R229, R229, 0xffffffef, RZ, 0xc0, !PT ;  /* 0xffffffefe5e57812 */ /* 0x000fc800078ec0ff */
[----:B------:R-:W-:Y:S02]  /*18a80*/  @P5 LOP3.LUT R229, R229, 0x10, RZ, 0xfc, !PT ;  /* 0x00000010e5e55812 */ /* 0x000fe400078efcff */
[----:B------:R-:W-:Y:S02]  /*18a90*/  ISETP.LT.OR P5, PT, R39, 0x61, !P1 ;  /* 0x000000612700780c */ /* 0x000fe40004fa1670 */
[----:B0-----:R-:W-:-:S05]  /*18aa0*/  @!P3 IADD3 R8, P4, R24, R8, RZ ;  /* 0x000000081808b210 */ /* 0x001fca0007f9e0ff */
[----:B------:R-:W-:Y:S01]  /*18ab0*/  @!P3 IMAD.X R9, R38, 0x1, R9, P4 ;  /* 0x000000012609b824 */ /* 0x000fe200020e0609 */
[----:B------:R-:W-:-:S05]  /*18ac0*/  LOP3.LUT R229, R229, 0xfffffff7, RZ, 0xc0, !PT ;  /* 0xfffffff7e5e57812 */ /* 0x000fca00078ec0ff */
[----:B------:R-:W-:Y:S01]  /*18ad0*/  @P5 LOP3.LUT R229, R229, 0x8, RZ, 0xfc, !PT ;  /* 0x00000008e5e55812 */ /* 0x000fe200078efcff */
[----:B--2---:R-:W-:Y:S02]  /*18ae0*/  FMUL R10, R224, UR41 ;  /* 0x00000029e00a7c20 */ /* 0x004fe40008400000 */
[----:B------:R-:W2:Y:S03]  /*18af0*/  LDL.LU R224, [R1+0x18] ;  /* 0x0000180001e07983 */ /* 0x000ea60000300800 */
[----:B------:R-:W-:-:S05]  /*18b00*/  F2FP.SATFINITE.E4M3.F32.PACK_AB_MERGE_C R10, RZ, R10, RZ ;  /* 0x0000000aff0a723e */ /* 0x000fca00048070ff */
[----:B------:R0:W-:Y:S02]  /*18b10*/  @!P3 STG.E.U8 desc[UR48][R8.64+0x29], R10 ;  /* 0x0000290a0800b986 */ /* 0x0001e4000c101130 */
[----:B0-----:R-:W0:Y:S02]  /*18b20*/  @!P5 LDC.64 R8, c[0x0][0x5c0] ;  /* 0x00017000ff08db82 */ /* 0x001e240000000a00 */
[----:B0-----:R-:W-:-:S04]  /*18b30*/  @!P5 IADD3 R30, P3, P4, R24, R8, R2 ;  /* 0x00000008181ed210 */ /* 0x001fc80007c7e002 */
[----:B------:R-:W-:Y:S02]  /*18b40*/  @!P5 IADD3.X R31, R38, R9, R6, P3, P4 ;  /* 0x00000009261fd210 */ /* 0x000fe40001fe8406 */
[----:B------:R-:W-:-:S13]  /*18b50*/  ISETP.LT.OR P5, PT, R39, 0x62, !P1 ;  /* 0x000000622700780c */ /* 0x000fda0004fa1670 */
[----:B------:R-:W0:Y:S02]  /*18b60*/  @!P5 LDC.64 R8, c[0x0][0x5c0] ;  /* 0x00017000ff08db82 */ /* 0x000e240000000a00 */
[----:B0-----:R-:W-:Y:S01]  /*18b70*/  @!P5 IADD3 R28, P3, P4, R24, R8, R2 ;  /* 0x00000008181cd210 */ /* 0x001fe20007c7e002 */
[----:B---3--:R-:W-:Y:S02]  /*18b80*/  FMUL R8, R225, UR41 ;  /* 0x00000029e1087c20 */ /* 0x008fe40008400000 */
[----:B------:R-:W3:Y:S01]  /*18b90*/  LDL.LU R225, [R1+0x1c] ;  /* 0x00001c0001e17983 */ /* 0x000ee20000300800 */
[----:B------:R-:W-:Y:S02]  /*18ba0*/  LOP3.LUT R229, R229, 0xfffffffd, RZ, 0xc0, !PT ;  /* 0xfffffffde5e57812 */ /* 0x000fe400078ec0ff */
[----:B------:R-:W-:Y:S02]  /*18bb0*/  ISETP.LT.OR P6, PT, R39, 0x29, !P1 ;  /* 0x000000292700780c */ /* 0x000fe40004fc1670 */
[----:B------:R-:W-:-:S02]  /*18bc0*/  @P5 LOP3.LUT R229, R229, 0x2, RZ, 0xfc, !PT ;  /* 0x00000002e5e55812 */ /* 0x000fc400078efcff */
[----:B------:R-:W-:Y:S02]  /*18bd0*/  @!P5 IADD3.X R29, R38, R9, R6, P3, P4 ;  /* 0x00000009261dd210 */ /* 0x000fe40001fe8406 */
[----:B------:R-:W-:Y:S02]  /*18be0*/  ISETP.LT.OR P5, PT, R39, 0x69, !P1 ;  /* 0x000000692700780c */ /* 0x000fe40004fa1670 */
[----:B------:R-:W-:-:S05]  /*18bf0*/  F2FP.SATFINITE.E4M3.F32.PACK_AB_MERGE_C R8, RZ, R8, RZ ;  /* 0x00000008ff08723e */ /* 0x000fca00048070ff */
[----:B------:R0:W-:Y:S06]  /*18c00*/  @!P6 STG.E.U8 desc[UR48][R126.64+0x28], R8 ;  /* 0x000028087e00e986 */ /* 0x0001ec000c101130 */
[----:B0-----:R-:W0:Y:S02]  /*18c10*/  @!P5 LDC.64 R8, c[0x0][0x5c0] ;  /* 0x00017000ff08db82 */ /* 0x001e240000000a00 */
[----:B0-----:R-:W-:Y:S01]  /*18c20*/  @!P5 IADD3 R26, P3, P4, R24, R8, R2 ;  /* 0x00000008181ad210 */ /* 0x001fe20007c7e002 */
[----:B----4-:R-:W-:Y:S02]  /*18c30*/  FMUL R8, R226, UR41 ;  /* 0x00000029e2087c20 */ /* 0x010fe40008400000 */
[----:B------:R-:W4:Y:S01]  /*18c40*/  LDL.LU R226, [R1+0x20] ;  /* 0x0000200001e27983 */ /* 0x000f220000300800 */
[----:B------:R-:W-:-:S02]  /*18c50*/  ISETP.LT.OR P6, PT, R39, 0x2a, !P1 ;  /* 0x0000002a2700780c */ /* 0x000fc40004fc1670 */
[----:B------:R-:W-:Y:S02]  /*18c60*/  @!P5 IADD3.X R27, R38, R9, R6, P3, P4 ;  /* 0x00000009261bd210 */ /* 0x000fe40001fe8406 */
[----:B------:R-:W-:Y:S02]  /*18c70*/  ISETP.LT.OR P4, PT, R39, 0x6a, !P1 ;  /* 0x0000006a2700780c */ /* 0x000fe40004f81670 */
[----:B------:R-:W-:-:S07]  /*18c80*/  F2FP.SATFINITE.E4M3.F32.PACK_AB_MERGE_C R8, RZ, R8, RZ ;  /* 0x00000008ff08723e */ /* 0x000fce00048070ff */
[----:B------:R0:W-:Y:S04]  /*18c90*/  @!P6 STG.E.U8 desc[UR48][R120.64+0x29], R8 ;  /* 0x000029087800e986 */ /* 0x0001e8000c101130 */
[----:B0-----:R-:W0:Y:S01]  /*18ca0*/  @!P4 LDC.64 R8, c[0x0][0x5c0] ;  /* 0x00017000ff08cb82 */ /* 0x001e220000000a00 */
[----:B------:R-:W-:-:S04]  /*18cb0*/  LOP3.LUT R229, R229, 0xfffffffb, RZ, 0xc0, !PT ;  /* 0xfffffffbe5e57812 */ /* 0x000fc800078ec0ff */
[----:B------:R-:W-:-:S04]  /*18cc0*/  @P5 LOP3.LUT R229, R229, 0x4, RZ, 0xfc, !PT ;  /* 0x00000004e5e55812 */ /* 0x000fc800078efcff */
[----:B------:R-:W-:-:S04]  /*18cd0*/  LOP3.LUT R229, R229, 0xfffffffe, RZ, 0xc0, !PT ;  /* 0xfffffffee5e57812 */ /* 0x000fc800078ec0ff */
[----:B------:R-:W-:Y:S02]  /*18ce0*/  @P4 LOP3.LUT R229, R229, 0x1, RZ, 0xfc, !PT ;  /* 0x00000001e5e54812 */ /* 0x000fe400078efcff */
[----:B0-----:R-:W-:-:S04]  /*18cf0*/  @!P4 IADD3 R22, P1, P3, R24, R8, R2 ;  /* 0x000000081816c210 */ /* 0x001fc80007b3e002 */
[----:B------:R-:W-:Y:S02]  /*18d00*/  @!P4 IADD3.X R23, R38, R9, R6, P1, P3 ;  /* 0x000000092617c210 */ /* 0x000fe40000fe6406 */
[----:B------:R-:W-:-:S13]  /*18d10*/  ISETP.LT.OR P4, PT, R39, 0x61, !P0 ;  /* 0x000000612700780c */ /* 0x000fda0004781670 */
[----:B------:R-:W0:Y:S01]  /*18d20*/  @!P4 LDC.64 R8, c[0x0][0x5c0] ;  /* 0x00017000ff08cb82 */ /* 0x000e220000000a00 */
[----:B------:R-:W-:Y:S02]  /*18d30*/  LOP3.LUT R228, R228, 0x7fffffff, RZ, 0xc0, !PT ;  /* 0x7fffffffe4e47812 */ /* 0x000fe400078ec0ff */
[----:B------:R-:W-:Y:S02]  /*18d40*/  ISETP.LT.OR P6, PT, R39, 0x21, !P0 ;  /* 0x000000212700780c */ /* 0x000fe400047c1670 */
[----:B------:R-:W-:Y:S02]  /*18d50*/  @P4 LOP3.LUT R228, R228, 0x80000000, RZ, 0xfc, !PT ;  /* 0x80000000e4e44812 */ /* 0x000fe400078efcff */
[----:B0-----:R-:W-:-:S04]  /*18d60*/  @!P4 IADD3 R20, P1, P3, R24, R8, R5 ;  /* 0x000000081814c210 */ /* 0x001fc80007b3e005 */
[----:B------:R-:W-:Y:S02]  /*18d70*/  @!P4 IADD3.X R21, R38, R9, R7, P1, P3 ;  /* 0x000000092615c210 */ /* 0x000fe40000fe6407 */
[----:B------:R-:W-:Y:S01]  /*18d80*/  ISETP.LT.OR P4, PT, R39, 0x62, !P0 ;  /* 0x000000622700780c */ /* 0x000fe20004781670 */
[----:B--2---:R-:W-:-:S05]  /*18d90*/  FMUL R8, R224, UR41 ;  /* 0x00000029e0087c20 */ /* 0x004fca0008400000 */
[----:B------:R-:W-:-:S05]  /*18da0*/  F2FP.SATFINITE.E4M3.F32.PACK_AB_MERGE_C R8, RZ, R8, RZ ;  /* 0x00000008ff08723e */ /* 0x000fca00048070ff */
[----:B------:R0:W-:Y:S02]  /*18db0*/  @!P6 STG.E.U8 desc[UR48][R124.64+0x20], R8 ;  /* 0x000020087c00e986 */ /* 0x0001e4000c101130 */
[----:B0-----:R-:W0:Y:S02]  /*18dc0*/  @!P4 LDC.64 R8, c[0x0][0x5c0] ;  /* 0x00017000ff08cb82 */ /* 0x001e240000000a00 */
[----:B0-----:R-:W-:Y:S02]  /*18dd0*/  @!P4 IADD3 R18, P1, P3, R24, R8, R5 ;  /* 0x000000081812c210 */ /* 0x001fe40007b3e005 */
[----:B------:R-:W-:Y:S02]  /*18de0*/  LOP3.LUT P2, RZ, R0, 0x1000000, RZ, 0xc0, !PT ;  /* 0x0100000000ff7812 */ /* 0x000fe4000784c0ff */
[----:B------:R-:W-:Y:S02]  /*18df0*/  ISETP.LT.OR P6, PT, R39, 0x22, !P0 ;  /* 0x000000222700780c */ /* 0x000fe400047c1670 */
[----:B------:R-:W-:-:S02]  /*18e00*/  @!P4 IADD3.X R19, R38, R9, R7, P1, P3 ;  /* 0x000000092613c210 */ /* 0x000fc40000fe6407 */
[----:B------:R-:W-:Y:S01]  /*18e10*/  ISETP.LT.OR P3, PT, R39, 0x21, !P2 ;  /* 0x000000212700780c */ /* 0x000fe20005761670 */
[----:B---3--:R-:W-:Y:S02]  /*18e20*/  FMUL R8, R225, UR41 ;  /* 0x00000029e1087c20 */ /* 0x008fe40008400000 */
[----:B------:R-:W2:Y:S03]  /*18e30*/  LDL.LU R225, [R1+0x24] ;  /* 0x0000240001e17983 */ /* 0x000ea60000300800 */
[----:B------:R-:W-:-:S05]  /*18e40*/  F2FP.SATFINITE.E4M3.F32.PACK_AB_MERGE_C R8, RZ, R8, RZ ;  /* 0x00000008ff08723e */ /* 0x000fca00048070ff */
[----:B------:R0:W-:Y:S02]  /*18e50*/  @!P6 STG.E.U8 desc[UR48][R118.64+0x21], R8 ;  /* 0x000021087600e986 */ /* 0x0001e4000c101130 */
[----:B0-----:R-:W0:Y:S01]  /*18e60*/  @!P3 LDC.64 R8, c[0x0][0x5c0] ;  /* 0x00017000ff08bb82 */ /* 0x001e220000000a00 */
[----:B------:R-:W-:-:S04]  /*18e70*/  LOP3.LUT R228, R228, 0xbfffffff, RZ, 0xc0, !PT ;  /* 0xbfffffffe4e47812 */ /* 0x000fc800078ec0ff */
[----:B------:R-:W-:Y:S02]  /*18e80*/  @P4 LOP3.LUT R228, R228, 0x40000000, RZ, 0xfc, !PT ;  /* 0x40000000e4e44812 */ /* 0x000fe400078efcff */
[----:B------:R-:W-:-:S04]  /*18e90*/  @!P3 IADD3 R11, P1, P4, R2, R24, R5 ;  /* 0x00000018020bb210 */ /* 0x000fc80007c3e005 */
[----:B------:R-:W-:Y:S02]  /*18ea0*/  @!P3 IADD3.X R10, R6, R38, R7, P1, P4 ;  /* 0x00000026060ab210 */ /* 0x000fe40000fe8407 */
[----:B0-----:R-:W-:-:S05]  /*18eb0*/  @!P3 IADD3 R8, P1, R11, R8, RZ ;  /* 0x000000080b08b210 */ /* 0x001fca0007f3e0ff */
[----:B------:R-:W-:Y:S02]  /*18ec0*/  @!P3 IMAD.X R9, R10, 0x1, R9, P1 ;  /* 0x000000010a09b824 */ /* 0x000fe400008e0609 */
[----:B----4-:R-:W-:Y:S02]  /*18ed0*/  FMUL R10, R226, UR41 ;  /* 0x00000029e20a7c20 */ /* 0x010fe40008400000 */
[----:B------:R-:W3:Y:S01]  /*18ee0*/  LDL.LU R226, [R1+0x28] ;  /* 0x0000280001e27983 */ /* 0x000ee20000300800 */
[----:B------:R-:W-:Y:S02]  /*18ef0*/  LOP3.LUT P6, RZ, R229, 0x100, RZ, 0xc0, !PT ;  /* 0x00000100e5ff7812 */ /* 0x000fe400078cc0ff */
[----:B------:R-:W-:Y:S01]  /*18f00*/  ISETP.LT.OR P1, PT, R39, 0x22, !P2 ;  /* 0x000000222700780c */ /* 0x000fe20005721670 */
[----:B------:R-:W4:Y:S01]  /*18f10*/  LDL.LU R224, [R1+0x2c] ;  /* 0x00002c0001e07983 */ /* 0x000f220000300800 */
[----:B------:R-:W-:Y:S02]  /*18f20*/  LOP3.LUT R0, R0, 0xff7fffff, RZ, 0xc0, !PT ;  /* 0xff7fffff00007812 */ /* 0x000fe400078ec0ff */
[----:B------:R-:W-:-:S07]  /*18f30*/  F2FP.SATFINITE.E4M3.F32.PACK_AB_MERGE_C R10, RZ, R10, RZ ;  /* 0x0000000aff0a723e */ /* 0x000fce00048070ff */
[----:B------:R-:W-:Y:S02]  /*18f40*/  @P6 LOP3.LUT R0, R0, 0x800000, RZ, 0xfc, !PT ;  /* 0x0080000000006812 */ /* 0x000fe400078efcff */
[----:B------:R-:W-:Y:S01]  /*18f50*/  ISETP.LT.OR P6, PT, R39, 0x69, !P0 ;  /* 0x000000692700780c */ /* 0x000fe200047c1670 */
[----:B------:R0:W-:Y:S02]  /*18f60*/  @!P3 STG.E.U8 desc[UR48][R8.64+0x20], R10 ;  /* 0x0000200a0800b986 */ /* 0x0001e4000c101130 */
[----:B0-----:R-:W0:Y:S10]  /*18f70*/  @!P1 LDC.64 R10, c[0x0][0x5c0] ;  /* 0x00017000ff0a9b82 */ /* 0x001e340000000a00 */
[----:B------:R-:W1:Y:S01]  /*18f80*/  @!P6 LDC.64 R8, c[0x0][0x5c0] ;  /* 0x00017000ff08eb82 */ /* 0x000e620000000a00 */
[----:B------:R-:W-:-:S04]  /*18f90*/  @!P1 IADD3 R13, P4, P5, R2, R24, R5 ;  /* 0x00000018020d9210 */ /* 0x000fc80007d9e005 */
[----:B------:R-:W-:Y:S02]  /*18fa0*/  @!P1 IADD3.X R12, R6, R38, R7, P4, P5 ;  /* 0x00000026060c9210 */ /* 0x000fe400027ea407 */
[----:B0-----:R-:W-:-:S05]  /*18fb0*/  @!P1 IADD3 R10, P3, R13, R10, RZ ;  /* 0x0000000a0d0a9210 */ /* 0x001fca0007f7e0ff */
[----:B------:R-:W-:Y:S01]  /*18fc0*/  @!P1 IMAD.X R11, R12, 0x1, R11, P3 ;  /* 0x000000010c0b9824 */ /* 0x000fe200018e060b */
[----:B------:R-:W-:Y:S02]  /*18fd0*/  ISETP.LT.OR P3, PT, R39, 0x6a, !P0 ;  /* 0x0000006a2700780c */ /* 0x000fe40004761670 */
[----:B-1----:R-:W-:-:S04]  /*18fe0*/  @!P6 IADD3 R16, P4, P5, R24, R8, R5 ;  /* 0x000000081810e210 */ /* 0x002fc80007d9e005 */
[----:B------:R-:W-:Y:S02]  /*18ff0*/  @!P6 IADD3.X R17, R38, R9, R7, P4, P5 ;  /* 0x000000092611e210 */ /* 0x000fe400027ea407 */
[----:B------:R-:W-:-:S04]  /*19000*/  LOP3.LUT R228, R228, 0xdfffffff, RZ, 0xc0, !PT ;  /* 0xdfffffffe4e47812 */ /* 0x000fc800078ec0ff */
[----:B------:R-:W-:Y:S02]  /*19010*/  @P6 LOP3.LUT R228, R228, 0x20000000, RZ, 0xfc, !PT ;  /* 0x20000000e4e46812 */ /* 0x000fe400078efcff */
[----:B------:R-:W-:Y:S02]  /*19020*/  ISETP.GE.AND P5, PT, R40, 0x101, PT ;  /* 0x000001012800780c */ /* 0x000fe40003fa6270 */
[C---:B------:R-:W-:Y:S02]  /*19030*/  LOP3.LUT P4, RZ, R228.reuse, 0x8000000, RZ, 0xc0, !PT ;  /* 0x08000000e4ff7812 */ /* 0x040fe4000788c0ff */
[----:B------:R-:W-:-:S04]  /*19040*/  LOP3.LUT R228, R228, 0xfbffffff, RZ, 0xc0, !PT ;  /* 0xfbffffffe4e47812 */ /* 0x000fc800078ec0ff */
        /* <DEDUP_REMOVED lines=14> */
[----:B------:R-:W-:Y:S02]  /*19130*/  @!P3 IADD3.X R13, R38, R9, R4, P0, P1 ;  /* 0x00000009260db210 */ /* 0x000fe400007e2404 */
[----:B------:R-:W-:-:S02]  /*19140*/  @P3 LOP3.LUT R228, R228, 0x10000000, RZ, 0xfc, !PT ;  /* 0x10000000e4e43812 */ /* 0x000fc400078efcff */
[----:B------:R-:W-:Y:S02]  /*19150*/  ISETP.LT.OR P3, PT, R39, 0x62, !P5 ;  /* 0x000000622700780c */ /* 0x000fe40006f61670 */
[----:B------:R-:W-:-:S05]  /*19160*/  F2FP.SATFINITE.E4M3.F32.PACK_AB_MERGE_C R8, RZ, R8, RZ ;  /* 0x00000008ff08723e */ /* 0x000fca00048070ff */
[----:B------:R0:W-:Y:S06]  /*19170*/  @!P4 STG.E.U8 desc[UR48][R132.64+0x28], R8 ;  /* 0x000028088400c986 */ /* 0x0001ec000c101130 */
[----:B0-----:R-:W0:Y:S01]  /*19180*/  @!P3 LDC.64 R8, c[0x0][0x5c0] ;  /* 0x00017000ff08bb82 */ /* 0x001e220000000a00 */
[----:B------:R-:W-:Y:S02]  /*19190*/  LOP3.LUT P6, RZ, R0, 0x800000, RZ, 0xc0, !PT ;  /* 0x0080000000ff7812 */ /* 0x000fe400078cc0ff */
[----:B0-----:R-:W-:Y:S01]  /*191a0*/  @!P3 IADD3 R10, P0, P1, R24, R8, R3 ;  /* 0x00000008180ab210 */ /* 0x001fe2000791e003 */
[----:B----4-:R-:W-:Y:S01]  /*191b0*/  FMUL R8, R224, UR41 ;  /* 0x00000029e0087c20 */ /* 0x010fe20008400000 */
[----:B------:R-:W-:Y:S01]  /*191c0*/  LOP3.LUT R228, R228, 0xf7ffffff, RZ, 0xc0, !PT ;  /* 0xf7ffffffe4e47812 */ /* 0x000fe200078ec0ff */
[----:B------:R-:W4:Y:S01]  /*191d0*/  LDL.LU R224, [R1+0x38] ;  /* 0x0000380001e07983 */ /* 0x000f220000300800 */
[----:B------:R-:W-:-:S02]  /*191e0*/  @!P3 IADD3.X R11, R38, R9, R4, P0, P1 ;  /* 0x00000009260bb210 */ /* 0x000fc400007e2404 */
[----:B------:R-:W-:Y:S02]  /*191f0*/  ISETP.LT.OR P1, PT, R39, 0x29, !P2 ;  /* 0x000000292700780c */ /* 0x000fe40005721670 */
[----:B------:R-:W-:-:S05]  /*19200*/  F2FP.SATFINITE.E4M3.F32.PACK_AB_MERGE_C R8, RZ, R8, RZ ;  /* 0x00000008ff08723e */ /* 0x000fca00048070ff */
[----:B------:R0:W-:Y:S06]  /*19210*/  @!P6 STG.E.U8 desc[UR48][R130.64+0x29], R8 ;  /* 0x000029088200e986 */ /* 0x0001ec000c101130 */
[----:B0-----:R-:W0:Y:S01]  /*19220*/  @!P1 LDC.64 R8, c[0x0][0x5c0] ;  /* 0x00017000ff089b82 */ /* 0x001e220000000a00 */
[----:B------:R-:W-:Y:S02]  /*19230*/  @P3 LOP3.LUT R228, R228, 0x8000000, RZ, 0xfc, !PT ;  /* 0x08000000e4e43812 */ /* 0x000fe400078efcff */
[----:B------:R-:W-:-:S04]  /*19240*/  @!P1 IADD3 R41, P0, P3, R2, R24, R5 ;  /* 0x0000001802299210 */ /* 0x000fc80007b1e005 */
[----:B------:R-:W-:Y:S02]  /*19250*/  @!P1 IADD3.X R25, R6, R38, R7, P0, P3 ;  /* 0x0000002606199210 */ /* 0x000fe400007e6407 */
[----:B0-----:R-:W-:-:S05]  /*19260*/  @!P1 IADD3 R8, P0, R41, R8, RZ ;  /* 0x0000000829089210 */ /* 0x001fca0007f1e0ff */
[----:B------:R-:W-:Y:S01]  /*19270*/  @!P1 IMAD.X R9, R25, 0x1, R9, P0 ;  /* 0x0000000119099824 */ /* 0x000fe200000e0609 */
[----:B------:R-:W-:-:S13]  /*19280*/  ISETP.LT.OR P0, PT, R39, 0x2a, !P2 ;  /* 0x0000002a2700780c */ /* 0x000fda0005701670 */
[----:B------:R-:W-:-:S04]  /*19290*/  @!P0 IADD3 R41, P3, P4, R2, R24, R5 ;  /* 0x0000001802298210 */ /* 0x000fc80007c7e005 */
[----:B------:R-:W-:Y:S01]  /*192a0*/  @!P0 IADD3.X R25, R6, R38, R7, P3, P4 ;  /* 0x0000002606198210 */ /* 0x000fe20001fe8407 */
[----:B--2---:R-:W-:Y:S02]  /*192b0*/  FMUL R72, R225, UR41 ;  /* 0x00000029e1487c20 */ /* 0x004fe40008400000 */
[----:B------:R-:W2:Y:S03]  /*192c0*/  LDL.LU R225, [R1+0x3c] ;  /* 0x00003c0001e17983 */ /* 0x000ea60000300800 */
[----:B------:R-:W-:-:S05]  /*192d0*/  F2FP.SATFINITE.E4M3.F32.PACK_AB_MERGE_C R72, RZ, R72, RZ ;  /* 0x00000048ff48723e */ /* 0x000fca00048070ff */
[----:B------:R0:W-:Y:S02]  /*192e0*/  @!P1 STG.E.U8 desc[UR48][R8.64+0x28], R72 ;  /* 0x0000284808009986 */ /* 0x0001e4000c101130 */
[----:B0-----:R-:W0:Y:S02]  /*192f0*/  @!P0 LDC.64 R8, c[0x0][0x5c0] ;  /* 0x00017000ff088b82 */ /* 0x001e240000000a00 */
[----:B0-----:R-:W-:-:S05]  /*19300*/  @!P0 IADD3 R8, P1, R41, R8, RZ ;  /* 0x0000000829088210 */ /* 0x001fca0007f3e0ff */
[----:B------:R-:W-:Y:S02]  /*19310*/  @!P0 IMAD.X R9, R25, 0x1, R9, P1 ;  /* 0x0000000119098824 */ /* 0x000fe400008e0609 */
[----:B---3--:R-:W-:Y:S02]  /*19320*/  FMUL R25, R226, UR41 ;  /* 0x00000029e2197c20 */ /* 0x008fe40008400000 */
[----:B------:R-:W3:Y:S01]  /*19330*/  LDL.LU R226, [R1+0x40] ;  /* 0x0000400001e27983 */ /* 0x000ee20000300800 */
[----:B------:R-:W-:-:S04]  /*19340*/  ISETP.GE.AND P6, PT, R40, 0x109, PT ;  /* 0x000001092800780c */ /* 0x000fc80003fc6270 */
[----:B------:R-:W-:Y:S02]  /*19350*/  ISETP.LT.OR P6, PT, R39, 0x21, !P6 ;  /* 0x000000212700780c */ /* 0x000fe400077c1670 */
[----:B------:R-:W-:-:S11]  /*19360*/  F2FP.SATFINITE.E4M3.F32.PACK_AB_MERGE_C R25, RZ, R25, RZ ;  /* 0x00000019ff19723e */ /* 0x000fd600048070ff */
[----:B------:R-:W-:-:S04]  /*19370*/  @!P6 IADD3 R77, P3, P4, R2, R24, R3 ;  /* 0x00000018024de210 */ /* 0x000fc80007c7e003 */
[----:B------:R-:W-:Y:S02]  /*19380*/  @!P6 IADD3.X R73, R6, R38, R4, P3, P4 ;  /* 0x000000260649e210 */ /* 0x000fe40001fe8404 */
[----:B------:R-:W-:Y:S01]  /*19390*/  ISETP.GE.AND P3, PT, R40, 0x109, PT ;  /* 0x000001092800780c */ /* 0x000fe20003f66270 */
[----:B------:R4:W-:Y:S03]  /*193a0*/  @!P0 STG.E.U8 desc[UR48][R8.64+0x29], R25 ;  /* 0x0000291908008986 */ /* 0x0009e6000c101130 */
[C---:B------:R-:W-:Y:S02]  /*193b0*/  ISETP.LT.OR P5, PT, R39.reuse, 0x22, !P3 ;  /* 0x000000222700780c */ /* 0x040fe40005fa1670 */
[----:B------:R-:W-:Y:S01]  /*193c0*/  ISETP.LT.OR P4, PT, R39, 0x29, !P3 ;  /* 0x000000292700780c */ /* 0x000fe20005f81670 */
[----:B----4-:R-:W-:Y:S02]  /*193d0*/  FMUL R8, R224, UR41 ;  /* 0x00000029e0087c20 */ /* 0x010fe40008400000 */
[----:B------:R-:W4:Y:S08]  /*193e0*/  LDL.LU R224, [R1+0x44] ;  /* 0x0000440001e07983 */ /* 0x000f300000300800 */
[----:B------:R-:W-:-:S04]  /*193f0*/  @!P5 IADD3 R80, P0, P1, R2, R24, R3 ;  /* 0x000000180250d210 */ /* 0x000fc8000791e003 */
[----:B------:R-:W-:Y:S02]  /*19400*/  @!P5 IADD3.X R76, R6, R38, R4, P0, P1 ;  /* 0x00000026064cd210 */ /* 0x000fe400007e2404 */
[----:B------:R-:W-:-:S04]  /*19410*/  @!P4 IADD3 R72, P0, P1, R2, R24, R3 ;  /* 0x000000180248c210 */ /* 0x000fc8000791e003 */
[----:B------:R-:W-:Y:S02]  /*19420*/  @!P4 IADD3.X R41, R6, R38, R4, P0, P1 ;  /* 0x000000260629c210 */ /* 0x000fe400007e2404 */
[----:B------:R-:W-:Y:S02]  /*19430*/  LOP3.LUT P1, RZ, R229, 0x1000, RZ, 0xc0, !PT ;  /* 0x00001000e5ff7812 */ /* 0x000fe4000782c0ff */
[----:B------:R-:W-:-:S11]  /*19440*/  F2FP.SATFINITE.E4M3.F32.PACK_AB_MERGE_C R8, RZ, R8, RZ ;  /* 0x00000008ff08723e */ /* 0x000fd600048070ff */
[----:B------:R2:W-:Y:S02]  /*19450*/  @!P1 STG.E.U8 desc[UR48][R138.64+0x20], R8 ;  /* 0x000020088a009986 */ /* 0x0005e4000c101130 */
[----:B--2---:R-:W-:Y:S02]  /*19460*/  FMUL R8, R225, UR41 ;  /* 0x00000029e1087c20 */ /* 0x004fe40008400000 */
[----:B------:R-:W2:Y:S01]  /*19470*/  LDL.LU R225, [R1+0x48] ;  /* 0x0000480001e17983 */ /* 0x000ea20000300800 */
[----:B---3--:R-:W-:-:S03]  /*19480*/  FMUL R100, R226, UR41 ;  /* 0x00000029e2647c20 */ /* 0x008fc60008400000 */
[----:B------:R-:W3:Y:S01]  /*19490*/  LDL.LU R226, [R1+0x4c] ;  /* 0x00004c0001e27983 */ /* 0x000ee20000300800 */
[----:B------:R-:W-:-:S04]  /*194a0*/  LOP3.LUT R0, R0, 0xffefffff, RZ, 0xc0, !PT ;  /* 0xffefffff00007812 */ /* 0x000fc800078ec0ff */
[----:B------:R-:W-:Y:S02]  /*194b0*/  @P4 LOP3.LUT R0, R0, 0x100000, RZ, 0xfc, !PT ;  /* 0x0010000000004812 */ /* 0x000fe400078efcff */
[----:B------:R-:W-:Y:S02]  /*194c0*/  LOP3.LUT P4, RZ, R228, 0x8, RZ, 0xc0, !PT ;  /* 0x00000008e4ff7812 */ /* 0x000fe4000788c0ff */
[----:B------:R-:W-:Y:S02]  /*194d0*/  ISETP.LT.OR P3, PT, R39, 0x2a, !P3 ;  /* 0x0000002a2700780c */ /* 0x000fe40005f61670 */
[----:B------:R-:W-:-:S09]  /*194e0*/  F2FP.SATFINITE.E4M3.F32.PACK_AB_MERGE_C R8, RZ, R8, RZ ;  /* 0x00000008ff08723e */ /* 0x000fd200048070ff */
[----:B------:R0:W-:Y:S02]  /*194f0*/  @!P4 STG.E.U8 desc[UR48][R136.64+0x21], R8 ;  /* 0x000021088800c986 */ /* 0x0001e4000c101130 */
        /* <DEDUP_REMOVED lines=8> */
[----:B0-----:R-:W-:Y:S02]  /*19580*/  @!P6 IADD3 R8, P0, R77, R8, RZ ;  /* 0x000000084d08e210 */ /* 0x001fe40007f1e0ff */
[----:B------:R-:W-:-:S03]  /*19590*/  F2FP.SATFINITE.E4M3.F32.PACK_AB_MERGE_C R100, RZ, R100, RZ ;  /* 0x00000064ff64723e */ /* 0x000fc600048070ff */
[----:B------:R-:W-:Y:S01]  /*195a0*/  @!P6 IMAD.X R9, R73, 0x1, R9, P0 ;  /* 0x000000014909e824 */ /* 0x000fe200000e0609 */
[----:B------:R-:W-:-:S04]  /*195b0*/  LOP3.LUT P4, RZ, R229, 0x10000, RZ, 0xc0, !PT ;  /* 0x00010000e5ff7812 */ /* 0x000fc8000788c0ff */
[----:B------:R0:W-:Y:S01]  /*195c0*/  @!P6 STG.E.U8 desc[UR48][R8.64+0x20], R100 ;  /* 0x000020640800e986 */ /* 0x0001e2000c101130 */
[----:B------:R-:W-:Y:S01]  /*195d0*/  LOP3.LUT R0, R0, 0xffbfffff, RZ, 0xc0, !PT ;  /* 0xffbfffff00007812 */ /* 0x000fe200078ec0ff */
[----:B0-----:R-:W0:Y:S07]  /*195e0*/  @!P5 LDC.64 R8, c[0x0][0x5c0] ;  /* 0x00017000ff08db82 */ /* 0x001e2e0000000a00 */
[----:B------:R-:W-:-:S04]  /*195f0*/  @P4 LOP3.LUT R0, R0, 0x400000, RZ, 0xfc, !PT ;  /* 0x0040000000004812 */ /* 0x000fc800078efcff */
[----:B------:R-:W-:-:S04]  /*19600*/  LOP3.LUT R0, R0, 0xfffdffff, RZ, 0xc0, !PT ;  /* 0xfffdffff00007812 */ /* 0x000fc800078ec0ff */
[----:B------:R-:W-:Y:S02]  /*19610*/  @P1 LOP3.LUT R0, R0, 0x20000, RZ, 0xfc, !PT ;  /* 0x0002000000001812 */ /* 0x000fe400078efcff */
[----:B0-----:R-:W-:-:S05]  /*19620*/  @!P5 IADD3 R8, P1, R80, R8, RZ ;  /* 0x000000085008d210 */ /* 0x001fca0007f3e0ff */
[----:B------:R-:W-:Y:S02]  /*19630*/  @!P5 IMAD.X R9, R76, 0x1, R9, P1 ;  /* 0x000000014c09d824 */ /* 0x000fe400008e0609 */
[----:B----4-:R-:W-:Y:S02]  /*19640*/  FMUL R76, R224, UR41 ;  /* 0x00000029e04c7c20 */ /* 0x010fe40008400000 */
[----:B------:R-:W4:Y:S01]  /*19650*/  LDL.LU R224, [R1+0x50] ;  /* 0x0000500001e07983 */ /* 0x000f220000300800 */
[----:B------:R-:W-:Y:S02]  /*19660*/  ISETP.LT.OR P0, PT, R39, 0x32, !P2 ;  /* 0x000000322700780c */ /* 0x000fe40005701670 */
[----:B------:R-:W-:-:S11]  /*19670*/  F2FP.SATFINITE.E4M3.F32.PACK_AB_MERGE_C R76, RZ, R76, RZ ;  /* 0x0000004cff4c723e */ /* 0x000fd600048070ff */
[----:B------:R-:W-:-:S04]  /*19680*/  @!P0 IADD3 R73, P3, P4, R2, R24, R5 ;  /* 0x0000001802498210 */ /* 0x000fc80007c7e005 */
[----:B------:R-:W-:Y:S02]  /*19690*/  @!P0 IADD3.X R77, R6, R38, R7, P3, P4 ;  /* 0x00000026064d8210 */ /* 0x000fe40001fe8407 */
[----:B------:R-:W-:Y:S01]  /*196a0*/  ISETP.LT.OR P4, PT, R39, 0x39, !P2 ;  /* 0x000000392700780c */ /* 0x000fe20005781670 */
[----:B------:R2:W-:Y:S01]  /*196b0*/  @!P5 STG.E.U8 desc[UR48][R8.64+0x21], R76 ;  /* 0x0000214c0800d986 */ /* 0x0005e2000c101130 */
[----:B------:R-:W-:-:S04]  /*196c0*/  LOP3.LUT R0, R0, 0xfffeffff, RZ, 0xc0, !PT ;  /* 0xfffeffff00007812 */ /* 0x000fc800078ec0ff */
[----:B------:R-:W-:-:S07]  /*196d0*/  @P0 LOP3.LUT R0, R0, 0x10000, RZ, 0xfc, !PT ;  /* 0x0001000000000812 */ /* 0x000fce00078efcff */
[----:B------:R-:W-:-:S04]  /*196e0*/  @!P4 IADD3 R80, P3, P6, R2, R24, R5 ;  /* 0x000000180250c210 */ /* 0x000fc80007e7e005 */
[----:B------:R-:W-:Y:S02]  /*196f0*/  @!P4 IADD3.X R101, R6, R38, R7, P3, P6 ;  /* 0x000000260665c210 */ /* 0x000fe40001fec407 */
[----:B------:R-:W-:Y:S01]  /*19700*/  LOP3.LUT P4, RZ, R0, 0x400000, RZ, 0xc0, !PT ;  /* 0x0040000000ff7812 */ /* 0x000fe2000788c0ff */
[----:B--2---:R-:W-:Y:S02]  /*19710*/  FMUL R8, R225, UR41 ;  /* 0x00000029e1087c20 */ /* 0x004fe40008400000 */
[----:B------:R-:W2:Y:S03]  /*19720*/  LDL.LU R225, [R1+0x54] ;  /* 0x0000540001e17983 */ /* 0x000ea60000300800 */
[----:B------:R-:W-:-:S07]  /*19730*/  F2FP.SATFINITE.E4M3.F32.PACK_AB_MERGE_C R8, RZ, R8, RZ ;  /* 0x00000008ff08723e */ /* 0x000fce00048070ff */
[----:B------:R3:W-:Y:S02]  /*19740*/  @!P4 STG.E.U8 desc[UR48][R122.64+0x28], R8 ;  /* 0x000028087a00c986 */ /* 0x0007e4000c101130 */
[----:B---3--:R-:W-:Y:S02]  /*19750*/  FMUL R8, R226, UR41 ;  /* 0x00000029e2087c20 */ /* 0x008fe40008400000 */
[----:B------:R-:W3:Y:S01]  /*19760*/  LDL.LU R226, [R1+0x58] ;  /* 0x0000580001e27983 */ /* 0x000ee20000300800 */
[----:B------:R-:W-:Y:S02]  /*19770*/  ISETP.LT.OR P3, PT, R39, 0x3a, !P2 ;  /* 0x0000003a2700780c */ /* 0x000fe40005761670 */
[C---:B------:R-:W-:Y:S02]  /*19780*/  LOP3.LUT P0, RZ, R228.reuse, 0x10, RZ, 0xc0, !PT ;  /* 0x00000010e4ff7812 */ /* 0x040fe4000780c0ff */
[----:B------:R-:W-:Y:S02]  /*19790*/  LOP3.LUT R228, R228, 0xfff7ffff, RZ, 0xc0, !PT ;  /* 0xfff7ffffe4e47812 */ /* 0x000fe400078ec0ff */
[----:B------:R-:W-:-:S07]  /*197a0*/  ISETP.GE.AND P1, PT, R40, 0x109, PT ;  /* 0x000001092800780c */ /* 0x000fce0003f26270 */
[----:B------:R-:W-:Y:S02]  /*197b0*/  @!P3 IADD3 R100, P5, P6, R2, R24, R5 ;  /* 0x000000180264b210 */ /* 0x000fe40007ebe005 */
[----:B------:R-:W-:Y:S02]  /*197c0*/  @P3 LOP3.LUT R228, R228, 0x80000, RZ, 0xfc, !PT ;  /* 0x00080000e4e43812 */ /* 0x000fe400078efcff */
[----:B------:R-:W-:Y:S02]  /*197d0*/  @!P3 IADD3.X R118, R6, R38, R7, P5, P6 ;  /* 0x000000260676b210 */ /* 0x000fe40002fec407 */
[C---:B------:R-:W-:Y:S02]  /*197e0*/  ISETP.LT.OR P3, PT, R39.reuse, 0x31, !P1 ;  /* 0x000000312700780c */ /* 0x040fe40004f61670 */
[----:B------:R-:W-:Y:S02]  /*197f0*/  ISETP.LT.OR P4, PT, R39, 0x32, !P1 ;  /* 0x000000322700780c */ /* 0x000fe40004f81670 */
[----:B------:R-:W-:-:S09]  /*19800*/  LOP3.LUT R228, R228, 0xff7fffff, RZ, 0xc0, !PT ;  /* 0xff7fffffe4e47812 */ /* 0x000fd200078ec0ff */
[--C-:B------:R-:W-:Y:S02]  /*19810*/  @!P3 IADD3 R119, P5, P6, R2, R24, R3.reuse ;  /* 0x000000180277b210 */ /* 0x100fe40007ebe003 */
[----:B------:R-:W-:Y:S02]  /*19820*/  @P3 LOP3.LUT R228, R228, 0x800000, RZ, 0xfc, !PT ;  /* 0x00800000e4e43812 */ /* 0x000fe400078efcff */
[----:B------:R-:W-:Y:S02]  /*19830*/  @!P3 IADD3.X R124, R6, R38, R4, P5, P6 ;  /* 0x00000026067cb210 */ /* 0x000fe40002fec404 */
[----:B------:R-:W-:Y:S02]  /*19840*/  LOP3.LUT R228, R228, 0xffdfffff, RZ, 0xc0, !PT ;  /* 0xffdfffffe4e47812 */ /* 0x000fe400078ec0ff */
[----:B------:R-:W-:Y:S02]  /*19850*/  @!P4 IADD3 R120, P5, P6, R2, R24, R3 ;  /* 0x000000180278c210 */ /* 0x000fe40007ebe003 */
[----:B------:R-:W-:-:S02]  /*19860*/  @P4 LOP3.LUT R228, R228, 0x200000, RZ, 0xfc, !PT ;  /* 0x00200000e4e44812 */ /* 0x000fc400078efcff */
[----:B------:R-:W-:Y:S02]  /*19870*/  @!P4 IADD3.X R123, R6, R38, R4, P5, P6 ;  /* 0x00000026067bc210 */ /* 0x000fe40002fec404 */
[----:B------:R-:W-:Y:S02]  /*19880*/  LOP3.LUT P4, RZ, R0, 0x100000, RZ, 0xc0, !PT ;  /* 0x0010000000ff7812 */ /* 0x000fe4000788c0ff */
[----:B------:R-:W-:-:S05]  /*19890*/  F2FP.SATFINITE.E4M3.F32.PACK_AB_MERGE_C R8, RZ, R8, RZ ;  /* 0x00000008ff08723e */ /* 0x000fca00048070ff */
[----:B------:R0:W-:Y:S01]  /*198a0*/  @!P0 STG.E.U8 desc[UR48][R114.64+0x29], R8 ;  /* 0x0000290872008986 */ /* 0x0001e2000c101130 */
[----:B------:R-:W-:-:S05]  /*198b0*/  ISETP.LT.OR P0, PT, R39, 0x39, !P1 ;  /* 0x000000392700780c */ /* 0x000fca0004f01670 */
[----:B0-----:R-:W0:Y:S08]  /*198c0*/  @!P4 LDC.64 R8, c[0x0][0x5c0] ;  /* 0x00017000ff08cb82 */ /* 0x001e300000000a00 */
[----:B------:R-:W-:-:S04]  /*198d0*/  @!P0 IADD3 R122, P5, P6, R2, R24, R3 ;  /* 0x00000018027a8210 */ /* 0x000fc80007ebe003 */
[----:B------:R-:W-:Y:S02]  /*198e0*/  @!P0 IADD3.X R126, R6, R38, R4, P5, P6 ;  /* 0x00000026067e8210 */ /* 0x000fe40002fec404 */
[----:B------:R-:W-:Y:S02]  /*198f0*/  LOP3.LUT P3, RZ, R0, 0x200000, RZ, 0xc0, !PT ;  /* 0x0020000000ff7812 */ /* 0x000fe4000786c0ff */
[----:B0-----:R-:W-:-:S05]  /*19900*/  @!P4 IADD3 R8, P5, R72, R8, RZ ;  /* 0x000000084808c210 */ /* 0x001fca0007fbe0ff */
[----:B------:R-:W-:Y:S02]  /*19910*/  @!P4 IMAD.X R9, R41, 0x1, R9, P5 ;  /* 0x000000012909c824 */ /* 0x000fe400028e0609 */
[----:B----4-:R-:W-:Y:S02]  /*19920*/  FMUL R41, R224, UR41 ;  /* 0x00000029e0297c20 */ /* 0x010fe40008400000 */
[----:B------:R-:W4:Y:S03]  /*19930*/  LDL.LU R224, [R1+0x5c] ;  /* 0x00005c0001e07983 */ /* 0x000f260000300800 */
[----:B------:R-:W-:-:S05]  /*19940*/  F2FP.SATFINITE.E4M3.F32.PACK_AB_MERGE_C R41, RZ, R41, RZ ;  /* 0x00000029ff29723e */ /* 0x000fca00048070ff */
[----:B------:R0:W-:Y:S01]  /*19950*/  @!P4 STG.E.U8 desc[UR48][R8.64+0x28], R41 ;  /* 0x000028290800c986 */ /* 0x0001e2000c101130 */
[----:B------:R-:W-:Y:S01]  /*19960*/  ISETP.LT.OR P5, PT, R39, 0x3a, !P1 ;  /* 0x0000003a2700780c */ /* 0x000fe20004fa1670 */
[----:B0-----:R-:W0:Y:S01]  /*19970*/  @!P3 LDC.64 R8, c[0x0][0x5c0] ;  /* 0x00017000ff08bb82 */ /* 0x001e220000000a00 */
[----:B------:R-:W-:-:S04]  /*19980*/  LOP3.LUT R228, R228, 0xfffbffff, RZ, 0xc0, !PT ;  /* 0xfffbffffe4e47812 */ /* 0x000fc800078ec0ff */
[----:B------:R-:W-:-:S07]  /*19990*/  @P0 LOP3.LUT R228, R228, 0x40000, RZ, 0xfc, !PT ;  /* 0x00040000e4e40812 */ /* 0x000fce00078efcff */
[----:B------:R-:W-:-:S04]  /*199a0*/  @!P5 IADD3 R121, P0, P6, R2, R24, R3 ;  /* 0x000000180279d210 */ /* 0x000fc80007e1e003 */
[----:B------:R-:W-:Y:S02]  /*199b0*/  @!P5 IADD3.X R125, R6, R38, R4, P0, P6 ;  /* 0x00000026067dd210 */ /* 0x000fe400007ec404 */
[----:B0-----:R-:W-:-:S05]  /*199c0*/  @!P3 IADD3 R8, P0, R25, R8, RZ ;  /* 0x000000081908b210 */ /* 0x001fca0007f1e0ff */
[----:B------:R-:W-:Y:S02]  /*199d0*/  @!P3 IMAD.X R9, R81, 0x1, R9, P0 ;  /* 0x000000015109b824 */ /* 0x000fe400000e0609 */
[----:B--2---:R-:W-:Y:S02]  /*199e0*/  FMUL R25, R225, UR41 ;  /* 0x00000029e1197c20 */ /* 0x004fe40008400000 */
[----:B------:R-:W2:Y:S03]  /*199f0*/  LDL.LU R225, [R1+0x60] ;  /* 0x0000600001e17983 */ /* 0x000ea60000300800 */
[----:B------:R-:W-:-:S05]  /*19a00*/  F2FP.SATFINITE.E4M3.F32.PACK_AB_MERGE_C R25, RZ, R25, RZ ;  /* 0x00000019ff19723e */ /* 0x000fca00048070ff */
[----:B------:R3:W-:Y:S02]  /*19a10*/  @!P3 STG.E.U8 desc[UR48][R8.64+0x29], R25 ;  /* 0x000029190800b986 */ /* 0x0007e4000c101130 */
[----:B---3--:R-:W-:Y:S02]  /*19a20*/  FMUL R25, R226, UR41 ;  /* 0x00000029e2197c20 */ /* 0x008fe40008400000 */
[----:B------:R-:W3:Y:S01]  /*19a30*/  LDL.LU R226, [R1+0x64] ;  /* 0x0000640001e27983 */ /* 0x000ee20000300800 */
[----:B------:R-:W-:Y:S02]  /*19a40*/  LOP3.LUT R0, R0, 0xffffdfff, RZ, 0xc0, !PT ;  /* 0xffffdfff00007812 */ /* 0x000fe400078ec0ff */
[C---:B------:R-:W-:Y:S02]  /*19a50*/  ISETP.LT.OR P1, PT, R39.reuse, 0x41, !P2 ;  /* 0x000000412700780c */ /* 0x040fe40005721670 */
[----:B------:R-:W-:Y:S02]  /*19a60*/  @P5 LOP3.LUT R0, R0, 0x2000, RZ, 0xfc, !PT ;  /* 0x0000200000005812 */ /* 0x000fe400078efcff */
[----:B------:R-:W-:-:S02]  /*19a70*/  ISETP.LT.OR P5, PT, R39, 0x42, !P2 ;  /* 0x000000422700780c */ /* 0x000fc400057a1670 */
[----:B------:R-:W-:-:S07]  /*19a80*/  ISETP.GE.AND P0, PT, R40, 0x1, PT ;  /* 0x000000012800780c */ /* 0x000fce0003f06270 */
[----:B------:R-:W-:-:S04]  /*19a90*/  @!P1 IADD3 R140, P4, P6, R2, R24, R5 ;  /* 0x00000018028c9210 */ /* 0x000fc80007e9e005 */
[----:B------:R-:W-:Y:S02]  /*19aa0*/  @!P1 IADD3.X R145, R6, R38, R7, P4, P6 ;  /* 0x0000002606919210 */ /* 0x000fe400027ec407 */
[----:B------:R-:W-:-:S04]  /*19ab0*/  @!P5 IADD3 R138, P3, P4, R2, R24, R5 ;  /* 0x00000018028ad210 */ /* 0x000fc80007c7e005 */
[----:B------:R-:W-:Y:S02]  /*19ac0*/  @!P5 IADD3.X R144, R6, R38, R7, P3, P4 ;  /* 0x000000260690d210 */ /* 0x000fe40001fe8407 */
[----:B------:R-:W-:-:S13]  /*19ad0*/  ISETP.LT.OR P3, PT, R39, 0x31, !P0 ;  /* 0x000000312700780c */ /* 0x000fda0004761670 */
[----:B------:R-:W0:Y:S01]  /*19ae0*/  @!P3 LDC.64 R8, c[0x0][0x5c0] ;  /* 0x00017000ff08bb82 */ /* 0x000e220000000a00 */
[----:B------:R-:W-:Y:S02]  /*19af0*/  F2FP.SATFINITE.E4M3.F32.PACK_AB_MERGE_C R25, RZ, R25, RZ ;  /* 0x00000019ff19723e */ /* 0x000fe400048070ff */
[----:B0-----:R-:W-:-:S05]  /*19b00*/  @!P3 IADD3 R8, P4, R24, R8, RZ ;  /* 0x000000081808b210 */ /* 0x001fca0007f9e0ff */
[----:B------:R-:W-:-:S05]  /*19b10*/  @!P3 IMAD.X R9, R38, 0x1, R9, P4 ;  /* 0x000000012609b824 */ /* 0x000fca00020e0609 */
[----:B------:R0:W-:Y:S01]  /*19b20*/  @!P3 STG.E.U8 desc[UR48][R8.64+0x30], R25 ;  /* 0x000030190800b986 */ /* 0x0001e2000c101130 */
[----:B------:R-:W-:-:S13]  /*19b30*/  ISETP.LT.OR P3, PT, R39, 0x32, !P0 ;  /* 0x000000322700780c */ /* 0x000fda0004761670 */
[----:B0-----:R-:W0:Y:S01]  /*19b40*/  @!P3 LDC.64 R8, c[0x0][0x5c0] ;  /* 0x00017000ff08bb82 */ /* 0x001e220000000a00 */
[----:B----4-:R-:W-:Y:S02]  /*19b50*/  FMUL R25, R224, UR41 ;  /* 0x00000029e0197c20 */ /* 0x010fe40008400000 */
[----:B------:R-:W4:Y:S01]  /*19b60*/  LDL.LU R224, [R1+0x68] ;  /* 0x0000680001e07983 */ /* 0x000f220000300800 */
[----:B0-----:R-:W-:Y:S02]  /*19b70*/  @!P3 IADD3 R8, P4, R24, R8, RZ ;  /* 0x000000081808b210 */ /* 0x001fe40007f9e0ff */
[----:B------:R-:W-:-:S03]  /*19b80*/  F2FP.SATFINITE.E4M3.F32.PACK_AB_MERGE_C R25, RZ, R25, RZ ;  /* 0x00000019ff19723e */ /* 0x000fc600048070ff */
[----:B------:R-:W-:Y:S01]  /*19b90*/  @!P3 IMAD.X R9, R38, 0x1, R9, P4 ;  /* 0x000000012609b824 */ /* 0x000fe200020e0609 */
[----:B------:R-:W-:-:S04]  /*19ba0*/  LOP3.LUT R228, R228, 0xfeffffff, RZ, 0xc0, !PT ;  /* 0xfeffffffe4e47812 */ /* 0x000fc800078ec0ff */
[----:B------:R2:W-:Y:S01]  /*19bb0*/  @!P3 STG.E.U8 desc[UR48][R8.64+0x31], R25 ;  /* 0x000031190800b986 */ /* 0x0005e2000c101130 */
[----:B------:R-:W-:-:S04]  /*19bc0*/  @P1 LOP3.LUT R228, R228, 0x1000000, RZ, 0xfc, !PT ;  /* 0x01000000e4e41812 */ /* 0x000fc800078efcff */
        /* <DEDUP_REMOVED lines=8> */
[----:B------:R-:W-:-:S04]  /*19c50*/  LOP3.LUT R228, R228, 0xffefffff, RZ, 0xc0, !PT ;  /* 0xffefffffe4e47812 */ /* 0x000fc800078ec0ff */
[----:B------:R-:W-:Y:S02]  /*19c60*/  @P5 LOP3.LUT R228, R228, 0x100000, RZ, 0xfc, !PT ;  /* 0x00100000e4e45812 */ /* 0x000fe400078efcff */
[----:B------:R-:W-:Y:S02]  /*19c70*/  LOP3.LUT R0, R0, 0xfffbffff, RZ, 0xc0, !PT ;  /* 0xfffbffff00007812 */ /* 0x000fe400078ec0ff */
[----:B------:R-:W-:-:S03]  /*19c80*/  LOP3.LUT R228, R228, 0xfffeffff, RZ, 0xc0, !PT ;  /* 0xfffeffffe4e47812 */ /* 0x000fc600078ec0ff */
[----:B------:R-:W-:Y:S02]  /*19c90*/  @!P6 IADD3 R130, P3, P4, R2, R24, R5 ;  /* 0x000000180282e210 */ /* 0x000fe40007c7e005 */
[----:B------:R-:W-:Y:S02]  /*19ca0*/  @P6 LOP3.LUT R228, R228, 0x10000, RZ, 0xfc, !PT ;  /* 0x00010000e4e46812 */ /* 0x000fe400078efcff */
[----:B------:R-:W-:Y:S02]  /*19cb0*/  @!P6 IADD3.X R131, R6, R38, R7, P3, P4 ;  /* 0x000000260683e210 */ /* 0x000fe40001fe8407 */
[----:B------:R-:W-:Y:S02]  /*19cc0*/  ISETP.LT.OR P6, PT, R39, 0x4a, !P2 ;  /* 0x0000004a2700780c */ /* 0x000fe400057c1670 */
[----:B------:R-:W-:Y:S02]  /*19cd0*/  @P2 LOP3.LUT R0, R0, 0x40000, RZ, 0xfc, !PT ;  /* 0x0004000000002812 */ /* 0x000fe400078efcff */
[----:B------:R-:W-:-:S04]  /*19ce0*/  ISETP.GE.AND P2, PT, R40, 0x109, PT ;  /* 0x000001092800780c */ /* 0x000fc80003f46270 */
[----:B------:R-:W-:Y:S02]  /*19cf0*/  ISETP.LT.OR P1, PT, R39, 0x41, !P2 ;  /* 0x000000412700780c */ /* 0x000fe40005721670 */
[----:B------:R-:W-:-:S03]  /*19d00*/  LOP3.LUT R228, R228, 0xffff7fff, RZ, 0xc0, !PT ;  /* 0xffff7fffe4e47812 */ /* 0x000fc600078ec0ff */
[----:B------:R-:W-:Y:S02]  /*19d10*/  @!P6 IADD3 R133, P3, P4, R2, R24, R5 ;  /* 0x000000180285e210 */ /* 0x000fe40007c7e005 */
[----:B------:R-:W-:Y:S02]  /*19d20*/  @P6 LOP3.LUT R228, R228, 0x8000, RZ, 0xfc, !PT ;  /* 0x00008000e4e46812 */ /* 0x000fe400078efcff */
[----:B------:R-:W-:Y:S02]  /*19d30*/  @!P6 IADD3.X R137, R6, R38, R7, P3, P4 ;  /* 0x000000260689e210 */ /* 0x000fe40001fe8407 */
[----:B------:R-:W-:Y:S02]  /*19d40*/  LOP3.LUT R228, R228, 0xffffbfff, RZ, 0xc0, !PT ;  /* 0xffffbfffe4e47812 */ /* 0x000fe400078ec0ff */
[----:B------:R-:W-:Y:S02]  /*19d50*/  @!P1 IADD3 R134, P3, P4, R2, R24, R3 ;  /* 0x0000001802869210 */ /* 0x000fe40007c7e003 */
[----:B------:R-:W-:-:S02]  /*19d60*/  @P1 LOP3.LUT R228, R228, 0x4000, RZ, 0xfc, !PT ;  /* 0x00004000e4e41812 */ /* 0x000fc400078efcff */
[----:B------:R-:W-:Y:S02]  /*19d70*/  @!P1 IADD3.X R139, R6, R38, R4, P3, P4 ;  /* 0x00000026068b9210 */ /* 0x000fe40001fe8404 */
[----:B------:R-:W-:Y:S02]  /*19d80*/  LOP3.LUT P1, RZ, R229, 0x4000000, RZ, 0xc0, !PT ;  /* 0x04000000e5ff7812 */ /* 0x000fe4000782c0ff */
[----:B------:R-:W-:-:S11]  /*19d90*/  LOP3.LUT R0, R0, 0xfff7ffff, RZ, 0xc0, !PT ;  /* 0xfff7ffff00007812 */ /* 0x000fd600078ec0ff */
[----:B------:R-:W-:Y:S02]  /*19da0*/  @P1 LOP3.LUT R0, R0, 0x80000, RZ, 0xfc, !PT ;  /* 0x0008000000001812 */ /* 0x000fe400078efcff */
[----:B------:R-:W-:Y:S02]  /*19db0*/  ISETP.LT.OR P1, PT, R39, 0x42, !P2 ;  /* 0x000000422700780c */ /* 0x000fe40005721670 */
[----:B------:R-:W-:-:S11]  /*19dc0*/  LOP3.LUT P5, RZ, R229, 0x2000000, RZ, 0xc0, !PT ;  /* 0x02000000e5ff7812 */ /* 0x000fd600078ac0ff */
[----:B------:R-:W-:-:S04]  /*19dd0*/  @!P1 IADD3 R136, P3, P4, R2, R24, R3 ;  /* 0x0000001802889210 */ /* 0x000fc80007c7e003 */
[----:B------:R-:W-:Y:S02]  /*19de0*/  @!P1 IADD3.X R143, R6, R38, R4, P3, P4 ;  /* 0x00000026068f9210 */ /* 0x000fe40001fe8404 */
[----:B------:R-:W-:Y:S02]  /*19df0*/  ISETP.LT.OR P3, PT, R39, 0x39, !P0 ;  /* 0x000000392700780c */ /* 0x000fe40004761670 */
[----:B------:R-:W-:-:S05]  /*19e00*/  F2FP.SATFINITE.E4M3.F32.PACK_AB_MERGE_C R8, RZ, R8, RZ ;  /* 0x00000008ff08723e */ /* 0x000fca00048070ff */
[----:B------:R0:W-:Y:S06]  /*19e10*/  @!P5 STG.E.U8 desc[UR48][R128.64+0x31], R8 ;  /* 0x000031088000d986 */ /* 0x0001ec000c101130 */
[----:B0-----:R-:W0:Y:S01]  /*19e20*/  @!P3 LDC.64 R8, c[0x0][0x5c0] ;  /* 0x00017000ff08bb82 */ /* 0x001e220000000a00 */
[----:B----4-:R-:W-:Y:S02]  /*19e30*/  FMUL R25, R224, UR41 ;  /* 0x00000029e0197c20 */ /* 0x010fe40008400000 */
[----:B------:R-:W4:Y:S03]  /*19e40*/  LDL.LU R224, [R1+0x74] ;  /* 0x0000740001e07983 */ /* 0x000f260000300800 */
[----:B------:R-:W-:-:S02]  /*19e50*/  F2FP.SATFINITE.E4M3.F32.PACK_AB_MERGE_C R25, RZ, R25, RZ ;  /* 0x00000019ff19723e */ /* 0x000fc400048070ff */
[----:B0-----:R-:W-:-:S05]  /*19e60*/  @!P3 IADD3 R8, P4, R24, R8, RZ ;  /* 0x000000081808b210 */ /* 0x001fca0007f9e0ff */
[----:B------:R-:W-:-:S05]  /*19e70*/  @!P3 IMAD.X R9, R38, 0x1, R9, P4 ;  /* 0x000000012609b824 */ /* 0x000fca00020e0609 */
[----:B------:R0:W-:Y:S01]  /*19e80*/  @!P3 STG.E.U8 desc[UR48][R8.64+0x38], R25 ;  /* 0x000038190800b986 */ /* 0x0001e2000c101130 */
[----:B------:R-:W-:-:S13]  /*19e90*/  ISETP.LT.OR P3, PT, R39, 0x3a, !P0 ;  /* 0x0000003a2700780c */ /* 0x000fda0004761670 */
[----:B0-----:R-:W0:Y:S02]  /*19ea0*/  @!P3 LDC.64 R8, c[0x0][0x5c0] ;  /* 0x00017000ff08bb82 */ /* 0x001e240000000a00 */
        /* <DEDUP_REMOVED lines=8> */
[----:B------:R-:W-:-:S04]  /*19f30*/  LOP3.LUT R228, R228, 0xffffefff, RZ, 0xc0, !PT ;  /* 0xffffefffe4e47812 */ /* 0x000fc800078ec0ff */
[----:B------:R-:W-:Y:S02]  /*19f40*/  @P1 LOP3.LUT R228, R228, 0x1000, RZ, 0xfc, !PT ;  /* 0x00001000e4e41812 */ /* 0x000fe400078efcff */
[----:B------:R-:W-:Y:S02]  /*19f50*/  ISETP.LT.OR P1, PT, R39, 0x49, !P2 ;  /* 0x000000492700780c */ /* 0x000fe40005721670 */
[C---:B------:R-:W-:Y:S02]  /*19f60*/  LOP3.LUT P6, RZ, R228.reuse, 0x20, RZ, 0xc0, !PT ;  /* 0x00000020e4ff7812 */ /* 0x040fe400078cc0ff */
[C---:B------:R-:W-:Y:S02]  /*19f70*/  LOP3.LUT P0, RZ, R228.reuse, 0x100, RZ, 0xc0, !PT ;  /* 0x00000100e4ff7812 */ /* 0x040fe4000780c0ff */
[----:B------:R-:W-:-:S07]  /*19f80*/  LOP3.LUT R228, R228, 0xffffffbf, RZ, 0xc0, !PT ;  /* 0xffffffbfe4e47812 */ /* 0x000fce00078ec0ff */
[----:B------:R-:W-:Y:S02]  /*19f90*/  @!P1 IADD3 R128, P3, P4, R2, R24, R3 ;  /* 0x0000001802809210 */ /* 0x000fe40007c7e003 */
[----:B------:R-:W-:Y:S02]  /*19fa0*/  @P1 LOP3.LUT R228, R228, 0x40, RZ, 0xfc, !PT ;  /* 0x00000040e4e41812 */ /* 0x000fe400078efcff */
[----:B------:R-:W-:Y:S02]  /*19fb0*/  @!P1 IADD3.X R129, R6, R38, R4, P3, P4 ;  /* 0x0000002606819210 */ /* 0x000fe40001fe8404 */
[----:B------:R-:W-:Y:S02]  /*19fc0*/  LOP3.LUT P1, RZ, R0, 0x80000, RZ, 0xc0, !PT ;  /* 0x0008000000ff7812 */ /* 0x000fe4000782c0ff */
[----:B------:R-:W-:-:S11]  /*19fd0*/  F2FP.SATFINITE.E4M3.F32.PACK_AB_MERGE_C R8, RZ, R8, RZ ;  /* 0x00000008ff08723e */ /* 0x000fd600048070ff */
[----:B------:R4:W-:Y:S01]  /*19fe0*/  @!P1 STG.E.U8 desc[UR48][R116.64+0x38], R8 ;  /* 0x0000380874009986 */ /* 0x0009e2000c101130 */
[----:B------:R-:W-:Y:S01]  /*19ff0*/  LOP3.LUT P5, RZ, R229, 0x10000000, RZ, 0xc0, !PT ;  /* 0x10000000e5ff7812 */ /* 0x000fe200078ac0ff */
[----:B----4-:R-:W-:-:S05]  /*1a000*/  FMUL R8, R224, UR41 ;  /* 0x00000029e0087c20 */ /* 0x010fca0008400000 */
[----:B------:R-:W-:-:S05]  /*1a010*/  F2FP.SATFINITE.E4M3.F32.PACK_AB_MERGE_C R8, RZ, R8, RZ ;  /* 0x00000008ff08723e */ /* 0x000fca00048070ff */
[----:B------:R2:W-:Y:S02]  /*1a020*/  @!P6 STG.E.U8 desc[UR48][R112.64+0x39], R8 ;  /* 0x000039087000e986 */ /* 0x0005e4000c101130 */
[----:B--2---:R-:W-:Y:S02]  /*1a030*/  FMUL R8, R225, UR41 ;  /* 0x00000029e1087c20 */ /* 0x004fe40008400000 */
[----:B------:R-:W2:Y:S03]  /*1a040*/  LDL.LU R225, [R1+0x80] ;  /* 0x0000800001e17983 */ /* 0x000ea60000300800 */
[----:B------:R-:W-:-:S05]  /*1a050*/  F2FP.SATFINITE.E4M3.F32.PACK_AB_MERGE_C R8, RZ, R8, RZ ;  /* 0x00000008ff08723e */ /* 0x000fca00048070ff */
[----:B------:R3:W-:Y:S02]  /*1a060*/  @!P5 STG.E.U8 desc[UR48][R110.64+0x30], R8 ;  /* 0x000030086e00d986 */ /* 0x0007e4000c101130 */
[----:B---3--:R-:W-:Y:S02]  /*1a070*/  FMUL R8, R226, UR41 ;  /* 0x00000029e2087c20 */ /* 0x008fe40008400000 */
[----:B------:R-:W3:Y:S01]  /*1a080*/  LDL.LU R226, [R1+0x84] ;  /* 0x0000840001e27983 */ /* 0x000ee20000300800 */
[----:B------:R-:W-:Y:S02]  /*1a090*/  ISETP.LT.OR P2, PT, R39, 0x4a, !P2 ;  /* 0x0000004a2700780c */ /* 0x000fe40005741670 */
[----:B------:R-:W-:Y:S01]  /*1a0a0*/  LOP3.LUT R228, R228, 0xfffffff7, RZ, 0xc0, !PT ;  /* 0xfffffff7e4e47812 */ /* 0x000fe200078ec0ff */
[----:B------:R-:W4:Y:S10]  /*1a0b0*/  LDL.LU R224, [R1+0x88] ;  /* 0x0000880001e07983 */ /* 0x000f340000300800 */
[----:B------:R-:W-:-:S02]  /*1a0c0*/  @!P2 IADD3 R132, P3, P4, R2, R24, R3 ;  /* 0x000000180284a210 */ /* 0x000fc40007c7e003 */
[----:B------:R-:W-:Y:S02]  /*1a0d0*/  @P2 LOP3.LUT R228, R228, 0x8, RZ, 0xfc, !PT ;  /* 0x00000008e4e42812 */ /* 0x000fe400078efcff */
[----:B------:R-:W-:Y:S02]  /*1a0e0*/  @!P2 IADD3.X R135, R6, R38, R4, P3, P4 ;  /* 0x000000260687a210 */ /* 0x000fe40001fe8404 */
[----:B------:R-:W-:-:S04]  /*1a0f0*/  LOP3.LUT P2, RZ, R0, 0x40000, RZ, 0xc0, !PT ;  /* 0x0004000000ff7812 */ /* 0x000fc8000784c0ff */
[C---:B------:R-:W-:Y:S02]  /*1a100*/  ISETP.LT.OR P1, PT, R39.reuse, 0x51, !P2 ;  /* 0x000000512700780c */ /* 0x040fe40005721670 */
[----:B------:R-:W-:Y:S02]  /*1a110*/  ISETP.LT.OR P6, PT, R39, 0x52, !P2 ;  /* 0x000000522700780c */ /* 0x000fe400057c1670 */
[----:B------:R-:W-:-:S09]  /*1a120*/  LOP3.LUT R228, R228, 0xffffdfff, RZ, 0xc0, !PT ;  /* 0xffffdfffe4e47812 */ /* 0x000fd200078ec0ff */
[----:B------:R-:W-:Y:S02]  /*1a130*/  @!P1 IADD3 R147, P3, P4, R2, R24, R5 ;  /* 0x0000001802939210 */ /* 0x000fe40007c7e005 */
[----:B------:R-:W-:Y:S02]  /*1a140*/  @P1 LOP3.LUT R228, R228, 0x2000, RZ, 0xfc, !PT ;  /* 0x00002000e4e41812 */ /* 0x000fe400078efcff */
[----:B------:R-:W-:Y:S02]  /*1a150*/  @!P1 IADD3.X R146, R6, R38, R7, P3, P4 ;  /* 0x0000002606929210 */ /* 0x000fe40001fe8407 */
[----:B------:R-:W-:Y:S02]  /*1a160*/  LOP3.LUT P1, RZ, R0, 0x20000, RZ, 0xc0, !PT ;  /* 0x0002000000ff7812 */ /* 0x000fe4000782c0ff */
[----:B------:R-:W-:Y:S02]  /*1a170*/  LOP3.LUT R228, R228, 0xfffff7ff, RZ, 0xc0, !PT ;  /* 0xfffff7ffe4e47812 */ /* 0x000fe400078ec0ff */
[----:B------:R-:W-:-:S02]  /*1a180*/  @!P6 IADD3 R142, P3, P4, R2, R24, R5 ;  /* 0x00000018028ee210 */ /* 0x000fc40007c7e005 */
[----:B------:R-:W-:Y:S02]  /*1a190*/  F2FP.SATFINITE.E4M3.F32.PACK_AB_MERGE_C R8, RZ, R8, RZ ;  /* 0x00000008ff08723e */ /* 0x000fe400048070ff */
[----:B------:R-:W-:Y:S02]  /*1a1a0*/  @P6 LOP3.LUT R228, R228, 0x800, RZ, 0xfc, !PT ;  /* 0x00000800e4e46812 */ /* 0x000fe400078efcff */
[----:B------:R-:W-:Y:S02]  /*1a1b0*/  @!P6 IADD3.X R141, R6, R38, R7, P3, P4 ;  /* 0x00000026068de210 */ /* 0x000fe40001fe8407 */
[C---:B------:R-:W-:Y:S02]  /*1a1c0*/  ISETP.LT.OR P6, PT, R39.reuse, 0x59, !P2 ;  /* 0x000000592700780c */ /* 0x040fe400057c1670 */
[----:B------:R-:W-:Y:S01]  /*1a1d0*/  LOP3.LUT R0, R0, 0xffff7fff, RZ, 0xc0, !PT ;  /* 0xffff7fff00007812 */ /* 0x000fe200078ec0ff */
[----:B------:R0:W-:Y:S01]  /*1a1e0*/  @!P0 STG.E.U8 desc[UR48][R106.64+0x31], R8 ;  /* 0x000031086a008986 */ /* 0x0001e2000c101130 */
[----:B------:R-:W-:-:S02]  /*1a1f0*/  ISETP.LT.OR P5, PT, R39, 0x5a, !P2 ;  /* 0x0000005a2700780c */ /* 0x000fc400057a1670 */
[----:B------:R-:W-:Y:S02]  /*1a200*/  @P2 LOP3.LUT R0, R0, 0x8000, RZ, 0xfc, !PT ;  /* 0x0000800000002812 */ /* 0x000fe400078efcff */
[----:B------:R-:W-:Y:S01]  /*1a210*/  ISETP.GE.AND P2, PT, R40, 0x109, PT ;  /* 0x000001092800780c */ /* 0x000fe20003f46270 */
[----:B0-----:R-:W0:Y:S03]  /*1a220*/  @!P1 LDC.64 R8, c[0x0][0x5c0] ;  /* 0x00017000ff089b82 */ /* 0x001e260000000a00 */
[----:B------:R-:W-:Y:S02]  /*1a230*/  ISETP.LT.OR P0, PT, R39, 0x51, !P2 ;  /* 0x000000512700780c */ /* 0x000fe40005701670 */
[----:B------:R-:W-:-:S04]  /*1a240*/  @!P6 IADD3 R127, P3, P4, R2, R24, R5 ;  /* 0x00000018027fe210 */ /* 0x000fc80007c7e005 */
[----:B------:R-:W-:Y:S02]  /*1a250*/  @!P6 IADD3.X R117, R6, R38, R7, P3, P4 ;  /* 0x000000260675e210 */ /* 0x000fe40001fe8407 */
[----:B------:R-:W-:-:S04]  /*1a260*/  @!P5 IADD3 R116, P3, P4, R2, R24, R5 ;  /* 0x000000180274d210 */ /* 0x000fc80007c7e005 */
[----:B------:R-:W-:Y:S02]  /*1a270*/  @!P5 IADD3.X R115, R6, R38, R7, P3, P4 ;  /* 0x000000260673d210 */ /* 0x000fe40001fe8407 */
        /* <DEDUP_REMOVED lines=11> */
[----:B------:R-:W-:-:S04]  /*1a330*/  @P6 LOP3.LUT R228, R228, 0x400, RZ, 0xfc, !PT ;  /* 0x00000400e4e46812 */ /* 0x000fc800078efcff */
[----:B------:R-:W-:-:S04]  /*1a340*/  LOP3.LUT R228, R228, 0xfffffdff, RZ, 0xc0, !PT ;  /* 0xfffffdffe4e47812 */ /* 0x000fc800078ec0ff */
[----:B------:R-:W-:-:S04]  /*1a350*/  @P5 LOP3.LUT R228, R228, 0x200, RZ, 0xfc, !PT ;  /* 0x00000200e4e45812 */ /* 0x000fc800078efcff */
[----:B------:R-:W-:-:S04]  /*1a360*/  LOP3.LUT R228, R228, 0xfffffeff, RZ, 0xc0, !PT ;  /* 0xfffffeffe4e47812 */ /* 0x000fc800078ec0ff */
[----:B------:R-:W-:Y:S02]  /*1a370*/  @P0 LOP3.LUT R228, R228, 0x100, RZ, 0xfc, !PT ;  /* 0x00000100e4e40812 */ /* 0x000fe400078efcff */
[----:B------:R-:W-:Y:S02]  /*1a380*/  ISETP.LT.OR P0, PT, R39, 0x52, !P2 ;  /* 0x000000522700780c */ /* 0x000fe40005701670 */
[----:B------:R-:W-:-:S11]  /*1a390*/  LOP3.LUT R228, R228, 0xffffffdf, RZ, 0xc0, !PT ;  /* 0xffffffdfe4e47812 */ /* 0x000fd600078ec0ff */
[----:B------:R-:W-:Y:S02]  /*1a3a0*/  @!P0 IADD3 R112, P3, P4, R2, R24, R3 ;  /* 0x0000001802708210 */ /* 0x000fe40007c7e003 */
[----:B------:R-:W-:Y:S02]  /*1a3b0*/  @P0 LOP3.LUT R228, R228, 0x20, RZ, 0xfc, !PT ;  /* 0x00000020e4e40812 */ /* 0x000fe400078efcff */
[----:B------:R-:W-:Y:S02]  /*1a3c0*/  @!P0 IADD3.X R111, R6, R38, R4, P3, P4 ;  /* 0x00000026066f8210 */ /* 0x000fe40001fe8404 */
[----:B------:R-:W-:-:S13]  /*1a3d0*/  LOP3.LUT P0, RZ, R0, 0x10000, RZ, 0xc0, !PT ;  /* 0x0001000000ff7812 */ /* 0x000fda000780c0ff */
[----:B------:R-:W0:Y:S01]  /*1a3e0*/  @!P0 LDC.64 R8, c[0x0][0x5c0] ;  /* 0x00017000ff088b82 */ /* 0x000e220000000a00 */
[----:B------:R-:W-:Y:S02]  /*1a3f0*/  F2FP.SATFINITE.E4M3.F32.PACK_AB_MERGE_C R25, RZ, R25, RZ ;  /* 0x00000019ff19723e */ /* 0x000fe400048070ff */
[----:B------:R-:W-:Y:S02]  /*1a400*/  LOP3.LUT P6, RZ, R0, 0x4, RZ, 0xc0, !PT ;  /* 0x0000000400ff7812 */ /* 0x000fe400078cc0ff */
[----:B0-----:R-:W-:-:S05]  /*1a410*/  @!P0 IADD3 R8, P1, R73, R8, RZ ;  /* 0x0000000849088210 */ /* 0x001fca0007f3e0ff */
[----:B------:R-:W-:-:S05]  /*1a420*/  @!P0 IMAD.X R9, R77, 0x1, R9, P1 ;  /* 0x000000014d098824 */ /* 0x000fca00008e0609 */
[----:B------:R4:W-:Y:S02]  /*1a430*/  @!P0 STG.E.U8 desc[UR48][R8.64+0x31], R25 ;  /* 0x0000311908008986 */ /* 0x0009e4000c101130 */
[----:B----4-:R-:W-:-:S05]  /*1a440*/  FMUL R8, R224, UR41 ;  /* 0x00000029e0087c20 */ /* 0x010fca0008400000 */
[----:B------:R-:W-:-:S05]  /*1a450*/  F2FP.SATFINITE.E4M3.F32.PACK_AB_MERGE_C R8, RZ, R8, RZ ;  /* 0x00000008ff08723e */ /* 0x000fca00048070ff */
[----:B------:R2:W-:Y:S02]  /*1a460*/  @!P6 STG.E.U8 desc[UR48][R104.64+0x38], R8 ;  /* 0x000038086800e986 */ /* 0x0005e4000c101130 */
[----:B--2---:R-:W-:Y:S02]  /*1a470*/  FMUL R8, R225, UR41 ;  /* 0x00000029e1087c20 */ /* 0x004fe40008400000 */
[----:B------:R-:W2:Y:S04]  /*1a480*/  LDL.LU R225, [R1+0x94] ;  /* 0x0000940001e17983 */ /* 0x000ea80000300800 */
[----:B------:R-:W4:Y:S04]  /*1a490*/  LDL.LU R224, [R1+0x98] ;  /* 0x0000980001e07983 */ /* 0x000f280000300800 */
[----:B------:R-:W4:Y:S01]  /*1a4a0*/  LDL.LU R221, [R1+0x9c] ;  /* 0x00009c0001dd7983 */ /* 0x000f220000300800 */
[----:B---3--:R-:W-:-:S03]  /*1a4b0*/  FMUL R81, R226, UR41 ;  /* 0x00000029e2517c20 */ /* 0x008fc60008400000 */
[----:B------:R-:W3:Y:S01]  /*1a4c0*/  LDL.LU R226, [R1+0xa0] ;  /* 0x0000a00001e27983 */ /* 0x000ee20000300800 */
[----:B------:R-:W-:Y:S02]  /*1a4d0*/  ISETP.LT.OR P2, PT, R39, 0x59, !P2 ;  /* 0x000000592700780c */ /* 0x000fe40005741670 */
[----:B------:R-:W-:Y:S01]  /*1a4e0*/  LOP3.LUT R228, R228, 0xfffffffd, RZ, 0xc0, !PT ;  /* 0xfffffffde4e47812 */ /* 0x000fe200078ec0ff */
[----:B------:R-:W3:Y:S01]  /*1a4f0*/  LDL.LU R222, [R1+0xa4] ;  /* 0x0000a40001de7983 */ /* 0x000ee20000300800 */
[----:B------:R-:W-:Y:S02]  /*1a500*/  LOP3.LUT P5, RZ, R0, 0x1, RZ, 0xc0, !PT ;  /* 0x0000000100ff7812 */ /* 0x000fe400078ac0ff */
[----:B------:R-:W-:Y:S01]  /*1a510*/  F2FP.SATFINITE.E4M3.F32.PACK_AB_MERGE_C R8, RZ, R8, RZ ;  /* 0x00000008ff08723e */ /* 0x000fe200048070ff */
[----:B------:R-:W3:Y:S06]  /*1a520*/  LDL.LU R223, [R1+0xa8] ;  /* 0x0000a80001df7983 */ /* 0x000eec0000300800 */
[----:B------:R-:W-:-:S04]  /*1a530*/  @!P2 IADD3 R110, P3, P4, R2, R24, R3 ;  /* 0x00000018026ea210 */ /* 0x000fc80007c7e003 */
[----:B------:R-:W-:Y:S02]  /*1a540*/  @!P2 IADD3.X R109, R6, R38, R4, P3, P4 ;  /* 0x00000026066da210 */ /* 0x000fe40001fe8404 */
[----:B------:R-:W-:Y:S02]  /*1a550*/  ISETP.GE.AND P4, PT, R40, 0x109, PT ;  /* 0x000001092800780c */ /* 0x000fe40003f86270 */
[----:B------:R-:W-:Y:S02]  /*1a560*/  @P2 LOP3.LUT R228, R228, 0x2, RZ, 0xfc, !PT ;  /* 0x00000002e4e42812 */ /* 0x000fe400078efcff */
[----:B------:R-:W-:Y:S02]  /*1a570*/  ISETP.LT.OR P4, PT, R39, 0x5a, !P4 ;  /* 0x0000005a2700780c */ /* 0x000fe40006781670 */
[----:B------:R-:W-:-:S04]  /*1a580*/  LOP3.LUT P2, RZ, R0, 0x8000, RZ, 0xc0, !PT ;  /* 0x0000800000ff7812 */ /* 0x000fc8000784c0ff */
[----:B------:R-:W-:Y:S02]  /*1a590*/  ISETP.LT.OR P3, PT, R39, 0x61, !P2 ;  /* 0x000000612700780c */ /* 0x000fe40005761670 */
[----:B------:R-:W-:-:S05]  /*1a5a0*/  LOP3.LUT R228, R228, 0xffffff7f, RZ, 0xc0, !PT ;  /* 0xffffff7fe4e47812 */ /* 0x000fca00078ec0ff */
[----:B------:R-:W-:-:S04]  /*1a5b0*/  @!P4 IADD3 R108, P0, P1, R2, R24, R3 ;  /* 0x00000018026cc210 */ /* 0x000fc8000791e003 */
[----:B------:R-:W-:Y:S02]  /*1a5c0*/  @!P4 IADD3.X R107, R6, R38, R4, P0, P1 ;  /* 0x00000026066bc210 */ /* 0x000fe400007e2404 */
[----:B------:R-:W-:Y:S02]  /*1a5d0*/  @!P3 IADD3 R106, P0, P1, R2, R24, R5 ;  /* 0x00000018026ab210 */ /* 0x000fe4000791e005 */
[----:B------:R-:W-:Y:S02]  /*1a5e0*/  @P3 LOP3.LUT R228, R228, 0x80, RZ, 0xfc, !PT ;  /* 0x00000080e4e43812 */ /* 0x000fe400078efcff */
[----:B------:R-:W-:Y:S02]  /*1a5f0*/  @!P3 IADD3.X R25, R6, R38, R7, P0, P1 ;  /* 0x000000260619b210 */ /* 0x000fe400007e2407 */
[C---:B------:R-:W-:Y:S02]  /*1a600*/  ISETP.LT.OR P6, PT, R39.reuse, 0x39, !P2 ;  /* 0x000000392700780c */ /* 0x040fe400057c1670 */
[----:B------:R-:W-:-:S02]  /*1a610*/  ISETP.LT.OR P3, PT, R39, 0x62, !P2 ;  /* 0x000000622700780c */ /* 0x000fc40005761670 */
[----:B------:R-:W-:Y:S01]  /*1a620*/  LOP3.LUT R0, R0, 0xffffefff, RZ, 0xc0, !PT ;  /* 0xffffefff00007812 */ /* 0x000fe200078ec0ff */
[----:B------:R0:W-:Y:S03]  /*1a630*/  @!P5 STG.E.U8 desc[UR48][R102.64+0x39], R8 ;  /* 0x000039086600d986 */ /* 0x0001e6000c101130 */
[----:B------:R-:W-:Y:S02]  /*1a640*/  @P4 LOP3.LUT R0, R0, 0x1000, RZ, 0xfc, !PT ;  /* 0x0000100000004812 */ /* 0x000fe400078efcff */
[C---:B------:R-:W-:Y:S02]  /*1a650*/  LOP3.LUT P4, RZ, R228.reuse, 0x80000, RZ, 0xc0, !PT ;  /* 0x00080000e4ff7812 */ /* 0x040fe4000788c0ff */
[----:B------:R-:W-:-:S03]  /*1a660*/  LOP3.LUT R228, R228, 0xffffffef, RZ, 0xc0, !PT ;  /* 0xffffffefe4e47812 */ /* 0x000fc600078ec0ff */
[----:B------:R-:W-:Y:S01]  /*1a670*/  @!P3 IADD3 R41, P0, P1, R2, R24, R5 ;  /* 0x000000180229b210 */ /* 0x000fe2000791e005 */
[----:B0-----:R-:W0:Y:S01]  /*1a680*/  @!P6 LDC.64 R8, c[0x0][0x5c0] ;  /* 0x00017000ff08eb82 */ /* 0x001e220000000a00 */
[----:B------:R-:W-:Y:S02]  /*1a690*/  @P3 LOP3.LUT R228, R228, 0x10, RZ, 0xfc, !PT ;  /* 0x00000010e4e43812 */ /* 0x000fe400078efcff */
[----:B------:R-:W-:Y:S02]  /*1a6a0*/  @!P3 IADD3.X R72, R6, R38, R7, P0, P1 ;  /* 0x000000260648b210 */ /* 0x000fe400007e2407 */
[----:B------:R-:W-:Y:S02]  /*1a6b0*/  ISETP.LT.OR P3, PT, R39, 0x69, !P2 ;  /* 0x000000692700780c */ /* 0x000fe40005761670 */
[----:B------:R-:W-:-:S11]  /*1a6c0*/  F2FP.SATFINITE.E4M3.F32.PACK_AB_MERGE_C R81, RZ, R81, RZ ;  /* 0x00000051ff51723e */ /* 0x000fd600048070ff */
[----:B------:R-:W-:-:S04]  /*1a6d0*/  @!P3 IADD3 R73, P0, P1, R2, R24, R5 ;  /* 0x000000180249b210 */ /* 0x000fc8000791e005 */
[----:B------:R-:W-:Y:S02]  /*1a6e0*/  @!P3 IADD3.X R76, R6, R38, R7, P0, P1 ;  /* 0x00000026064cb210 */ /* 0x000fe400007e2407 */
[----:B0-----:R-:W-:-:S05]  /*1a6f0*/  @!P6 IADD3 R8, P0, R80, R8, RZ ;  /* 0x000000085008e210 */ /* 0x001fca0007f1e0ff */
        /* <DEDUP_REMOVED lines=10> */
[----:B--2---:R-:W-:Y:S02]  /*1a7a0*/  FMUL R93, R225, UR41 ;  /* 0x00000029e15d7c20 */ /* 0x004fe40008400000 */
[----:B------:R-:W2:Y:S03]  /*1a7b0*/  LDL.LU R225, [R1+0xac] ;  /* 0x0000ac0001e17983 */ /* 0x000ea60000300800 */
[----:B------:R-:W-:Y:S01]  /*1a7c0*/  F2FP.SATFINITE.E4M3.F32.PACK_AB_MERGE_C R93, RZ, R93, RZ ;  /* 0x0000005dff5d723e */ /* 0x000fe200048070ff */
[----:B----4-:R-:W-:-:S04]  /*1a7d0*/  FMUL R102, R221, UR41 ;  /* 0x00000029dd667c20 */ /* 0x010fc80008400000 */
[----:B------:R0:W-:Y:S01]  /*1a7e0*/  @!P4 STG.E.U8 desc[UR48][R8.64+0x39], R93 ;  /* 0x0000395d0800c986 */ /* 0x0001e2000c101130 */
[----:B------:R-:W-:Y:S01]  /*1a7f0*/  F2FP.SATFINITE.E4M3.F32.PACK_AB_MERGE_C R103, RZ, R102, RZ ;  /* 0x00000066ff67723e */ /* 0x000fe200048070ff */
[----:B0-----:R-:W-:Y:S02]  /*1a800*/  FMUL R8, R224, UR41 ;  /* 0x00000029e0087c20 */ /* 0x001fe40008400000 */
[----:B------:R-:W4:Y:S01]  /*1a810*/  LDL.LU R224, [R1+0xb0] ;  /* 0x0000b00001e07983 */ /* 0x000f220000300800 */
[----:B---3--:R-:W-:-:S03]  /*1a820*/  FMUL R102, R226, UR41 ;  /* 0x00000029e2667c20 */ /* 0x008fc60008400000 */
[----:B------:R-:W3:Y:S01]  /*1a830*/  LDL.LU R226, [R1+0xb4] ;  /* 0x0000b40001e27983 */ /* 0x000ee20000300800 */
[----:B------:R-:W-:Y:S02]  /*1a840*/  ISETP.LT.OR P2, PT, R39, 0x6a, !P2 ;  /* 0x0000006a2700780c */ /* 0x000fe40005741670 */
[----:B------:R-:W-:-:S11]  /*1a850*/  ISETP.GE.AND P5, PT, R40, 0x109, PT ;  /* 0x000001092800780c */ /* 0x000fd60003fa6270 */
[----:B------:R-:W-:-:S04]  /*1a860*/  @!P2 IADD3 R77, P0, P1, R2, R24, R5 ;  /* 0x00000018024da210 */ /* 0x000fc8000791e005 */
[----:B------:R-:W-:Y:S02]  /*1a870*/  @!P2 IADD3.X R80, R6, R38, R7, P0, P1 ;  /* 0x000000260650a210 */ /* 0x000fe400007e2407 */
[----:B------:R-:W-:Y:S02]  /*1a880*/  ISETP.LT.OR P0, PT, R39, 0x61, !P5 ;  /* 0x000000612700780c */ /* 0x000fe40006f01670 */
[----:B------:R-:W-:-:S11]  /*1a890*/  LOP3.LUT R0, R0, 0xfffffbff, RZ, 0xc0, !PT ;  /* 0xfffffbff00007812 */ /* 0x000fd600078ec0ff */
[----:B------:R-:W-:-:S04]  /*1a8a0*/  @!P0 IADD3 R92, P1, P6, R2, R24, R3 ;  /* 0x00000018025c8210 */ /* 0x000fc80007e3e003 */
[----:B------:R-:W-:Y:S02]  /*1a8b0*/  @!P0 IADD3.X R81, R6, R38, R4, P1, P6 ;  /* 0x0000002606518210 */ /* 0x000fe40000fec404 */
[----:B------:R-:W-:Y:S02]  /*1a8c0*/  ISETP.LT.OR P1, PT, R39, 0x62, !P5 ;  /* 0x000000622700780c */ /* 0x000fe40006f21670 */
[----:B------:R-:W-:-:S04]  /*1a8d0*/  @P2 LOP3.LUT R0, R0, 0x400, RZ, 0xfc, !PT ;  /* 0x0000040000002812 */ /* 0x000fc800078efcff */
[C---:B------:R-:W-:Y:S02]  /*1a8e0*/  LOP3.LUT P2, RZ, R0.reuse, 0x20, RZ, 0xc0, !PT ;  /* 0x0000002000ff7812 */ /* 0x040fe4000784c0ff */
[----:B------:R-:W-:-:S04]  /*1a8f0*/  LOP3.LUT R0, R0, 0xfffff7ff, RZ, 0xc0, !PT ;  /* 0xfffff7ff00007812 */ /* 0x000fc800078ec0ff */
[----:B------:R-:W-:Y:S02]  /*1a900*/  @P0 LOP3.LUT R0, R0, 0x800, RZ, 0xfc, !PT ;  /* 0x0000080000000812 */ /* 0x000fe400078efcff */
[----:B------:R-:W-:Y:S02]  /*1a910*/  @!P1 IADD3 R93, P5, P6, R2, R24, R3 ;  /* 0x00000018025d9210 */ /* 0x000fe40007ebe003 */
[----:B------:R-:W-:Y:S02]  /*1a920*/  P2R R101, PR, RZ, 0x2 ;  /* 0x00000002ff657803 */ /* 0x000fe40000000000 */
[----:B------:R-:W-:Y:S02]  /*1a930*/  @!P1 IADD3.X R100, R6, R38, R4, P5, P6 ;  /* 0x0000002606649210 */ /* 0x000fe40002fec404 */
[----:B------:R-:W-:Y:S02]  /*1a940*/  LOP3.LUT P5, RZ, R0, 0x4000, RZ, 0xc0, !PT ;  /* 0x0000400000ff7812 */ /* 0x000fe400078ac0ff */
[----:B------:R-:W-:-:S02]  /*1a950*/  LOP3.LUT P1, RZ, R228, 0x800000, RZ, 0xc0, !PT ;  /* 0x00800000e4ff7812 */ /* 0x000fc4000782c0ff */
[----:B------:R-:W-:-:S09]  /*1a960*/  F2FP.SATFINITE.E4M3.F32.PACK_AB_MERGE_C R8, RZ, R8, RZ ;  /* 0x00000008ff08723e */ /* 0x000fd200048070ff */
[----:B------:R0:W-:Y:S01]  /*1a970*/  @!P5 STG.E.U8 desc[UR48][R98.64+0x30], R8 ;  /* 0x000030086200d986 */ /* 0x0001e2000c101130 */
[----:B------:R-:W-:Y:S01]  /*1a980*/  LOP3.LUT P6, RZ, R0, 0x40, RZ, 0xc0, !PT ;  /* 0x0000004000ff7812 */ /* 0x000fe200078cc0ff */
[----:B0-----:R-:W0:Y:S01]  /*1a990*/  @!P1 LDC.64 R8, c[0x0][0x5c0] ;  /* 0x00017000ff089b82 */ /* 0x001e220000000a00 */
[----:B------:R-:W-:-:S11]  /*1a9a0*/  LOP3.LUT P0, RZ, R228, 0x200000, RZ, 0xc0, !PT ;  /* 0x00200000e4ff7812 */ /* 0x000fd6000780c0ff */
[----:B------:R1:W-:Y:S01]  /*1a9b0*/  @!P6 STG.E.U8 desc[UR48][R94.64+0x31], R103 ;  /* 0x000031675e00e986 */ /* 0x0003e2000c101130 */
[----:B------:R-:W-:Y:S01]  /*1a9c0*/  F2FP.SATFINITE.E4M3.F32.PACK_AB_MERGE_C R105, RZ, R102, RZ ;  /* 0x00000066ff69723e */ /* 0x000fe200048070ff */
[----:B------:R-:W-:Y:S02]  /*1a9d0*/  FMUL R98, R222, UR41 ;  /* 0x00000029de627c20 */ /* 0x000fe40008400000 */
[----:B------:R-:W3:Y:S01]  /*1a9e0*/  LDL.LU R222, [R1+0xb8] ;  /* 0x0000b80001de7983 */ /* 0x000ee20000300800 */
[----:B0-----:R-:W-:-:S05]  /*1a9f0*/  @!P1 IADD3 R8, P6, R119, R8, RZ ;  /* 0x0000000877089210 */ /* 0x001fca0007fde0ff */
[----:B------:R-:W-:-:S05]  /*1aa00*/  @!P1 IMAD.X R9, R124, 0x1, R9, P6 ;  /* 0x000000017c099824 */ /* 0x000fca00030e0609 */
[----:B------:R0:W-:Y:S01]  /*1aa10*/  @!P1 STG.E.U8 desc[UR48][R8.64+0x30], R105 ;  /* 0x0000306908009986 */ /* 0x0001e2000c101130 */
[----:B-1----:R-:W-:Y:S01]  /*1aa20*/  FMUL R94, R223, UR41 ;  /* 0x00000029df5e7c20 */ /* 0x002fe20008400000 */
[----:B0-----:R-:W0:Y:S04]  /*1aa30*/  @!P0 LDC.64 R8, c[0x0][0x5c0] ;  /* 0x00017000ff088b82 */ /* 0x001e280000000a00 */
[----:B------:R-:W-:Y:S02]  /*1aa40*/  F2FP.SATFINITE.E4M3.F32.PACK_AB_MERGE_C R99, RZ, R94, RZ ;  /* 0x0000005eff63723e */ /* 0x000fe400048070ff */
[----:B------:R-:W-:Y:S02]  /*1aa50*/  F2FP.SATFINITE.E4M3.F32.PACK_AB_MERGE_C R95, RZ, R98, RZ ;  /* 0x00000062ff5f723e */ /* 0x000fe400048070ff */
[----:B0-----:R-:W-:-:S05]  /*1aa60*/  @!P0 IADD3 R8, P6, R120, R8, RZ ;  /* 0x0000000878088210 */ /* 0x001fca0007fde0ff */
[----:B------:R-:W-:-:S05]  /*1aa70*/  @!P0 IMAD.X R9, R123, 0x1, R9, P6 ;  /* 0x000000017b098824 */ /* 0x000fca00030e0609 */
[----:B------:R0:W-:Y:S01]  /*1aa80*/  @!P0 STG.E.U8 desc[UR48][R8.64+0x31], R95 ;  /* 0x0000315f08008986 */ /* 0x0001e2000c101130 */
[----:B--2---:R-:W-:-:S03]  /*1aa90*/  FMUL R94, R225, UR41 ;  /* 0x00000029e15e7c20 */ /* 0x004fc60008400000 */
[----:B------:R-:W2:Y:S04]  /*1aaa0*/  LDL.LU R225, [R1+0xbc] ;  /* 0x0000bc0001e17983 */ /* 0x000ea80000300800 */
[----:B------:R-:W2:Y:S01]  /*1aab0*/  LDL.LU R223, [R1+0xc0] ;  /* 0x0000c00001df7983 */ /* 0x000ea20000300800 */
[----:B------:R-:W-:Y:S01]  /*1aac0*/  F2FP.SATFINITE.E4M3.F32.PACK_AB_MERGE_C R103, RZ, R94, RZ ;  /* 0x0000005eff67723e */ /* 0x000fe200048070ff */
[----:B----4-:R-:W-:Y:S02]  /*1aad0*/  FMUL R94, R224, UR41 ;  /* 0x00000029e05e7c20 */ /* 0x010fe40008400000 */
[----:B------:R-:W4:Y:S03]  /*1aae0*/  LDL.LU R224, [R1+0xc4] ;  /* 0x0000c40001e07983 */ /* 0x000f260000300800 */
[----:B0-----:R-:W-:Y:S01]  /*1aaf0*/  F2FP.SATFINITE.E4M3.F32.PACK_AB_MERGE_C R95, RZ, R94, RZ ;  /* 0x0000005eff5f723e */ /* 0x001fe200048070ff */
[----:B---3--:R-:W-:-:S02]  /*1ab00*/  FMUL R94, R226, UR41 ;  /* 0x00000029e25e7c20 */ /* 0x008fc40008400000 */
[----:B------:R-:W3:Y:S01]  /*1ab10*/  LDL.LU R226, [R1+0xc8] ;  /* 0x0000c80001e27983 */ /* 0x000ee20000300800 */
[----:B------:R-:W-:-:S13]  /*1ab20*/  LOP3.LUT P4, RZ, R228, 0x40000, RZ, 0xc0, !PT ;  /* 0x00040000e4ff7812 */ /* 0x000fda000788c0ff */
[----:B------:R-:W0:Y:S01]  /*1ab30*/  @!P4 LDC.64 R8, c[0x0][0x5c0] ;  /* 0x00017000ff08cb82 */ /* 0x000e220000000a00 */
[C---:B------:R-:W-:Y:S02]  /*1ab40*/  LOP3.LUT P3, RZ, R0.reuse, 0x10, RZ, 0xc0, !PT ;  /* 0x0000001000ff7812 */ /* 0x040fe4000786c0ff */
[----:B------:R-:W-:Y:S01]  /*1ab50*/  LOP3.LUT P5, RZ, R0, 0x2000, RZ, 0xc0, !PT ;  /* 0x0000200000ff7812 */ /* 0x000fe200078ac0ff */
[----:B------:R-:W-:Y:S10]  /*1ab60*/  @!P2 STG.E.U8 desc[UR48][R96.64+0x38], R99 ;  /* 0x000038636000a986 */ /* 0x000ff4000c101130 */
[----:B------:R-:W-:Y:S01]  /*1ab70*/  @!P3 STG.E.U8 desc[UR48][R86.64+0x39], R103 ;  /* 0x000039675600b986 */ /* 0x000fe2000c101130 */
[----:B0-----:R-:W-:-:S05]  /*1ab80*/  @!P4 IADD3 R8, P6, R122, R8, RZ ;  /* 0x000000087a08c210 */ /* 0x001fca0007fde0ff */
[----:B------:R-:W-:-:S05]  /*1ab90*/  @!P4 IMAD.X R9, R126, 0x1, R9, P6 ;  /* 0x000000017e09c824 */ /* 0x000fca00030e0609 */
[----:B------:R0:W-:Y:S02]  /*1aba0*/  @!P4 STG.E.U8 desc[UR48][R8.64+0x38], R95 ;  /* 0x0000385f0800c986 */ /* 0x0001e4000c101130 */
[----:B0-----:R-:W0:Y:S01]  /*1abb0*/  @!P5 LDC.64 R8, c[0x0][0x5c0] ;  /* 0x00017000ff08db82 */ /* 0x001e220000000a00 */
[----:B------:R-:W-:Y:S02]  /*1abc0*/  F2FP.SATFINITE.E4M3.F32.PACK_AB_MERGE_C R87, RZ, R94, RZ ;  /* 0x0000005eff57723e */ /* 0x000fe400048070ff */
[----:B------:R-:W-:Y:S02]  /*1abd0*/  ISETP.GE.AND P0, PT, R40, 0x1, PT ;  /* 0x000000012800780c */ /* 0x000fe40003f06270 */
[----:B0-----:R-:W-:-:S05]  /*1abe0*/  @!P5 IADD3 R8, P6, R121, R8, RZ ;  /* 0x000000087908d210 */ /* 0x001fca0007fde0ff */
[----:B------:R-:W-:-:S05]  /*1abf0*/  @!P5 IMAD.X R9, R125, 0x1, R9, P6 ;  /* 0x000000017d09d824 */ /* 0x000fca00030e0609 */
[----:B------:R0:W-:Y:S01]  /*1ac00*/  @!P5 STG.E.U8 desc[UR48][R8.64+0x39], R87 ;  /* 0x000039570800d986 */ /* 0x0001e2000c101130 */
[----:B------:R-:W-:Y:S01]  /*1ac10*/  ISETP.LT.OR P5, PT, R39, 0x41, !P0 ;  /* 0x000000412700780c */ /* 0x000fe200047a1670 */
[----:B------:R-:W-:Y:S02]  /*1ac20*/  FMUL R86, R222, UR41 ;  /* 0x00000029de567c20 */ /* 0x000fe40008400000 */
[----:B------:R-:W3:Y:S10]  /*1ac30*/  LDL.LU R222, [R1+0xcc] ;  /* 0x0000cc0001de7983 */ /* 0x000ef40000300800 */
[----:B0-----:R-:W0:Y:S01]  /*1ac40*/  @!P5 LDC.64 R8, c[0x0][0x5c0] ;  /* 0x00017000ff08db82 */ /* 0x001e220000000a00 */
[----:B------:R-:W-:-:S02]  /*1ac50*/  F2FP.SATFINITE.E4M3.F32.PACK_AB_MERGE_C R95, RZ, R86, RZ ;  /* 0x00000056ff5f723e */ /* 0x000fc400048070ff */
[----:B0-----:R-:W-:-:S05]  /*1ac60*/  @!P5 IADD3 R8, P6, R24, R8, RZ ;  /* 0x000000081808d210 */ /* 0x001fca0007fde0ff */
[----:B------:R-:W-:-:S05]  /*1ac70*/  @!P5 IMAD.X R9, R38, 0x1, R9, P6 ;  /* 0x000000012609d824 */ /* 0x000fca00030e0609 */
[----:B------:R0:W-:Y:S01]  /*1ac80*/  @!P5 STG.E.U8 desc[UR48][R8.64+0x40], R95 ;  /* 0x0000405f0800d986 */ /* 0x0001e2000c101130 */
[----:B--2---:R-:W-:-:S03]  /*1ac90*/  FMUL R86, R225, UR41 ;  /* 0x00000029e1567c20 */ /* 0x004fc60008400000 */
[----:B------:R-:W2:Y:S02]  /*1aca0*/  LDL.LU R225, [R1+0xd0] ;  /* 0x0000d00001e17983 */ /* 0x000ea40000300800 */
[----:B------:R-:W-:Y:S01]  /*1acb0*/  F2FP.SATFINITE.E4M3.F32.PACK_AB_MERGE_C R87, RZ, R86, RZ ;  /* 0x00000056ff57723e */ /* 0x000fe200048070ff */
[----:B------:R-:W-:Y:S02]  /*1acc0*/  FMUL R86, R223, UR41 ;  /* 0x00000029df567c20 */ /* 0x000fe40008400000 */
[----:B------:R-:W2:Y:S04]  /*1acd0*/  LDL.LU R223, [R1+0xd4] ;  /* 0x0000d40001df7983 */ /* 0x000ea80000300800 */
[----:B------:R-:W2:Y:S01]  /*1ace0*/  LDL.LU R221, [R1+0xd8] ;  /* 0x0000d80001dd7983 */ /* 0x000ea20000300800 */
[----:B------:R-:W-:Y:S01]  /*1acf0*/  F2FP.SATFINITE.E4M3.F32.PACK_AB_MERGE_C R97, RZ, R86, RZ ;  /* 0x00000056ff61723e */ /* 0x000fe200048070ff */
[----:B----4-:R-:W-:-:S02]  /*1ad00*/  FMUL R86, R224, UR41 ;  /* 0x00000029e0567c20 */ /* 0x010fc40008400000 */
[----:B------:R-:W4:Y:S03]  /*1ad10*/  LDL.LU R224, [R1+0xdc] ;  /* 0x0000dc0001e07983 */ /* 0x000f260000300800 */
[----:B0-----:R-:W-:Y:S01]  /*1ad20*/  F2FP.SATFINITE.E4M3.F32.PACK_AB_MERGE_C R95, RZ, R86, RZ ;  /* 0x00000056ff5f723e */ /* 0x001fe200048070ff */
[----:B---3--:R-:W-:Y:S02]  /*1ad30*/  FMUL R86, R226, UR41 ;  /* 0x00000029e2567c20 */ /* 0x008fe40008400000 */
[----:B------:R-:W3:Y:S01]  /*1ad40*/  LDL.LU R226, [R1+0xe0] ;  /* 0x0000e00001e27983 */ /* 0x000ee20000300800 */
[----:B------:R-:W-:-:S13]  /*1ad50*/  ISETP.LT.OR P5, PT, R39, 0x42, !P0 ;  /* 0x000000422700780c */ /* 0x000fda00047a1670 */
[----:B------:R-:W0:Y:S02]  /*1ad60*/  @!P5 LDC.64 R8, c[0x0][0x5c0] ;  /* 0x00017000ff08db82 */ /* 0x000e240000000a00 */
[----:B0-----:R-:W-:-:S05]  /*1ad70*/  @!P5 IADD3 R8, P6, R24, R8, RZ ;  /* 0x000000081808d210 */ /* 0x001fca0007fde0ff */
[----:B------:R-:W-:-:S05]  /*1ad80*/  @!P5 IMAD.X R9, R38, 0x1, R9, P6 ;  /* 0x000000012609d824 */ /* 0x000fca00030e0609 */
[----:B------:R0:W-:Y:S01]  /*1ad90*/  @!P5 STG.E.U8 desc[UR48][R8.64+0x41], R87 ;  /* 0x000041570800d986 */ /* 0x0001e2000c101130 */
[----:B------:R-:W-:-:S13]  /*1ada0*/  ISETP.LT.OR P5, PT, R39, 0x49, !P0 ;  /* 0x000000492700780c */ /* 0x000fda00047a1670 */
[----:B0-----:R-:W0:Y:S01]  /*1adb0*/  @!P5 LDC.64 R8, c[0x0][0x5c0] ;  /* 0x00017000ff08db82 */ /* 0x001e220000000a00 */
[----:B------:R-:W-:Y:S02]  /*1adc0*/  LOP3.LUT P1, RZ, R0, 0x8, RZ, 0xc0, !PT ;  /* 0x0000000800ff7812 */ /* 0x000fe4000782c0ff */
[----:B------:R-:W-:Y:S02]  /*1add0*/  LOP3.LUT P3, RZ, R229, 0x80000000, RZ, 0xc0, !PT ;  /* 0x80000000e5ff7812 */ /* 0x000fe4000786c0ff */
[----:B------:R-:W-:-:S09]  /*1ade0*/  F2FP.SATFINITE.E4M3.F32.PACK_AB_MERGE_C R87, RZ, R86, RZ ;  /* 0x00000056ff57723e */ /* 0x000fd200048070ff */
[----:B------:R-:W-:Y:S01]  /*1adf0*/  @!P1 STG.E.U8 desc[UR48][R90.64+0x40], R97 ;  /* 0x000040615a009986 */ /* 0x000fe2000c101130 */
[----:B0-----:R-:W-:-:S03]  /*1ae00*/  @!P5 IADD3 R8, P6, R24, R8, RZ ;  /* 0x000000081808d210 */ /* 0x001fc60007fde0ff */
[----:B------:R0:W-:Y:S02]  /*1ae10*/  @!P3 STG.E.U8 desc[UR48][R84.64+0x41], R95 ;  /* 0x0000415f5400b986 */ /* 0x0001e4000c101130 */
[----:B------:R-:W-:-:S05]  /*1ae20*/  @!P5 IMAD.X R9, R38, 0x1, R9, P6 ;  /* 0x000000012609d824 */ /* 0x000fca00030e0609 */
[----:B------:R1:W-:Y:S01]  /*1ae30*/  @!P5 STG.E.U8 desc[UR48][R8.64+0x48], R87 ;  /* 0x000048570800d986 */ /* 0x0003e2000c101130 */
[----:B------:R-:W-:Y:S01]  /*1ae40*/  ISETP.LT.OR P5, PT, R39, 0x4a, !P0 ;  /* 0x0000004a2700780c */ /* 0x000fe200047a1670 */
[----:B0-----:R-:W-:Y:S02]  /*1ae50*/  FMUL R84, R222, UR41 ;  /* 0x00000029de547c20 */ /* 0x001fe40008400000 */
[----:B------:R-:W3:Y:S10]  /*1ae60*/  LDL.LU R222, [R1+0xe4] ;  /* 0x0000e40001de7983 */ /* 0x000ef40000300800 */
[----:B-1----:R-:W0:Y:S01]  /*1ae70*/  @!P5 LDC.64 R8, c[0x0][0x5c0] ;  /* 0x00017000ff08db82 */ /* 0x002e220000000a00 */
        /* <DEDUP_REMOVED lines=8> */
[----:B------:R-:W2:Y:S03]  /*1af00*/  LDL.LU R223, [R1+0xec] ;  /* 0x0000ec0001df7983 */ /* 0x000ea60000300800 */
[----:B------:R-:W-:Y:S01]  /*1af10*/  F2FP.SATFINITE.E4M3.F32.PACK_AB_MERGE_C R87, RZ, R84, RZ ;  /* 0x00000054ff57723e */ /* 0x000fe200048070ff */
[----:B------:R-:W-:-:S05]  /*1af20*/  FMUL R84, R221, UR41 ;  /* 0x00000029dd547c20 */ /* 0x000fca0008400000 */
[----:B------:R-:W-:Y:S01]  /*1af30*/  F2FP.SATFINITE.E4M3.F32.PACK_AB_MERGE_C R97, RZ, R84, RZ ;  /* 0x00000054ff61723e */ /* 0x000fe200048070ff */
[----:B----4-:R-:W-:Y:S02]  /*1af40*/  FMUL R84, R224, UR41 ;  /* 0x00000029e0547c20 */ /* 0x010fe40008400000 */
[----:B------:R-:W4:Y:S03]  /*1af50*/  LDL.LU R224, [R1+0xf0] ;  /* 0x0000f00001e07983 */ /* 0x000f260000300800 */
[----:B0-----:R-:W-:Y:S01]  /*1af60*/  F2FP.SATFINITE.E4M3.F32.PACK_AB_MERGE_C R91, RZ, R84, RZ ;  /* 0x00000054ff5b723e */ /* 0x001fe200048070ff */
[----:B---3--:R-:W-:Y:S02]  /*1af70*/  FMUL R84, R226, UR41 ;  /* 0x00000029e2547c20 */ /* 0x008fe40008400000 */
[----:B------:R-:W3:Y:S01]  /*1af80*/  LDL.LU R226, [R1+0xf4] ;  /* 0x0000f40001e27983 */ /* 0x000ee20000300800 */
[----:B------:R-:W-:-:S02]  /*1af90*/  P2R R85, PR, RZ, 0x1 ;  /* 0x00000001ff557803 */ /* 0x000fc40000000000 */
[----:B------:R-:W-:Y:S02]  /*1afa0*/  LOP3.LUT P0, RZ, R228, 0x1000000, RZ, 0xc0, !PT ;  /* 0x01000000e4ff7812 */ /* 0x000fe4000780c0ff */
[----:B------:R-:W-:Y:S02]  /*1afb0*/  LOP3.LUT P2, RZ, R0, 0x2, RZ, 0xc0, !PT ;  /* 0x0000000200ff7812 */ /* 0x000fe4000784c0ff */
[----:B------:R-:W-:-:S09]  /*1afc0*/  LOP3.LUT P4, RZ, R229, 0x40000000, RZ, 0xc0, !PT ;  /* 0x40000000e5ff7812 */ /* 0x000fd2000788c0ff */
[----:B------:R-:W0:Y:S01]  /*1afd0*/  @!P0 LDC.64 R8, c[0x0][0x5c0] ;  /* 0x00017000ff088b82 */ /* 0x000e220000000a00 */
[C---:B------:R-:W-:Y:S01]  /*1afe0*/  LOP3.LUT P5, RZ, R229.reuse, 0x20000000, RZ, 0xc0, !PT ;  /* 0x20000000e5ff7812 */ /* 0x040fe200078ac0ff */
[----:B------:R-:W-:Y:S01]  /*1aff0*/  @!P2 STG.E.U8 desc[UR48][R88.64+0x48], R95 ;  /* 0x0000485f5800a986 */ /* 0x000fe2000c101130 */
[----:B------:R-:W-:Y:S02]  /*1b000*/  LOP3.LUT P3, RZ, R229, 0x8000000, RZ, 0xc0, !PT ;  /* 0x08000000e5ff7812 */ /* 0x000fe4000786c0ff */
[----:B------:R-:W-:Y:S01]  /*1b010*/  LOP3.LUT P6, RZ, R228, 0x100000, RZ, 0xc0, !PT ;  /* 0x00100000e4ff7812 */ /* 0x000fe200078cc0ff */
[----:B------:R1:W-:Y:S08]  /*1b020*/  @!P4 STG.E.U8 desc[UR48][R82.64+0x49], R87 ;  /* 0x000049575200c986 */ /* 0x0003f0000c101130 */
[----:B------:R-:W-:Y:S01]  /*1b030*/  @!P5 STG.E.U8 desc[UR48][R78.64+0x40], R97 ;  /* 0x000040614e00d986 */ /* 0x000fe2000c101130 */
[----:B-1----:R-:W-:-:S02]  /*1b040*/  F2FP.SATFINITE.E4M3.F32.PACK_AB_MERGE_C R83, RZ, R84, RZ ;  /* 0x00000054ff53723e */ /* 0x002fc400048070ff */
[----:B0-----:R-:W-:Y:S01]  /*1b050*/  @!P0 IADD3 R8, P5, R140, R8, RZ ;  /* 0x000000088c088210 */ /* 0x001fe20007fbe0ff */
[----:B------:R-:W-:Y:S04]  /*1b060*/  @!P3 STG.E.U8 desc[UR48][R74.64+0x41], R91 ;  /* 0x0000415b4a00b986 */ /* 0x000fe8000c101130 */
[----:B------:R-:W-:-:S05]  /*1b070*/  @!P0 IMAD.X R9, R145, 0x1, R9, P5 ;  /* 0x0000000191098824 */ /* 0x000fca00028e0609 */
[----:B------:R0:W-:Y:S02]  /*1b080*/  @!P0 STG.E.U8 desc[UR48][R8.64+0x40], R83 ;  /* 0x0000405308008986 */ /* 0x0001e4000c101130 */
[----:B0-----:R-:W0:Y:S01]  /*1b090*/  @!P6 LDC.64 R8, c[0x0][0x5c0] ;  /* 0x00017000ff08eb82 */ /* 0x001e220000000a00 */
[----:B------:R-:W-:Y:S02]  /*1b0a0*/  LOP3.LUT P1, RZ, R229, 0x1000000, RZ, 0xc0, !PT ;  /* 0x01000000e5ff7812 */ /* 0x000fe4000782c0ff */
[----:B0-----:R-:W-:Y:S01]  /*1b0b0*/  @!P6 IADD3 R8, P5, R138, R8, RZ ;  /* 0x000000088a08e210 */ /* 0x001fe20007fbe0ff */
[----:B------:R-:W-:Y:S02]  /*1b0c0*/  FMUL R78, R222, UR41 ;  /* 0x00000029de4e7c20 */ /* 0x000fe40008400000 */
[----:B------:R-:W3:Y:S02]  /*1b0d0*/  LDL.LU R222, [R1+0xf8] ;  /* 0x0000f80001de7983 */ /* 0x000ee40000300800 */
[----:B------:R-:W-:Y:S01]  /*1b0e0*/  @!P6 IMAD.X R9, R144, 0x1, R9, P5 ;  /* 0x000000019009e824 */ /* 0x000fe200028e0609 */
[----:B------:R-:W-:-:S05]  /*1b0f0*/  F2FP.SATFINITE.E4M3.F32.PACK_AB_MERGE_C R75, RZ, R78, RZ ;  /* 0x0000004eff4b723e */ /* 0x000fca00048070ff */
[----:B------:R-:W-:Y:S01]  /*1b100*/  @!P6 STG.E.U8 desc[UR48][R8.64+0x41], R75 ;  /* 0x0000414b0800e986 */ /* 0x000fe2000c101130 */
[----:B--2---:R-:W-:-:S03]  /*1b110*/  FMUL R74, R225, UR41 ;  /* 0x00000029e14a7c20 */ /* 0x004fc60008400000 */
[----:B------:R-:W2:Y:S02]  /*1b120*/  LDL.LU R225, [R1+0xfc] ;  /* 0x0000fc0001e17983 */ /* 0x000ea40000300800 */
[----:B------:R-:W-:Y:S01]  /*1b130*/  F2FP.SATFINITE.E4M3.F32.PACK_AB_MERGE_C R79, RZ, R74, RZ ;  /* 0x0000004aff4f723e */ /* 0x000fe200048070ff */
[----:B------:R-:W-:Y:S01]  /*1b140*/  FMUL R74, R223, UR41 ;  /* 0x00000029df4a7c20 */ /* 0x000fe20008400000 */
[----:B------:R-:W2:Y:S04]  /*1b150*/  LDL.LU R221, [R1+0x100] ;  /* 0x0001000001dd7983 */ /* 0x000ea80000300800 */
[----:B------:R-:W-:Y:S01]  /*1b160*/  F2FP.SATFINITE.E4M3.F32.PACK_AB_MERGE_C R83, RZ, R74, RZ ;  /* 0x0000004aff53723e */ /* 0x000fe200048070ff */
[----:B------:R-:W2:Y:S04]  /*1b170*/  LDL.LU R223, [R1+0x104] ;  /* 0x0001040001df7983 */ /* 0x000ea80000300800 */
[----:B------:R3:W-:Y:S01]  /*1b180*/  @!P1 STG.E.U8 desc[UR48][R70.64+0x48], R79 ;  /* 0x0000484f46009986 */ /* 0x0007e2000c101130 */
[----:B----4-:R-:W-:-:S03]  /*1b190*/  FMUL R74, R224, UR41 ;  /* 0x00000029e04a7c20 */ /* 0x010fc60008400000 */
[----:B------:R-:W4:Y:S01]  /*1b1a0*/  LDL.LU R224, [R1+0x108] ;  /* 0x0001080001e07983 */ /* 0x000f220000300800 */
[----:B---3--:R-:W-:-:S03]  /*1b1b0*/  FMUL R70, R226, UR41 ;  /* 0x00000029e2467c20 */ /* 0x008fc60008400000 */
[----:B------:R-:W3:Y:S01]  /*1b1c0*/  LDL.LU R226, [R1+0x10c] ;  /* 0x00010c0001e27983 */ /* 0x000ee20000300800 */
[----:B------:R-:W-:-:S13]  /*1b1d0*/  LOP3.LUT P4, RZ, R228, 0x10000, RZ, 0xc0, !PT ;  /* 0x00010000e4ff7812 */ /* 0x000fda000788c0ff */
[----:B------:R-:W0:Y:S01]  /*1b1e0*/  @!P4 LDC.64 R8, c[0x0][0x5c0] ;  /* 0x00017000ff08cb82 */ /* 0x000e220000000a00 */
[----:B------:R-:W-:Y:S02]  /*1b1f0*/  LOP3.LUT P2, RZ, R229, 0x800000, RZ, 0xc0, !PT ;  /* 0x00800000e5ff7812 */ /* 0x000fe4000784c0ff */
[----:B------:R-:W-:Y:S02]  /*1b200*/  LOP3.LUT P3, RZ, R228, 0x8000, RZ, 0xc0, !PT ;  /* 0x00008000e4ff7812 */ /* 0x000fe4000786c0ff */
[----:B------:R-:W-:-:S09]  /*1b210*/  F2FP.SATFINITE.E4M3.F32.PACK_AB_MERGE_C R75, RZ, R74, RZ ;  /* 0x0000004aff4b723e */ /* 0x000fd200048070ff */
[----:B------:R-:W-:Y:S01]  /*1b220*/  @!P2 STG.E.U8 desc[UR48][R68.64+0x49], R83 ;  /* 0x000049534400a986 */ /* 0x000fe2000c101130 */
[----:B0-----:R-:W-:-:S05]  /*1b230*/  @!P4 IADD3 R8, P5, R130, R8, RZ ;  /* 0x000000088208c210 */ /* 0x001fca0007fbe0ff */
[----:B------:R-:W-:-:S05]  /*1b240*/  @!P4 IMAD.X R9, R131, 0x1, R9, P5 ;  /* 0x000000018309c824 */ /* 0x000fca00028e0609 */
[----:B------:R0:W-:Y:S02]  /*1b250*/  @!P4 STG.E.U8 desc[UR48][R8.64+0x48], R75 ;  /* 0x0000484b0800c986 */ /* 0x0001e4000c101130 */
[----:B0-----:R-:W0:Y:S01]  /*1b260*/  @!P3 LDC.64 R8, c[0x0][0x5c0] ;  /* 0x00017000ff08bb82 */ /* 0x001e220000000a00 */
[----:B------:R-:W-:-:S04]  /*1b270*/  LOP3.LUT P0, RZ, R228, 0x4000, RZ, 0xc0, !PT ;  /* 0x00004000e4ff7812 */ /* 0x000fc8000780c0ff */
[----:B------:R-:W-:Y:S02]  /*1b280*/  P2R R82, PR, RZ, 0x1 ;  /* 0x00000001ff527803 */ /* 0x000fe40000000000 */
[----:B------:R-:W-:Y:S02]  /*1b290*/  LOP3.LUT P0, RZ, R229, 0x400000, RZ, 0xc0, !PT ;  /* 0x00400000e5ff7812 */ /* 0x000fe4000780c0ff */
[----:B------:R-:W-:Y:S02]  /*1b2a0*/  F2FP.SATFINITE.E4M3.F32.PACK_AB_MERGE_C R69, RZ, R70, RZ ;  /* 0x00000046ff45723e */ /* 0x000fe400048070ff */
[----:B0-----:R-:W-:-:S05]  /*1b2b0*/  @!P3 IADD3 R8, P5, R133, R8, RZ ;  /* 0x000000088508b210 */ /* 0x001fca0007fbe0ff */
[----:B------:R-:W-:Y:S01]  /*1b2c0*/  @!P3 IMAD.X R9, R137, 0x1, R9, P5 ;  /* 0x000000018909b824 */ /* 0x000fe200028e0609 */
[----:B------:R-:W-:Y:S01]  /*1b2d0*/  LOP3.LUT P5, RZ, R229, 0x200000, RZ, 0xc0, !PT ;  /* 0x00200000e5ff7812 */ /* 0x000fe200078ac0ff */
[----:B------:R-:W-:-:S05]  /*1b2e0*/  FMUL R68, R222, UR41 ;  /* 0x00000029de447c20 */ /* 0x000fca0008400000 */
[----:B------:R-:W-:Y:S01]  /*1b2f0*/  F2FP.SATFINITE.E4M3.F32.PACK_AB_MERGE_C R71, RZ, R68, RZ ;  /* 0x00000044ff47723e */ /* 0x000fe200048070ff */
[----:B------:R-:W-:Y:S04]  /*1b300*/  @!P3 STG.E.U8 desc[UR48][R8.64+0x49], R69 ;  /* 0x000049450800b986 */ /* 0x000fe8000c101130 */
[----:B------:R0:W-:Y:S01]  /*1b310*/  @!P0 STG.E.U8 desc[UR48][R66.64+0x40], R71 ;  /* 0x0000404742008986 */ /* 0x0001e2000c101130 */
[----:B--2---:R-:W-:-:S03]  /*1b320*/  FMUL R68, R225, UR41 ;  /* 0x00000029e1447c20 */ /* 0x004fc60008400000 */
[----:B------:R-:W2:Y:S02]  /*1b330*/  LDL.LU R225, [R1+0x110] ;  /* 0x0001100001e17983 */ /* 0x000ea40000300800 */
[----:B------:R-:W-:Y:S02]  /*1b340*/  F2FP.SATFINITE.E4M3.F32.PACK_AB_MERGE_C R75, RZ, R68, RZ ;  /* 0x00000044ff4b723e */ /* 0x000fe400048070ff */
[----:B------:R-:W2:Y:S04]  /*1b350*/  LDL.LU R222, [R1+0x114] ;  /* 0x0001140001de7983 */ /* 0x000ea80000300800 */
[----:B------:R4:W-:Y:S01]  /*1b360*/  @!P5 STG.E.U8 desc[UR48][R64.64+0x41], R75 ;  /* 0x0000414b4000d986 */ /* 0x0009e2000c101130 */
[----:B0-----:R-:W-:-:S03]  /*1b370*/  FMUL R66, R223, UR41 ;  /* 0x00000029df427c20 */ /* 0x001fc60008400000 */
[----:B------:R-:W2:Y:S01]  /*1b380*/  LDL.LU R223, [R1+0x118] ;  /* 0x0001180001df7983 */ /* 0x000ea20000300800 */
[----:B----4-:R-:W-:-:S05]  /*1b390*/  FMUL R64, R224, UR41 ;  /* 0x00000029e0407c20 */ /* 0x010fca0008400000 */
[----:B------:R-:W-:Y:S01]  /*1b3a0*/  F2FP.SATFINITE.E4M3.F32.PACK_AB_MERGE_C R67, RZ, R64, RZ ;  /* 0x00000040ff43723e */ /* 0x000fe200048070ff */
[----:B---3--:R-:W-:Y:S02]  /*1b3b0*/  FMUL R64, R226, UR41 ;  /* 0x00000029e2407c20 */ /* 0x008fe40008400000 */
[----:B------:R-:W3:Y:S01]  /*1b3c0*/  LDL.LU R226, [R1+0x11c] ;  /* 0x00011c0001e27983 */ /* 0x000ee20000300800 */
[----:B------:R-:W-:Y:S02]  /*1b3d0*/  ISETP.NE.AND P0, PT, R82, RZ, PT ;  /* 0x000000ff5200720c */ /* 0x000fe40003f05270 */
[----:B------:R-:W-:Y:S01]  /*1b3e0*/  LOP3.LUT P6, RZ, R228, 0x1000, RZ, 0xc0, !PT ;  /* 0x00001000e4ff7812 */ /* 0x000fe200078cc0ff */
[----:B------:R-:W-:Y:S01]  /*1b3f0*/  FMUL R68, R221, UR41 ;  /* 0x00000029dd447c20 */ /* 0x000fe20008400000 */
[----:B------:R-:W4:Y:S09]  /*1b400*/  LDL.LU R224, [R1+0x120] ;  /* 0x0001200001e07983 */ /* 0x000f320000300800 */
[----:B------:R-:W0:Y:S01]  /*1b410*/  @!P0 LDC.64 R8, c[0x0][0x5c0] ;  /* 0x00017000ff088b82 */ /* 0x000e220000000a00 */
[----:B------:R-:W-:-:S02]  /*1b420*/  F2FP.SATFINITE.E4M3.F32.PACK_AB_MERGE_C R69, RZ, R68, RZ ;  /* 0x00000044ff45723e */ /* 0x000fc400048070ff */
[----:B0-----:R-:W-:-:S05]  /*1b430*/  @!P0 IADD3 R8, P5, R134, R8, RZ ;  /* 0x0000000886088210 */ /* 0x001fca0007fbe0ff */
[----:B------:R-:W-:Y:S01]  /*1b440*/  @!P0 IMAD.X R9, R139, 0x1, R9, P5 ;  /* 0x000000018b098824 */ /* 0x000fe200028e0609 */
[----:B------:R-:W-:-:S13]  /*1b450*/  LOP3.LUT P5, RZ, R228, 0x4000, RZ, 0xc0, !PT ;  /* 0x00004000e4ff7812 */ /* 0x000fda00078ac0ff */
[----:B------:R0:W-:Y:S02]  /*1b460*/  @!P5 STG.E.U8 desc[UR48][R8.64+0x40], R69 ;  /* 0x000040450800d986 */ /* 0x0001e4000c101130 */
[----:B0-----:R-:W0:Y:S01]  /*1b470*/  @!P6 LDC.64 R8, c[0x0][0x5c0] ;  /* 0x00017000ff08eb82 */ /* 0x001e220000000a00 */
[C---:B------:R-:W-:Y:S02]  /*1b480*/  LOP3.LUT P1, RZ, R229.reuse, 0x100000, RZ, 0xc0, !PT ;  /* 0x00100000e5ff7812 */ /* 0x040fe4000782c0ff */
[----:B------:R-:W-:Y:S02]  /*1b490*/  LOP3.LUT P4, RZ, R229, 0x20000, RZ, 0xc0, !PT ;  /* 0x00020000e5ff7812 */ /* 0x000fe4000788c0ff */
[----:B------:R-:W-:Y:S02]  /*1b4a0*/  F2FP.SATFINITE.E4M3.F32.PACK_AB_MERGE_C R69, RZ, R64, RZ ;  /* 0x00000040ff45723e */ /* 0x000fe400048070ff */
[----:B------:R-:W-:Y:S02]  /*1b4b0*/  F2FP.SATFINITE.E4M3.F32.PACK_AB_MERGE_C R65, RZ, R66, RZ ;  /* 0x00000042ff41723e */ /* 0x000fe400048070ff */
[----:B0-----:R-:W-:-:S05]  /*1b4c0*/  @!P6 IADD3 R8, P5, R136, R8, RZ ;  /* 0x000000088808e210 */ /* 0x001fca0007fbe0ff */
[----:B------:R-:W-:-:S05]  /*1b4d0*/  @!P6 IMAD.X R9, R143, 0x1, R9, P5 ;  /* 0x000000018f09e824 */ /* 0x000fca00028e0609 */
[----:B------:R-:W-:Y:S04]  /*1b4e0*/  @!P6 STG.E.U8 desc[UR48][R8.64+0x41], R65 ;  /* 0x000041410800e986 */ /* 0x000fe8000c101130 */
[----:B------:R0:W-:Y:S04]  /*1b4f0*/  @!P1 STG.E.U8 desc[UR48][R62.64+0x48], R67 ;  /* 0x000048433e009986 */ /* 0x0001e8000c101130 */
[----:B------:R1:W-:Y:S01]  /*1b500*/  @!P4 STG.E.U8 desc[UR48][R60.64+0x49], R69 ;  /* 0x000049453c00c986 */ /* 0x0003e2000c101130 */
[----:B--2---:R-:W-:-:S03]  /*1b510*/  FMUL R64, R225, UR41 ;  /* 0x00000029e1407c20 */ /* 0x004fc60008400000 */
[----:B------:R-:W2:Y:S01]  /*1b520*/  LDL.LU R225, [R1+0x124] ;  /* 0x0001240001e17983 */ /* 0x000ea20000300800 */
[----:B0-----:R-:W-:-:S03]  /*1b530*/  FMUL R62, R222, UR41 ;  /* 0x00000029de3e7c20 */ /* 0x001fc60008400000 */
[----:B------:R-:W2:Y:S01]  /*1b540*/  LDL.LU R222, [R1+0x128] ;  /* 0x0001280001de7983 */ /* 0x000ea20000300800 */
[----:B-1----:R-:W-:-:S03]  /*1b550*/  FMUL R60, R223, UR41 ;  /* 0x00000029df3c7c20 */ /* 0x002fc60008400000 */
[----:B------:R-:W2:Y:S02]  /*1b560*/  LDL.LU R223, [R1+0x12c] ;  /* 0x00012c0001df7983 */ /* 0x000ea40000300800 */
[----:B------:R-:W-:Y:S01]  /*1b570*/  F2FP.SATFINITE.E4M3.F32.PACK_AB_MERGE_C R63, RZ, R60, RZ ;  /* 0x0000003cff3f723e */ /* 0x000fe200048070ff */
[----:B---3--:R-:W-:Y:S02]  /*1b580*/  FMUL R60, R226, UR41 ;  /* 0x00000029e23c7c20 */ /* 0x008fe40008400000 */
[----:B------:R-:W3:Y:S01]  /*1b590*/  LDL.LU R226, [R1+0x130] ;  /* 0x0001300001e27983 */ /* 0x000ee20000300800 */
[----:B------:R-:W-:-:S13]  /*1b5a0*/  LOP3.LUT P2, RZ, R228, 0x40, RZ, 0xc0, !PT ;  /* 0x00000040e4ff7812 */ /* 0x000fda000784c0ff */
[----:B------:R-:W0:Y:S01]  /*1b5b0*/  @!P2 LDC.64 R8, c[0x0][0x5c0] ;  /* 0x00017000ff08ab82 */ /* 0x000e220000000a00 */
[----:B------:R-:W-:Y:S02]  /*1b5c0*/  LOP3.LUT P3, RZ, R228, 0x8, RZ, 0xc0, !PT ;  /* 0x00000008e4ff7812 */ /* 0x000fe4000786c0ff */
[----:B------:R-:W-:Y:S02]  /*1b5d0*/  F2FP.SATFINITE.E4M3.F32.PACK_AB_MERGE_C R65, RZ, R64, RZ ;  /* 0x00000040ff41723e */ /* 0x000fe400048070ff */
[----:B0-----:R-:W-:-:S05]  /*1b5e0*/  @!P2 IADD3 R8, P5, R128, R8, RZ ;  /* 0x000000088008a210 */ /* 0x001fca0007fbe0ff */
[----:B------:R-:W-:-:S05]  /*1b5f0*/  @!P2 IMAD.X R9, R129, 0x1, R9, P5 ;  /* 0x000000018109a824 */ /* 0x000fca00028e0609 */
[----:B------:R0:W-:Y:S02]  /*1b600*/  @!P2 STG.E.U8 desc[UR48][R8.64+0x48], R65 ;  /* 0x000048410800a986 */ /* 0x0001e4000c101130 */
[----:B0-----:R-:W0:Y:S01]  /*1b610*/  @!P3 LDC.64 R8, c[0x0][0x5c0] ;  /* 0x00017000ff08bb82 */ /* 0x001e220000000a00 */
[----:B------:R-:W-:Y:S02]  /*1b620*/  ISETP.NE.AND P0, PT, R85, RZ, PT ;  /* 0x000000ff5500720c */ /* 0x000fe40003f05270 */
[----:B------:R-:W-:Y:S02]  /*1b630*/  F2FP.SATFINITE.E4M3.F32.PACK_AB_MERGE_C R61, RZ, R62, RZ ;  /* 0x0000003eff3d723e */ /* 0x000fe400048070ff */
[----:B0-----:R-:W-:-:S05]  /*1b640*/  @!P3 IADD3 R8, P5, R132, R8, RZ ;  /* 0x000000088408b210 */ /* 0x001fca0007fbe0ff */
[----:B------:R-:W-:Y:S01]  /*1b650*/  @!P3 IMAD.X R9, R135, 0x1, R9, P5 ;  /* 0x000000018709b824 */ /* 0x000fe200028e0609 */
[----:B------:R-:W-:-:S04]  /*1b660*/  ISETP.LT.OR P5, PT, R39, 0x51, !P0 ;  /* 0x000000512700780c */ /* 0x000fc800047a1670 */
[----:B------:R0:W-:Y:S09]  /*1b670*/  @!P3 STG.E.U8 desc[UR48][R8.64+0x49], R61 ;  /* 0x0000493d0800b986 */ /* 0x0001f2000c101130 */
[----:B0-----:R-:W0:Y:S02]  /*1b680*/  @!P5 LDC.64 R8, c[0x0][0x5c0] ;  /* 0x00017000ff08db82 */ /* 0x001e240000000a00 */
[----:B0-----:R-:W-:-:S05]  /*1b690*/  @!P5 IADD3 R8, P6, R24, R8, RZ ;  /* 0x000000081808d210 */ /* 0x001fca0007fde0ff */
[----:B------:R-:W-:-:S05]  /*1b6a0*/  @!P5 IMAD.X R9, R38, 0x1, R9, P6 ;  /* 0x000000012609d824 */ /* 0x000fca00030e0609 */
[----:B------:R0:W-:Y:S01]  /*1b6b0*/  @!P5 STG.E.U8 desc[UR48][R8.64+0x50], R63 ;  /* 0x0000503f0800d986 */ /* 0x0001e2000c101130 */
[----:B------:R-:W-:-:S13]  /*1b6c0*/  ISETP.LT.OR P5, PT, R39, 0x52, !P0 ;  /* 0x000000522700780c */ /* 0x000fda00047a1670 */
[----:B0-----:R-:W0:Y:S01]  /*1b6d0*/  @!P5 LDC.64 R8, c[0x0][0x5c0] ;  /* 0x00017000ff08db82 */ /* 0x001e220000000a00 */
[----:B------:R-:W-:Y:S01]  /*1b6e0*/  F2FP.SATFINITE.E4M3.F32.PACK_AB_MERGE_C R61, RZ, R60, RZ ;  /* 0x0000003cff3d723e */ /* 0x000fe200048070ff */
[----:B----4-:R-:W-:Y:S02]  /*1b6f0*/  FMUL R60, R224, UR41 ;  /* 0x00000029e03c7c20 */ /* 0x010fe40008400000 */
[----:B------:R-:W4:Y:S01]  /*1b700*/  LDL.LU R224, [R1+0x134] ;  /* 0x0001340001e07983 */ /* 0x000f220000300800 */
[C---:B------:R-:W-:Y:S02]  /*1b710*/  LOP3.LUT P1, RZ, R229.reuse, 0x80000, RZ, 0xc0, !PT ;  /* 0x00080000e5ff7812 */ /* 0x040fe4000782c0ff */
[----:B------:R-:W-:Y:S01]  /*1b720*/  LOP3.LUT P4, RZ, R229, 0x40000, RZ, 0xc0, !PT ;  /* 0x00040000e5ff7812 */ /* 0x000fe2000788c0ff */
[----:B------:R-:W4:Y:S01]  /*1b730*/  LDL.LU R221, [R1+0x138] ;  /* 0x0001380001dd7983 */ /* 0x000f220000300800 */
[----:B------:R-:W-:Y:S02]  /*1b740*/  F2FP.SATFINITE.E4M3.F32.PACK_AB_MERGE_C R65, RZ, R60, RZ ;  /* 0x0000003cff41723e */ /* 0x000fe400048070ff */
[----:B0-----:R-:W-:-:S05]  /*1b750*/  @!P5 IADD3 R8, P6, R24, R8, RZ ;  /* 0x000000081808d210 */ /* 0x001fca0007fde0ff */
[----:B------:R-:W-:-:S05]  /*1b760*/  @!P5 IMAD.X R9, R38, 0x1, R9, P6 ;  /* 0x000000012609d824 */ /* 0x000fca00030e0609 */
[----:B------:R-:W-:Y:S04]  /*1b770*/  @!P5 STG.E.U8 desc[UR48][R8.64+0x51], R61 ;  /* 0x0000513d0800d986 */ /* 0x000fe8000c101130 */
[----:B------:R-:W-:Y:S01]  /*1b780*/  @!P1 STG.E.U8 desc[UR48][R58.64+0x50], R65 ;  /* 0x000050413a009986 */ /* 0x000fe2000c101130 */
[----:B--2---:R-:W-:-:S03]  /*1b790*/  FMUL R60, R225, UR41 ;  /* 0x00000029e13c7c20 */ /* 0x004fc60008400000 */
[----:B------:R-:W2:Y:S02]  /*1b7a0*/  LDL.LU R225, [R1+0x13c] ;  /* 0x00013c0001e17983 */ /* 0x000ea40000300800 */
[----:B------:R-:W-:-:S05]  /*1b7b0*/  F2FP.SATFINITE.E4M3.F32.PACK_AB_MERGE_C R63, RZ, R60, RZ ;  /* 0x0000003cff3f723e */ /* 0x000fca00048070ff */
[----:B------:R0:W-:Y:S01]  /*1b7c0*/  @!P4 STG.E.U8 desc[UR48][R56.64+0x51], R63 ;  /* 0x0000513f3800c986 */ /* 0x0001e2000c101130 */
[----:B------:R-:W-:-:S03]  /*1b7d0*/  FMUL R60, R222, UR41 ;  /* 0x00000029de3c7c20 */ /* 0x000fc60008400000 */
[----:B------:R-:W2:Y:S01]  /*1b7e0*/  LDL.LU R222, [R1+0x140] ;  /* 0x0001400001de7983 */ /* 0x000ea20000300800 */
[----:B0-----:R-:W-:-:S05]  /*1b7f0*/  FMUL R56, R223, UR41 ;  /* 0x00000029df387c20 */ /* 0x001fca0008400000 */
[----:B------:R-:W-:Y:S01]  /*1b800*/  F2FP.SATFINITE.E4M3.F32.PACK_AB_MERGE_C R57, RZ, R56, RZ ;  /* 0x00000038ff39723e */ /* 0x000fe200048070ff */
[----:B---3--:R-:W-:Y:S02]  /*1b810*/  FMUL R56, R226, UR41 ;  /* 0x00000029e2387c20 */ /* 0x008fe40008400000 */
[----:B------:R-:W3:Y:S01]  /*1b820*/  LDL.LU R226, [R1+0x144] ;  /* 0x0001440001e27983 */ /* 0x000ee20000300800 */
[----:B------:R-:W-:Y:S02]  /*1b830*/  ISETP.LT.OR P5, PT, R39, 0x59, !P0 ;  /* 0x000000592700780c */ /* 0x000fe400047a1670 */
[----:B------:R-:W-:Y:S01]  /*1b840*/  F2FP.SATFINITE.E4M3.F32.PACK_AB_MERGE_C R61, RZ, R60, RZ ;  /* 0x0000003cff3d723e */ /* 0x000fe200048070ff */
[----:B------:R-:W3:Y:S10]  /*1b850*/  LDL.LU R223, [R1+0x148] ;  /* 0x0001480001df7983 */ /* 0x000ef40000300800 */
[----:B------:R-:W0:Y:S02]  /*1b860*/  @!P5 LDC.64 R8, c[0x0][0x5c0] ;  /* 0x00017000ff08db82 */ /* 0x000e240000000a00 */
[----:B0-----:R-:W-:-:S05]  /*1b870*/  @!P5 IADD3 R8, P6, R24, R8, RZ ;  /* 0x000000081808d210 */ /* 0x001fca0007fde0ff */
[----:B------:R-:W-:-:S05]  /*1b880*/  @!P5 IMAD.X R9, R38, 0x1, R9, P6 ;  /* 0x000000012609d824 */ /* 0x000fca00030e0609 */
[----:B------:R0:W-:Y:S01]  /*1b890*/  @!P5 STG.E.U8 desc[UR48][R8.64+0x58], R61 ;  /* 0x0000583d0800d986 */ /* 0x0001e2000c101130 */
[----:B------:R-:W-:-:S13]  /*1b8a0*/  ISETP.LT.OR P5, PT, R39, 0x5a, !P0 ;  /* 0x0000005a2700780c */ /* 0x000fda00047a1670 */
[----:B0-----:R-:W0:Y:S01]  /*1b8b0*/  @!P5 LDC.64 R8, c[0x0][0x5c0] ;  /* 0x00017000ff08db82 */ /* 0x001e220000000a00 */
[----:B------:R-:W-:Y:S02]  /*1b8c0*/  F2FP.SATFINITE.E4M3.F32.PACK_AB_MERGE_C R59, RZ, R56, RZ ;  /* 0x00000038ff3b723e */ /* 0x000fe400048070ff */
[C---:B------:R-:W-:Y:S02]  /*1b8d0*/  LOP3.LUT P2, RZ, R229.reuse, 0x8000, RZ, 0xc0, !PT ;  /* 0x00008000e5ff7812 */ /* 0x040fe4000784c0ff */
[----:B------:R-:W-:Y:S02]  /*1b8e0*/  LOP3.LUT P3, RZ, R229, 0x4000, RZ, 0xc0, !PT ;  /* 0x00004000e5ff7812 */ /* 0x000fe4000786c0ff */
[----:B0-----:R-:W-:-:S05]  /*1b8f0*/  @!P5 IADD3 R8, P6, R24, R8, RZ ;  /* 0x000000081808d210 */ /* 0x001fca0007fde0ff */
[----:B------:R-:W-:-:S05]  /*1b900*/  @!P5 IMAD.X R9, R38, 0x1, R9, P6 ;  /* 0x000000012609d824 */ /* 0x000fca00030e0609 */
[----:B------:R-:W-:Y:S01]  /*1b910*/  @!P5 STG.E.U8 desc[UR48][R8.64+0x59], R57 ;  /* 0x000059390800d986 */ /* 0x000fe2000c101130 */
[----:B------:R-:W-:-:S03]  /*1b920*/  LOP3.LUT P5, RZ, R229, 0x2000, RZ, 0xc0, !PT ;  /* 0x00002000e5ff7812 */ /* 0x000fc600078ac0ff */
[----:B------:R-:W-:Y:S01]  /*1b930*/  @!P2 STG.E.U8 desc[UR48][R54.64+0x58], R59 ;  /* 0x0000583b3600a986 */ /* 0x000fe2000c101130 */
[----:B----4-:R-:W-:-:S03]  /*1b940*/  FMUL R56, R224, UR41 ;  /* 0x00000029e0387c20 */ /* 0x010fc60008400000 */
[----:B------:R-:W4:Y:S02]  /*1b950*/  LDL.LU R224, [R1+0x14c] ;  /* 0x00014c0001e07983 */ /* 0x000f240000300800 */
[----:B------:R-:W-:Y:S01]  /*1b960*/  F2FP.SATFINITE.E4M3.F32.PACK_AB_MERGE_C R61, RZ, R56, RZ ;  /* 0x00000038ff3d723e */ /* 0x000fe200048070ff */
[----:B------:R-:W-:-:S05]  /*1b970*/  FMUL R56, R221, UR41 ;  /* 0x00000029dd387c20 */ /* 0x000fca0008400000 */
[----:B------:R-:W-:Y:S01]  /*1b980*/  F2FP.SATFINITE.E4M3.F32.PACK_AB_MERGE_C R63, RZ, R56, RZ ;  /* 0x00000038ff3f723e */ /* 0x000fe200048070ff */
[----:B------:R-:W-:Y:S04]  /*1b990*/  @!P3 STG.E.U8 desc[UR48][R52.64+0x59], R61 ;  /* 0x0000593d3400b986 */ /* 0x000fe8000c101130 */
[----:B------:R3:W-:Y:S01]  /*1b9a0*/  @!P5 STG.E.U8 desc[UR48][R50.64+0x50], R63 ;  /* 0x0000503f3200d986 */ /* 0x0007e2000c101130 */
[----:B--2---:R-:W-:-:S03]  /*1b9b0*/  FMUL R56, R225, UR41 ;  /* 0x00000029e1387c20 */ /* 0x004fc60008400000 */
[----:B------:R-:W2:Y:S04]  /*1b9c0*/  LDL.LU R225, [R1+0x150] ;  /* 0x0001500001e17983 */ /* 0x000ea80000300800 */
[----:B------:R-:W2:Y:S01]  /*1b9d0*/  LDL.LU R220, [R1+0x154] ;  /* 0x0001540001dc7983 */ /* 0x000ea20000300800 */
[----:B---3--:R-:W-:-:S03]  /*1b9e0*/  FMUL R50, R226, UR41 ;  /* 0x00000029e2327c20 */ /* 0x008fc60008400000 */
[----:B------:R-:W3:Y:S01]  /*1b9f0*/  LDL.LU R226, [R1+0x158] ;  /* 0x0001580001e27983 */ /* 0x000ee20000300800 */
[C---:B------:R-:W-:Y:S02]  /*1ba00*/  LOP3.LUT P4, RZ, R228.reuse, 0x2000, RZ, 0xc0, !PT ;  /* 0x00002000e4ff7812 */ /* 0x040fe4000788c0ff */
[----:B------:R-:W-:Y:S02]  /*1ba10*/  LOP3.LUT P1, RZ, R228, 0x800, RZ, 0xc0, !PT ;  /* 0x00000800e4ff7812 */ /* 0x000fe4000782c0ff */
[----:B------:R-:W-:Y:S01]  /*1ba20*/  LOP3.LUT P6, RZ, R229, 0x800, RZ, 0xc0, !PT ;  /* 0x00000800e5ff7812 */ /* 0x000fe200078cc0ff */
[----:B------:R-:W-:Y:S01]  /*1ba30*/  FMUL R54, R222, UR41 ;  /* 0x00000029de367c20 */ /* 0x000fe20008400000 */
[----:B------:R-:W-:Y:S01]  /*1ba40*/  F2FP.SATFINITE.E4M3.F32.PACK_AB_MERGE_C R57, RZ, R56, RZ ;  /* 0x00000038ff39723e */ /* 0x000fe200048070ff */
[----:B------:R-:W3:Y:S06]  /*1ba50*/  LDL.LU R221, [R1+0x15c] ;  /* 0x00015c0001dd7983 */ /* 0x000eec0000300800 */
[----:B------:R-:W0:Y:S01]  /*1ba60*/  @!P4 LDC.64 R8, c[0x0][0x5c0] ;  /* 0x00017000ff08cb82 */ /* 0x000e220000000a00 */
[----:B------:R-:W-:-:S07]  /*1ba70*/  F2FP.SATFINITE.E4M3.F32.PACK_AB_MERGE_C R53, RZ, R54, RZ ;  /* 0x00000036ff35723e */ /* 0x000fce00048070ff */
[----:B------:R-:W1:Y:S01]  /*1ba80*/  @!P1 LDC.64 R54, c[0x0][0x5c0] ;  /* 0x00017000ff369b82 */ /* 0x000e620000000a00 */
[----:B------:R0:W-:Y:S02]  /*1ba90*/  @!P6 STG.E.U8 desc[UR48][R48.64+0x51], R57 ;  /* 0x000051393000e986 */ /* 0x0001e4000c101130 */
[----:B0-----:R-:W-:-:S05]  /*1baa0*/  FMUL R48, R223, UR41 ;  /* 0x00000029df307c20 */ /* 0x001fca0008400000 */
[----:B------:R-:W-:Y:S02]  /*1bab0*/  F2FP.SATFINITE.E4M3.F32.PACK_AB_MERGE_C R51, RZ, R48, RZ ;  /* 0x00000030ff33723e */ /* 0x000fe400048070ff */
[----:B------:R-:W-:Y:S02]  /*1bac0*/  @!P4 IADD3 R8, P5, R147, R8, RZ ;  /* 0x000000089308c210 */ /* 0x000fe40007fbe0ff */
[C---:B------:R-:W-:Y:S02]  /*1bad0*/  LOP3.LUT P0, RZ, R229.reuse, 0x400, RZ, 0xc0, !PT ;  /* 0x00000400e5ff7812 */ /* 0x040fe4000780c0ff */
[----:B------:R-:W-:Y:S01]  /*1bae0*/  LOP3.LUT P2, RZ, R229, 0x200, RZ, 0xc0, !PT ;  /* 0x00000200e5ff7812 */ /* 0x000fe2000784c0ff */
[----:B------:R-:W-:Y:S01]  /*1baf0*/  @!P4 IMAD.X R9, R146, 0x1, R9, P5 ;  /* 0x000000019209c824 */ /* 0x000fe200028e0609 */
[----:B-1----:R-:W-:Y:S02]  /*1bb00*/  @!P1 IADD3 R142, P5, R142, R54, RZ ;  /* 0x000000368e8e9210 */ /* 0x002fe40007fbe0ff */
[----:B------:R-:W-:-:S02]  /*1bb10*/  F2FP.SATFINITE.E4M3.F32.PACK_AB_MERGE_C R49, RZ, R50, RZ ;  /* 0x00000032ff31723e */ /* 0x000fc400048070ff */
[----:B------:R0:W-:Y:S01]  /*1bb20*/  @!P4 STG.E.U8 desc[UR48][R8.64+0x50], R53 ;  /* 0x000050350800c986 */ /* 0x0001e2000c101130 */
[----:B------:R-:W-:-:S05]  /*1bb30*/  @!P1 IMAD.X R143, R141, 0x1, R55, P5 ;  /* 0x000000018d8f9824 */ /* 0x000fca00028e0637 */
[----:B------:R-:W-:Y:S04]  /*1bb40*/  @!P1 STG.E.U8 desc[UR48][R142.64+0x51], R49 ;  /* 0x000051318e009986 */ /* 0x000fe8000c101130 */
[----:B------:R-:W-:Y:S01]  /*1bb50*/  @!P0 STG.E.U8 desc[UR48][R46.64+0x58], R51 ;  /* 0x000058332e008986 */ /* 0x000fe2000c101130 */
[----:B----4-:R-:W-:-:S03]  /*1bb60*/  FMUL R48, R224, UR41 ;  /* 0x00000029e0307c20 */ /* 0x010fc60008400000 */
[----:B------:R-:W4:Y:S04]  /*1bb70*/  LDL.LU R224, [R1+0x160] ;  /* 0x0001600001e07983 */ /* 0x000f280000300800 */
[----:B------:R-:W4:Y:S04]  /*1bb80*/  LDL.LU R222, [R1+0x164] ;  /* 0x0001640001de7983 */ /* 0x000f280000300800 */
[----:B------:R-:W4:Y:S01]  /*1bb90*/  LDL.LU R223, [R1+0x168] ;  /* 0x0001680001df7983 */ /* 0x000f220000300800 */
[----:B0-----:R-:W-:-:S05]  /*1bba0*/  F2FP.SATFINITE.E4M3.F32.PACK_AB_MERGE_C R53, RZ, R48, RZ ;  /* 0x00000030ff35723e */ /* 0x001fca00048070ff */
[----:B------:R3:W-:Y:S01]  /*1bbb0*/  @!P2 STG.E.U8 desc[UR48][R44.64+0x59], R53 ;  /* 0x000059352c00a986 */ /* 0x0007e2000c101130 */
[----:B--2---:R-:W-:-:S03]  /*1bbc0*/  FMUL R48, R225, UR41 ;  /* 0x00000029e1307c20 */ /* 0x004fc60008400000 */
[----:B------:R-:W2:Y:S01]  /*1bbd0*/  LDL.LU R225, [R1+0x16c] ;  /* 0x00016c0001e17983 */ /* 0x000ea20000300800 */
[----:B---3--:R-:W-:-:S03]  /*1bbe0*/  FMUL R44, R226, UR41 ;  /* 0x00000029e22c7c20 */ /* 0x008fc60008400000 */
[----:B------:R-:W3:Y:S01]  /*1bbf0*/  LDL.LU R226, [R1+0x170] ;  /* 0x0001700001e27983 */ /* 0x000ee20000300800 */
[----:B------:R-:W-:Y:S02]  /*1bc00*/  LOP3.LUT P3, RZ, R228, 0x400, RZ, 0xc0, !PT ;  /* 0x00000400e4ff7812 */ /* 0x000fe4000786c0ff */
[----:B------:R-:W-:-:S04]  /*1bc10*/  LOP3.LUT P4, RZ, R229, 0x80, RZ, 0xc0, !PT ;  /* 0x00000080e5ff7812 */ /* 0x000fc8000788c0ff */
[----:B------:R-:W-:Y:S02]  /*1bc20*/  P2R R52, PR, RZ, 0x10 ;  /* 0x00000010ff347803 */ /* 0x000fe40000000000 */
[----:B------:R-:W-:-:S05]  /*1bc30*/  LOP3.LUT P4, RZ, R228, 0x200, RZ, 0xc0, !PT ;  /* 0x00000200e4ff7812 */ /* 0x000fca000788c0ff */
[----:B------:R-:W0:Y:S08]  /*1bc40*/  @!P3 LDC.64 R8, c[0x0][0x5c0] ;  /* 0x00017000ff08bb82 */ /* 0x000e300000000a00 */
[----:B------:R-:W1:Y:S01]  /*1bc50*/  @!P4 LDC.64 R54, c[0x0][0x5c0] ;  /* 0x00017000ff36cb82 */ /* 0x000e620000000a00 */
[----:B------:R-:W-:Y:S01]  /*1bc60*/  FMUL R46, R220, UR41 ;  /* 0x00000029dc2e7c20 */ /* 0x000fe20008400000 */
[----:B------:R-:W-:-:S02]  /*1bc70*/  F2FP.SATFINITE.E4M3.F32.PACK_AB_MERGE_C R49, RZ, R48, RZ ;  /* 0x00000030ff31723e */ /* 0x000fc400048070ff */
[----:B0-----:R-:W-:-:S05]  /*1bc80*/  @!P3 IADD3 R8, P5, R127, R8, RZ ;  /* 0x000000087f08b210 */ /* 0x001fca0007fbe0ff */
[----:B------:R-:W-:Y:S01]  /*1bc90*/  @!P3 IMAD.X R9, R117, 0x1, R9, P5 ;  /* 0x000000017509b824 */ /* 0x000fe200028e0609 */
[----:B-1----:R-:W-:Y:S02]  /*1bca0*/  @!P4 IADD3 R116, P5, R116, R54, RZ ;  /* 0x000000367474c210 */ /* 0x002fe40007fbe0ff */
[----:B------:R-:W-:-:S03]  /*1bcb0*/  F2FP.SATFINITE.E4M3.F32.PACK_AB_MERGE_C R45, RZ, R46, RZ ;  /* 0x0000002eff2d723e */ /* 0x000fc600048070ff */
[----:B------:R-:W-:Y:S01]  /*1bcc0*/  @!P4 IMAD.X R117, R115, 0x1, R55, P5 ;  /* 0x000000017375c824 */ /* 0x000fe200028e0637 */
[----:B------:R0:W-:Y:S01]  /*1bcd0*/  @!P3 STG.E.U8 desc[UR48][R8.64+0x58], R49 ;  /* 0x000058310800b986 */ /* 0x0001e2000c101130 */
[----:B------:R-:W-:-:S03]  /*1bce0*/  LOP3.LUT P5, RZ, R229, 0x40, RZ, 0xc0, !PT ;  /* 0x00000040e5ff7812 */ /* 0x000fc600078ac0ff */
[----:B------:R1:W-:Y:S01]  /*1bcf0*/  @!P4 STG.E.U8 desc[UR48][R116.64+0x59], R45 ;  /* 0x0000592d7400c986 */ /* 0x0003e2000c101130 */
[----:B------:R-:W-:Y:S02]  /*1bd00*/  ISETP.NE.AND P4, PT, R52, RZ, PT ;  /* 0x000000ff3400720c */ /* 0x000fe40003f85270 */
[----:B------:R-:W-:Y:S01]  /*1bd10*/  F2FP.SATFINITE.E4M3.F32.PACK_AB_MERGE_C R47, RZ, R44, RZ ;  /* 0x0000002cff2f723e */ /* 0x000fe200048070ff */
[----:B------:R-:W-:-:S05]  /*1bd20*/  FMUL R44, R221, UR41 ;  /* 0x00000029dd2c7c20 */ /* 0x000fca0008400000 */
[----:B0-----:R-:W-:-:S05]  /*1bd30*/  F2FP.SATFINITE.E4M3.F32.PACK_AB_MERGE_C R9, RZ, R44, RZ ;  /* 0x0000002cff09723e */ /* 0x001fca00048070ff */
[----:B------:R-:W-:Y:S04]  /*1bd40*/  @!P4 STG.E.U8 desc[UR48][R42.64+0x50], R47 ;  /* 0x0000502f2a00c986 */ /* 0x000fe8000c101130 */
[----:B------:R0:W-:Y:S01]  /*1bd50*/  @!P5 STG.E.U8 desc[UR48][R36.64+0x51], R9 ;  /* 0x000051092400d986 */ /* 0x0001e2000c101130 */
[----:B----4-:R-:W-:-:S03]  /*1bd60*/  FMUL R8, R224, UR41 ;  /* 0x00000029e0087c20 */ /* 0x010fc60008400000 */
[----:B------:R-:W4:Y:S02]  /*1bd70*/  LDL.LU R224, [R1+0x174] ;  /* 0x0001740001e07983 */ /* 0x000f240000300800 */
[----:B-1----:R-:W-:Y:S01]  /*1bd80*/  F2FP.SATFINITE.E4M3.F32.PACK_AB_MERGE_C R45, RZ, R8, RZ ;  /* 0x00000008ff2d723e */ /* 0x002fe200048070ff */
[----:B------:R-:W-:Y:S02]  /*1bd90*/  FMUL R8, R222, UR41 ;  /* 0x00000029de087c20 */ /* 0x000fe40008400000 */
[----:B------:R-:W4:Y:S03]  /*1bda0*/  LDL.LU R222, [R1+0x178] ;  /* 0x0001780001de7983 */ /* 0x000f260000300800 */
[----:B0-----:R-:W-:Y:S01]  /*1bdb0*/  F2FP.SATFINITE.E4M3.F32.PACK_AB_MERGE_C R9, RZ, R8, RZ ;  /* 0x00000008ff09723e */ /* 0x001fe200048070ff */
[----:B------:R-:W-:-:S05]  /*1bdc0*/  FMUL R8, R223, UR41 ;  /* 0x00000029df087c20 */ /* 0x000fca0008400000 */
[----:B------:R-:W-:Y:S01]  /*1bdd0*/  F2FP.SATFINITE.E4M3.F32.PACK_AB_MERGE_C R37, RZ, R8, RZ ;  /* 0x00000008ff25723e */ /* 0x000fe200048070ff */
[----:B--2---:R-:W-:Y:S02]  /*1bde0*/  FMUL R8, R225, UR41 ;  /* 0x00000029e1087c20 */ /* 0x004fe40008400000 */
[----:B------:R-:W2:Y:S03]  /*1bdf0*/  LDL.LU R225, [R1+0x17c] ;  /* 0x00017c0001e17983 */ /* 0x000ea60000300800 */
[----:B------:R-:W-:Y:S01]  /*1be00*/  F2FP.SATFINITE.E4M3.F32.PACK_AB_MERGE_C R43, RZ, R8, RZ ;  /* 0x00000008ff2b723e */ /* 0x000fe200048070ff */
[----:B---3--:R-:W-:Y:S02]  /*1be10*/  FMUL R8, R226, UR41 ;  /* 0x00000029e2087c20 */ /* 0x008fe40008400000 */
[----:B------:R-:W3:Y:S01]  /*1be20*/  LDL.LU R226, [R1+0x180] ;  /* 0x0001800001e27983 */ /* 0x000ee20000300800 */
[----:B------:R-:W-:-:S02]  /*1be30*/  LOP3.LUT P6, RZ, R228, 0x100, RZ, 0xc0, !PT ;  /* 0x00000100e4ff7812 */ /* 0x000fc400078cc0ff */
[C---:B------:R-:W-:Y:S01]  /*1be40*/  LOP3.LUT P1, RZ, R228.reuse, 0x20, RZ, 0xc0, !PT ;  /* 0x00000020e4ff7812 */ /* 0x040fe2000782c0ff */
[----:B------:R-:W3:Y:S10]  /*1be50*/  LDL.LU R223, [R1+0x184] ;  /* 0x0001840001df7983 */ /* 0x000ef40000300800 */
[----:B------:R-:W0:Y:S01]  /*1be60*/  @!P6 LDC.64 R48, c[0x0][0x5c0] ;  /* 0x00017000ff30eb82 */ /* 0x000e220000000a00 */
[----:B------:R-:W-:-:S02]  /*1be70*/  LOP3.LUT P3, RZ, R228, 0x2, RZ, 0xc0, !PT ;  /* 0x00000002e4ff7812 */ /* 0x000fc4000786c0ff */
[----:B0-----:R-:W-:-:S05]  /*1be80*/  @!P6 IADD3 R114, P5, R114, R48, RZ ;  /* 0x000000307272e210 */ /* 0x001fca0007fbe0ff */
[----:B------:R-:W-:Y:S02]  /*1be90*/  @!P6 IMAD.X R115, R113, 0x1, R49, P5 ;  /* 0x000000017173e824 */ /* 0x000fe400028e0631 */
[----:B------:R-:W0:Y:S03]  /*1bea0*/  @!P1 LDC.64 R48, c[0x0][0x5c0] ;  /* 0x00017000ff309b82 */ /* 0x000e260000000a00 */
[----:B------:R1:W-:Y:S05]  /*1beb0*/  @!P6 STG.E.U8 desc[UR48][R114.64+0x50], R45 ;  /* 0x0000502d7200e986 */ /* 0x0003ea000c101130 */
[----:B-1----:R-:W1:Y:S01]  /*1bec0*/  @!P3 LDC.64 R44, c[0x0][0x5c0] ;  /* 0x00017000ff2cbb82 */ /* 0x002e620000000a00 */
[----:B------:R-:W-:-:S02]  /*1bed0*/  LOP3.LUT P4, RZ, R0, 0x1000, RZ, 0xc0, !PT ;  /* 0x0000100000ff7812 */ /* 0x000fc4000788c0ff */
[----:B0-----:R-:W-:-:S05]  /*1bee0*/  @!P1 IADD3 R112, P5, R112, R48, RZ ;  /* 0x0000003070709210 */ /* 0x001fca0007fbe0ff */
[----:B------:R-:W-:Y:S01]  /*1bef0*/  @!P1 IMAD.X R113, R111, 0x1, R49, P5 ;  /* 0x000000016f719824 */ /* 0x000fe200028e0631 */
[----:B-1----:R-:W-:-:S04]  /*1bf00*/  @!P3 IADD3 R110, P5, R110, R44, RZ ;  /* 0x0000002c6e6eb210 */ /* 0x002fc80007fbe0ff */
[----:B------:R0:W-:Y:S01]  /*1bf10*/  @!P1 STG.E.U8 desc[UR48][R112.64+0x51], R9 ;  /* 0x0000510970009986 */ /* 0x0001e2000c101130 */
[----:B------:R-:W-:Y:S01]  /*1bf20*/  @!P3 IMAD.X R111, R109, 0x1, R45, P5 ;  /* 0x000000016d6fb824 */ /* 0x000fe200028e062d */
[----:B------:R-:W-:Y:S02]  /*1bf30*/  F2FP.SATFINITE.E4M3.F32.PACK_AB_MERGE_C R45, RZ, R8, RZ ;  /* 0x00000008ff2d723e */ /* 0x000fe400048070ff */
[----:B0-----:R-:W0:Y:S01]  /*1bf40*/  @!P4 LDC.64 R8, c[0x0][0x5c0] ;  /* 0x00017000ff08cb82 */ /* 0x001e220000000a00 */
[C---:B------:R-:W-:Y:S02]  /*1bf50*/  LOP3.LUT P0, RZ, R229.reuse, 0x20, RZ, 0xc0, !PT ;  /* 0x00000020e5ff7812 */ /* 0x040fe4000780c0ff */
[----:B------:R-:W-:-:S11]  /*1bf60*/  LOP3.LUT P2, RZ, R229, 0x10, RZ, 0xc0, !PT ;  /* 0x00000010e5ff7812 */ /* 0x000fd6000784c0ff */
[----:B------:R1:W-:Y:S01]  /*1bf70*/  @!P0 STG.E.U8 desc[UR48][R34.64+0x58], R37 ;  /* 0x0000582522008986 */ /* 0x0003e2000c101130 */
[----:B0-----:R-:W-:-:S03]  /*1bf80*/  @!P4 IADD3 R108, P5, R108, R8, RZ ;  /* 0x000000086c6cc210 */ /* 0x001fc60007fbe0ff */
[----:B------:R-:W-:Y:S02]  /*1bf90*/  @!P2 STG.E.U8 desc[UR48][R32.64+0x59], R43 ;  /* 0x0000592b2000a986 */ /* 0x000fe4000c101130 */
[----:B------:R-:W-:Y:S02]  /*1bfa0*/  @!P4 IMAD.X R109, R107, 0x1, R9, P5 ;  /* 0x000000016b6dc824 */ /* 0x000fe400028e0609 */
[----:B------:R-:W-:Y:S01]  /*1bfb0*/  @!P3 STG.E.U8 desc[UR48][R110.64+0x58], R45 ;  /* 0x0000582d6e00b986 */ /* 0x000fe2000c101130 */
[----:B----4-:R-:W-:-:S03]  /*1bfc0*/  FMUL R8, R224, UR41 ;  /* 0x00000029e0087c20 */ /* 0x010fc60008400000 */
[----:B------:R-:W4:Y:S04]  /*1bfd0*/  LDL.LU R224, [R1+0x188] ;  /* 0x0001880001e07983 */ /* 0x000f280000300800 */
[----:B------:R-:W4:Y:S01]  /*1bfe0*/  LDL.LU R221, [R1+0x18c] ;  /* 0x00018c0001dd7983 */ /* 0x000f220000300800 */
[----:B-1----:R-:W-:-:S05]  /*1bff0*/  F2FP.SATFINITE.E4M3.F32.PACK_AB_MERGE_C R35, RZ, R8, RZ ;  /* 0x00000008ff23723e */ /* 0x002fca00048070ff */
[----:B------:R0:W-:Y:S01]  /*1c000*/  @!P4 STG.E.U8 desc[UR48][R108.64+0x59], R35 ;  /* 0x000059236c00c986 */ /* 0x0001e2000c101130 */
[----:B--2---:R-:W-:-:S03]  /*1c010*/  FMUL R34, R225, UR41 ;  /* 0x00000029e1227c20 */ /* 0x004fc60008400000 */
[----:B------:R-:W2:Y:S02]  /*1c020*/  LDL.LU R225, [R1+0x190] ;  /* 0x0001900001e17983 */ /* 0x000ea40000300800 */
[----:B0-----:R-:W-:Y:S01]  /*1c030*/  F2FP.SATFINITE.E4M3.F32.PACK_AB_MERGE_C R35, RZ, R34, RZ ;  /* 0x00000022ff23723e */ /* 0x001fe200048070ff */
[----:B---3--:R-:W-:Y:S02]  /*1c040*/  FMUL R34, R226, UR41 ;  /* 0x00000029e2227c20 */ /* 0x008fe40008400000 */
[----:B------:R-:W3:Y:S01]  /*1c050*/  LDL.LU R226, [R1+0x194] ;  /* 0x0001940001e27983 */ /* 0x000ee20000300800 */
[----:B------:R-:W-:-:S04]  /*1c060*/  ISETP.GE.AND P5, PT, R40, 0x1, PT ;  /* 0x000000012800780c */ /* 0x000fc80003fa6270 */
[----:B------:R-:W-:-:S13]  /*1c070*/  ISETP.LT.OR P4, PT, R39, 0x61, !P5 ;  /* 0x000000612700780c */ /* 0x000fda0006f81670 */
[----:B------:R-:W0:Y:S01]  /*1c080*/  @!P4 LDC.64 R8, c[0x0][0x5c0] ;  /* 0x00017000ff08cb82 */ /* 0x000e220000000a00 */
[----:B------:R-:W-:Y:S02]  /*1c090*/  FMUL R32, R222, UR41 ;  /* 0x00000029de207c20 */ /* 0x000fe40008400000 */
[----:B------:R-:W3:Y:S03]  /*1c0a0*/  LDL.LU R222, [R1+0x198] ;  /* 0x0001980001de7983 */ /* 0x000ee60000300800 */
[----:B------:R-:W-:Y:S02]  /*1c0b0*/  F2FP.SATFINITE.E4M3.F32.PACK_AB_MERGE_C R37, RZ, R32, RZ ;  /* 0x00000020ff25723e */ /* 0x000fe400048070ff */
[----:B0-----:R-:W-:-:S05]  /*1c0c0*/  @!P4 IADD3 R8, P5, R24, R8, RZ ;  /* 0x000000081808c210 */ /* 0x001fca0007fbe0ff */
[----:B------:R-:W-:Y:S01]  /*1c0d0*/  @!P4 IMAD.X R9, R38, 0x1, R9, P5 ;  /* 0x000000012609c824 */ /* 0x000fe200028e0609 */
[----:B------:R-:W-:-:S04]  /*1c0e0*/  ISETP.GE.AND P5, PT, R40, 0x1, PT ;  /* 0x000000012800780c */ /* 0x000fc80003fa6270 */
[----:B------:R0:W-:Y:S01]  /*1c0f0*/  @!P4 STG.E.U8 desc[UR48][R8.64+0x60], R37 ;  /* 0x000060250800c986 */ /* 0x0001e2000c101130 */
[----:B------:R-:W-:-:S13]  /*1c100*/  ISETP.LT.OR P4, PT, R39, 0x62, !P5 ;  /* 0x000000622700780c */ /* 0x000fda0006f81670 */
[----:B------:R-:W1:Y:S01]  /*1c110*/  @!P4 LDC.64 R32, c[0x0][0x5c0] ;  /* 0x00017000ff20cb82 */ /* 0x000e620000000a00 */
[----:B0-----:R-:W-:Y:S01]  /*1c120*/  FMUL R8, R223, UR41 ;  /* 0x00000029df087c20 */ /* 0x001fe20008400000 */
[----:B------:R-:W-:Y:S01]  /*1c130*/  LOP3.LUT P6, RZ, R229, 0x8, RZ, 0xc0, !PT ;  /* 0x00000008e5ff7812 */ /* 0x000fe200078cc0ff */
[----:B------:R-:W3:Y:S01]  /*1c140*/  LDL.LU R223, [R1+0x19c] ;  /* 0x00019c0001df7983 */ /* 0x000ee20000300800 */
[----:B-1----:R-:W-:-:S05]  /*1c150*/  @!P4 IADD3 R32, P5, R24, R32, RZ ;  /* 0x000000201820c210 */ /* 0x002fca0007fbe0ff */
[----:B------:R-:W-:Y:S01]  /*1c160*/  @!P4 IMAD.X R33, R38, 0x1, R33, P5 ;  /* 0x000000012621c824 */ /* 0x000fe200028e0621 */
[----:B------:R-:W-:-:S04]  /*1c170*/  ISETP.GE.AND P5, PT, R40, 0x1, PT ;  /* 0x000000012800780c */ /* 0x000fc80003fa6270 */
[----:B------:R4:W-:Y:S01]  /*1c180*/  @!P4 STG.E.U8 desc[UR48][R32.64+0x61], R35 ;  /* 0x000061232000c986 */ /* 0x0009e2000c101130 */
[----:B------:R-:W-:Y:S02]  /*1c190*/  ISETP.LT.OR P4, PT, R39, 0x69, !P5 ;  /* 0x000000692700780c */ /* 0x000fe40006f81670 */
[----:B------:R-:W-:Y:S02]  /*1c1a0*/  F2FP.SATFINITE.E4M3.F32.PACK_AB_MERGE_C R37, RZ, R8, RZ ;  /* 0x00000008ff25723e */ /* 0x000fe400048070ff */
[----:B------:R-:W-:-:S09]  /*1c1b0*/  LOP3.LUT P3, RZ, R229, 0x2, RZ, 0xc0, !PT ;  /* 0x00000002e5ff7812 */ /* 0x000fd2000786c0ff */
[----:B------:R-:W0:Y:S01]  /*1c1c0*/  @!P4 LDC.64 R8, c[0x0][0x5c0] ;  /* 0x00017000ff08cb82 */ /* 0x000e220000000a00 */
[----:B------:R-:W-:-:S05]  /*1c1d0*/  F2FP.SATFINITE.E4M3.F32.PACK_AB_MERGE_C R43, RZ, R34, RZ ;  /* 0x00000022ff2b723e */ /* 0x000fca00048070ff */
[----:B------:R-:W-:Y:S04]  /*1c1e0*/  @!P6 STG.E.U8 desc[UR48][R30.64+0x60], R43 ;  /* 0x0000602b1e00e986 */ /* 0x000fe8000c101130 */
[----:B------:R1:W-:Y:S01]  /*1c1f0*/  @!P3 STG.E.U8 desc[UR48][R28.64+0x61], R37 ;  /* 0x000061251c00b986 */ /* 0x0003e2000c101130 */
[----:B0-----:R-:W-:-:S05]  /*1c200*/  @!P4 IADD3 R8, P5, R24, R8, RZ ;  /* 0x000000081808c210 */ /* 0x001fca0007fbe0ff */
[----:B------:R-:W-:Y:S02]  /*1c210*/  @!P4 IMAD.X R9, R38, 0x1, R9, P5 ;  /* 0x000000012609c824 */ /* 0x000fe400028e0609 */
[----:B----4-:R-:W-:Y:S02]  /*1c220*/  FMUL R32, R224, UR41 ;  /* 0x00000029e0207c20 */ /* 0x010fe40008400000 */
[----:B------:R-:W4:Y:S01]  /*1c230*/  LDL.LU R224, [R1+0x1a0] ;  /* 0x0001a00001e07983 */ /* 0x000f220000300800 */
[----:B-1----:R-:W-:Y:S02]  /*1c240*/  FMUL R28, R221, UR41 ;  /* 0x00000029dd1c7c20 */ /* 0x002fe40008400000 */
[----:B------:R-:W-:-:S03]  /*1c250*/  F2FP.SATFINITE.E4M3.F32.PACK_AB_MERGE_C R33, RZ, R32, RZ ;  /* 0x00000020ff21723e */ /* 0x000fc600048070ff */
[----:B------:R-:W-:Y:S02]  /*1c260*/  F2FP.SATFINITE.E4M3.F32.PACK_AB_MERGE_C R29, RZ, R28, RZ ;  /* 0x0000001cff1d723e */ /* 0x000fe400048070ff */
[----:B------:R3:W-:Y:S01]  /*1c270*/  @!P4 STG.E.U8 desc[UR48][R8.64+0x68], R33 ;  /* 0x000068210800c986 */ /* 0x0007e2000c101130 */
[----:B--2---:R-:W-:-:S03]  /*1c280*/  FMUL R28, R225, UR41 ;  /* 0x00000029e11c7c20 */ /* 0x004fc60008400000 */
[----:B------:R-:W2:Y:S04]  /*1c290*/  LDL.LU R225, [R1+0x1a4] ;  /* 0x0001a40001e17983 */ /* 0x000ea80000300800 */
[----:B------:R-:W2:Y:S01]  /*1c2a0*/  LDL.LU R221, [R1+0x1a8] ;  /* 0x0001a80001dd7983 */ /* 0x000ea20000300800 */
[----:B---3--:R-:W-:-:S03]  /*1c2b0*/  FMUL R8, R226, UR41 ;  /* 0x00000029e2087c20 */ /* 0x008fc60008400000 */
[----:B------:R-:W3:Y:S01]  /*1c2c0*/  LDL.LU R226, [R1+0x1ac] ;  /* 0x0001ac0001e27983 */ /* 0x000ee20000300800 */
[----:B------:R-:W-:-:S04]  /*1c2d0*/  ISETP.GE.AND P5, PT, R40, 0x1, PT ;  /* 0x000000012800780c */ /* 0x000fc80003fa6270 */
[----:B------:R-:W-:-:S13]  /*1c2e0*/  ISETP.LT.OR P4, PT, R39, 0x6a, !P5 ;  /* 0x0000006a2700780c */ /* 0x000fda0006f81670 */
[----:B------:R-:W0:Y:S01]  /*1c2f0*/  @!P4 LDC.64 R30, c[0x0][0x5c0] ;  /* 0x00017000ff1ecb82 */ /* 0x000e220000000a00 */
[----:B------:R-:W-:Y:S02]  /*1c300*/  LOP3.LUT P6, RZ, R228, 0x80, RZ, 0xc0, !PT ;  /* 0x00000080e4ff7812 */ /* 0x000fe400078cc0ff */
[----:B------:R-:W-:Y:S01]  /*1c310*/  F2FP.SATFINITE.E4M3.F32.PACK_AB_MERGE_C R9, RZ, R8, RZ ;  /* 0x00000008ff09723e */ /* 0x000fe200048070ff */
[----:B------:R-:W-:Y:S02]  /*1c320*/  FMUL R8, R222, UR41 ;  /* 0x00000029de087c20 */ /* 0x000fe40008400000 */
[----:B------:R-:W3:Y:S01]  /*1c330*/  LDL.LU R222, [R1+0x1b0] ;  /* 0x0001b00001de7983 */ /* 0x000ee20000300800 */
[----:B0-----:R-:W-:-:S05]  /*1c340*/  @!P4 IADD3 R30, P5, R24, R30, RZ ;  /* 0x0000001e181ec210 */ /* 0x001fca0007fbe0ff */
[----:B------:R-:W-:-:S05]  /*1c350*/  @!P4 IMAD.X R31, R38, 0x1, R31, P5 ;  /* 0x00000001261fc824 */ /* 0x000fca00028e061f */
[----:B------:R0:W-:Y:S01]  /*1c360*/  @!P4 STG.E.U8 desc[UR48][R30.64+0x69], R29 ;  /* 0x0000691d1e00c986 */ /* 0x0001e2000c101130 */
[C---:B------:R-:W-:Y:S02]  /*1c370*/  LOP3.LUT P1, RZ, R229.reuse, 0x4, RZ, 0xc0, !PT ;  /* 0x00000004e5ff7812 */ /* 0x040fe4000782c0ff */
[----:B------:R-:W-:Y:S01]  /*1c380*/  LOP3.LUT P0, RZ, R229, 0x1, RZ, 0xc0, !PT ;  /* 0x00000001e5ff7812 */ /* 0x000fe2000780c0ff */
[----:B0-----:R-:W0:Y:S01]  /*1c390*/  @!P6 LDC.64 R30, c[0x0][0x5c0] ;  /* 0x00017000ff1eeb82 */ /* 0x001e220000000a00 */
[C---:B------:R-:W-:Y:S02]  /*1c3a0*/  LOP3.LUT P2, RZ, R228.reuse, 0x80000000, RZ, 0xc0, !PT ;  /* 0x80000000e4ff7812 */ /* 0x040fe4000784c0ff */
[----:B------:R-:W-:Y:S02]  /*1c3b0*/  LOP3.LUT P4, RZ, R228, 0x40000000, RZ, 0xc0, !PT ;  /* 0x40000000e4ff7812 */ /* 0x000fe4000788c0ff */
[----:B------:R-:W-:Y:S01]  /*1c3c0*/  F2FP.SATFINITE.E4M3.F32.PACK_AB_MERGE_C R33, RZ, R8, RZ ;  /* 0x00000008ff21723e */ /* 0x000fe200048070ff */
[----:B------:R-:W-:Y:S01]  /*1c3d0*/  FMUL R8, R223, UR41 ;  /* 0x00000029df087c20 */ /* 0x000fe20008400000 */
[----:B------:R-:W-:Y:S01]  /*1c3e0*/  F2FP.SATFINITE.E4M3.F32.PACK_AB_MERGE_C R35, RZ, R28, RZ ;  /* 0x0000001cff23723e */ /* 0x000fe200048070ff */
[----:B------:R-:W3:Y:S03]  /*1c3f0*/  LDL.LU R223, [R1+0x1b4] ;  /* 0x0001b40001df7983 */ /* 0x000ee60000300800 */
[----:B------:R-:W-:Y:S01]  /*1c400*/  F2FP.SATFINITE.E4M3.F32.PACK_AB_MERGE_C R29, RZ, R8, RZ ;  /* 0x00000008ff1d723e */ /* 0x000fe200048070ff */
[----:B------:R-:W-:Y:S04]  /*1c410*/  @!P1 STG.E.U8 desc[UR48][R26.64+0x68], R35 ;  /* 0x000068231a009986 */ /* 0x000fe8000c101130 */
[----:B------:R-:W-:Y:S04]  /*1c420*/  @!P0 STG.E.U8 desc[UR48][R22.64+0x69], R9 ;  /* 0x0000690916008986 */ /* 0x000fe8000c101130 */
[----:B------:R2:W-:Y:S04]  /*1c430*/  @!P2 STG.E.U8 desc[UR48][R20.64+0x60], R33 ;  /* 0x000060211400a986 */ /* 0x0005e8000c101130 */
[----:B------:R1:W-:Y:S01]  /*1c440*/  @!P4 STG.E.U8 desc[UR48][R18.64+0x61], R29 ;  /* 0x0000611d1200c986 */ /* 0x0003e2000c101130 */
[----:B0-----:R-:W-:-:S05]  /*1c450*/  @!P6 IADD3 R106, P4, R106, R30, RZ ;  /* 0x0000001e6a6ae210 */ /* 0x001fca0007f9e0ff */
[----:B------:R-:W-:Y:S02]  /*1c460*/  @!P6 IMAD.X R107, R25, 0x1, R31, P4 ;  /* 0x00000001196be824 */ /* 0x000fe400020e061f */
[----:B----4-:R-:W-:Y:S02]  /*1c470*/  FMUL R8, R224, UR41 ;  /* 0x00000029e0087c20 */ /* 0x010fe40008400000 */
[----:B------:R-:W4:Y:S01]  /*1c480*/  LDL.LU R224, [R1+0x1b8] ;  /* 0x0001b80001e07983 */ /* 0x000f220000300800 */
[----:B--2---:R-:W-:-:S03]  /*1c490*/  FMUL R20, R225, UR41 ;  /* 0x00000029e1147c20 */ /* 0x004fc60008400000 */
[----:B------:R-:W2:Y:S01]  /*1c4a0*/  LDL.LU R225, [R1+0x1bc] ;  /* 0x0001bc0001e17983 */ /* 0x000ea20000300800 */
[----:B-1----:R-:W-:-:S05]  /*1c4b0*/  FMUL R18, R221, UR41 ;  /* 0x00000029dd127c20 */ /* 0x002fca0008400000 */
[----:B------:R-:W-:Y:S01]  /*1c4c0*/  F2FP.SATFINITE.E4M3.F32.PACK_AB_MERGE_C R25, RZ, R18, RZ ;  /* 0x00000012ff19723e */ /* 0x000fe200048070ff */
[----:B---3--:R-:W-:Y:S02]  /*1c4d0*/  FMUL R18, R226, UR41 ;  /* 0x00000029e2127c20 */ /* 0x008fe40008400000 */
[----:B------:R-:W3:Y:S01]  /*1c4e0*/  LDL.LU R226, [R1+0x1c0] ;  /* 0x0001c00001e27983 */ /* 0x000ee20000300800 */
[----:B------:R-:W-:Y:S02]  /*1c4f0*/  LOP3.LUT P3, RZ, R228, 0x10, RZ, 0xc0, !PT ;  /* 0x00000010e4ff7812 */ /* 0x000fe4000786c0ff */
[----:B------:R-:W-:-:S11]  /*1c500*/  F2FP.SATFINITE.E4M3.F32.PACK_AB_MERGE_C R23, RZ, R8, RZ ;  /* 0x00000008ff17723e */ /* 0x000fd600048070ff */
[----:B------:R-:W0:Y:S01]  /*1c510*/  @!P3 LDC.64 R8, c[0x0][0x5c0] ;  /* 0x00017000ff08bb82 */ /* 0x000e220000000a00 */
[----:B------:R-:W-:Y:S01]  /*1c520*/  F2FP.SATFINITE.E4M3.F32.PACK_AB_MERGE_C R21, RZ, R20, RZ ;  /* 0x00000014ff15723e */ /* 0x000fe200048070ff */
[----:B------:R1:W-:Y:S01]  /*1c530*/  @!P6 STG.E.U8 desc[UR48][R106.64+0x60], R23 ;  /* 0x000060176a00e986 */ /* 0x0003e2000c101130 */
[----:B0-----:R-:W-:-:S05]  /*1c540*/  @!P3 IADD3 R8, P4, R41, R8, RZ ;  /* 0x000000082908b210 */ /* 0x001fca0007f9e0ff */
[----:B------:R-:W-:-:S05]  /*1c550*/  @!P3 IMAD.X R9, R72, 0x1, R9, P4 ;  /* 0x000000014809b824 */ /* 0x000fca00020e0609 */
[----:B------:R0:W-:Y:S01]  /*1c560*/  @!P3 STG.E.U8 desc[UR48][R8.64+0x61], R21 ;  /* 0x000061150800b986 */ /* 0x0001e2000c101130 */
[----:B------:R-:W-:Y:S02]  /*1c570*/  LOP3.LUT P3, RZ, R0, 0x200, RZ, 0xc0, !PT ;  /* 0x0000020000ff7812 */ /* 0x000fe4000786c0ff */
[----:B-1----:R-:W-:Y:S01]  /*1c580*/  F2FP.SATFINITE.E4M3.F32.PACK_AB_MERGE_C R23, RZ, R18, RZ ;  /* 0x00000012ff17723e */ /* 0x002fe200048070ff */
[----:B------:R-:W-:Y:S02]  /*1c590*/  FMUL R20, R222, UR41 ;  /* 0x00000029de147c20 */ /* 0x000fe40008400000 */
[----:B------:R-:W3:Y:S08]  /*1c5a0*/  LDL.LU R222, [R1+0x1c4] ;  /* 0x0001c40001de7983 */ /* 0x000ef00000300800 */
[----:B------:R-:W1:Y:S01]  /*1c5b0*/  @!P3 LDC.64 R18, c[0x0][0x5c0] ;  /* 0x00017000ff12bb82 */ /* 0x000e620000000a00 */
[----:B------:R-:W-:-:S02]  /*1c5c0*/  LOP3.LUT P4, RZ, R228, 0x20000000, RZ, 0xc0, !PT ;  /* 0x20000000e4ff7812 */ /* 0x000fc4000788c0ff */
[----:B------:R-:W-:Y:S02]  /*1c5d0*/  LOP3.LUT P5, RZ, R228, 0x4000000, RZ, 0xc0, !PT ;  /* 0x04000000e4ff7812 */ /* 0x000fe400078ac0ff */
[----:B0-----:R-:W-:-:S09]  /*1c5e0*/  F2FP.SATFINITE.E4M3.F32.PACK_AB_MERGE_C R21, RZ, R20, RZ ;  /* 0x00000014ff15723e */ /* 0x001fd200048070ff */
[----:B------:R0:W-:Y:S04]  /*1c5f0*/  @!P4 STG.E.U8 desc[UR48][R16.64+0x68], R25 ;  /* 0x000068191000c986 */ /* 0x0001e8000c101130 */
[----:B------:R4:W-:Y:S01]  /*1c600*/  @!P5 STG.E.U8 desc[UR48][R14.64+0x69], R23 ;  /* 0x000069170e00d986 */ /* 0x0009e2000c101130 */
[----:B-1----:R-:W-:Y:S01]  /*1c610*/  @!P3 IADD3 R18, P4, R73, R18, RZ ;  /* 0x000000124912b210 */ /* 0x002fe20007f9e0ff */
[----:B0-----:R-:W-:Y:S02]  /*1c620*/  FMUL R16, R223, UR41 ;  /* 0x00000029df107c20 */ /* 0x001fe40008400000 */
[----:B------:R-:W3:Y:S02]  /*1c630*/  LDL.LU R223, [R1+0x1c8] ;  /* 0x0001c80001df7983 */ /* 0x000ee40000300800 */
[----:B------:R-:W-:-:S05]  /*1c640*/  @!P3 IMAD.X R19, R76, 0x1, R19, P4 ;  /* 0x000000014c13b824 */ /* 0x000fca00020e0613 */
[----:B------:R0:W-:Y:S01]  /*1c650*/  @!P3 STG.E.U8 desc[UR48][R18.64+0x68], R21 ;  /* 0x000068151200b986 */ /* 0x0001e2000c101130 */
[----:B----4-:R-:W-:-:S03]  /*1c660*/  FMUL R14, R224, UR41 ;  /* 0x00000029e00e7c20 */ /* 0x010fc60008400000 */
[----:B------:R-:W4:Y:S02]  /*1c670*/  LDL.LU R224, [R1+0x1cc] ;  /* 0x0001cc0001e07983 */ /* 0x000f240000300800 */
[----:B------:R-:W-:Y:S01]  /*1c680*/  F2FP.SATFINITE.E4M3.F32.PACK_AB_MERGE_C R17, RZ, R14, RZ ;  /* 0x0000000eff11723e */ /* 0x000fe200048070ff */
[----:B--2---:R-:W-:Y:S02]  /*1c690*/  FMUL R14, R225, UR41 ;  /* 0x00000029e10e7c20 */ /* 0x004fe40008400000 */
[----:B------:R-:W2:Y:S03]  /*1c6a0*/  LDL.LU R225, [R1+0x1d0] ;  /* 0x0001d00001e17983 */ /* 0x000ea60000300800 */
[----:B0-----:R-:W-:Y:S01]  /*1c6b0*/  F2FP.SATFINITE.E4M3.F32.PACK_AB_MERGE_C R19, RZ, R14, RZ ;  /* 0x0000000eff13723e */ /* 0x001fe200048070ff */
[----:B---3--:R-:W-:Y:S02]  /*1c6c0*/  FMUL R14, R226, UR41 ;  /* 0x00000029e20e7c20 */ /* 0x008fe40008400000 */
[----:B------:R-:W3:Y:S01]  /*1c6d0*/  LDL.LU R226, [R1+0x1d4] ;  /* 0x0001d40001e27983 */ /* 0x000ee20000300800 */
[----:B------:R-:W-:-:S02]  /*1c6e0*/  LOP3.LUT P2, RZ, R0, 0x400, RZ, 0xc0, !PT ;  /* 0x0000040000ff7812 */ /* 0x000fc4000784c0ff */
[----:B------:R-:W-:-:S11]  /*1c6f0*/  LOP3.LUT P0, RZ, R0, 0x800, RZ, 0xc0, !PT ;  /* 0x0000080000ff7812 */ /* 0x000fd6000780c0ff */
[----:B------:R-:W0:Y:S01]  /*1c700*/  @!P2 LDC.64 R8, c[0x0][0x5c0] ;  /* 0x00017000ff08ab82 */ /* 0x000e220000000a00 */
[----:B------:R-:W-:-:S07]  /*1c710*/  ISETP.NE.AND P1, PT, R101, RZ, PT ;  /* 0x000000ff6500720c */ /* 0x000fce0003f25270 */
[----:B------:R-:W1:Y:S01]  /*1c720*/  @!P0 LDC.64 R22, c[0x0][0x5c0] ;  /* 0x00017000ff168b82 */ /* 0x000e620000000a00 */
[----:B------:R-:W-:Y:S02]  /*1c730*/  F2FP.SATFINITE.E4M3.F32.PACK_AB_MERGE_C R15, RZ, R16, RZ ;  /* 0x00000010ff0f723e */ /* 0x000fe400048070ff */
[----:B------:R-:W-:Y:S02]  /*1c740*/  ISETP.GE.AND P5, PT, R40, 0x101, PT ;  /* 0x000001012800780c */ /* 0x000fe40003fa6270 */
[C---:B------:R-:W-:Y:S02]  /*1c750*/  LOP3.LUT P4, RZ, R228.reuse, 0x10000000, RZ, 0xc0, !PT ;  /* 0x10000000e4ff7812 */ /* 0x040fe4000788c0ff */
[----:B------:R-:W-:Y:S01]  /*1c760*/  LOP3.LUT P6, RZ, R228, 0x8000000, RZ, 0xc0, !PT ;  /* 0x08000000e4ff7812 */ /* 0x000fe200078cc0ff */
[----:B------:R-:W1:Y:S01]  /*1c770*/  @!P1 LDC.64 R20, c[0x0][0x5c0] ;  /* 0x00017000ff149b82 */ /* 0x000e620000000a00 */
[----:B0-----:R-:W-:-:S05]  /*1c780*/  @!P2 IADD3 R8, P3, R77, R8, RZ ;  /* 0x000000084d08a210 */ /* 0x001fca0007f7e0ff */
[----:B------:R-:W-:-:S05]  /*1c790*/  @!P2 IMAD.X R9, R80, 0x1, R9, P3 ;  /* 0x000000015009a824 */ /* 0x000fca00018e0609 */
[----:B------:R1:W-:Y:S01]  /*1c7a0*/  @!P2 STG.E.U8 desc[UR48][R8.64+0x69], R15 ;  /* 0x0000690f0800a986 */ /* 0x0003e2000c101130 */
[C---:B------:R-:W-:Y:S02]  /*1c7b0*/  ISETP.LT.OR P2, PT, R39.reuse, 0x69, !P5 ;  /* 0x000000692700780c */ /* 0x040fe40006f41670 */
[----:B------:R-:W-:Y:S01]  /*1c7c0*/  ISETP.LT.OR P3, PT, R39, 0x6a, !P5 ;  /* 0x0000006a2700780c */ /* 0x000fe20006f61670 */
[----:B------:R0:W-:Y:S04]  /*1c7d0*/  @!P4 STG.E.U8 desc[UR48][R12.64+0x60], R17 ;  /* 0x000060110c00c986 */ /* 0x0001e8000c101130 */
[----:B------:R0:W-:Y:S01]  /*1c7e0*/  @!P6 STG.E.U8 desc[UR48][R10.64+0x61], R19 ;  /* 0x000061130a00e986 */ /* 0x0001e2000c101130 */
[----:B------:R-:W-:Y:S02]  /*1c7f0*/  ISETP.GE.AND P6, PT, R40, 0x109, PT ;  /* 0x000001092800780c */ /* 0x000fe40003fc6270 */
[----:B-1----:R-:W-:-:S03]  /*1c800*/  @!P0 IADD3 R8, P4, R92, R22, RZ ;  /* 0x000000165c088210 */ /* 0x002fc60007f9e0ff */
[----:B------:R-:W1:Y:S01]  /*1c810*/  @!P2 LDC.64 R26, c[0x0][0x5c0] ;  /* 0x00017000ff1aab82 */ /* 0x000e620000000a00 */
[----:B0-----:R-:W-:Y:S01]  /*1c820*/  F2FP.SATFINITE.E4M3.F32.PACK_AB_MERGE_C R17, RZ, R14, RZ ;  /* 0x0000000eff11723e */ /* 0x001fe200048070ff */
[----:B------:R-:W-:Y:S01]  /*1c830*/  @!P0 IMAD.X R9, R81, 0x1, R23, P4 ;  /* 0x0000000151098824 */ /* 0x000fe200020e0617 */
[C---:B------:R-:W-:Y:S02]  /*1c840*/  ISETP.LT.OR P4, PT, R39.reuse, 0x69, !P6 ;  /* 0x000000692700780c */ /* 0x040fe40007781670 */
[----:B------:R-:W-:-:S03]  /*1c850*/  ISETP.LT.OR P5, PT, R39, 0x6a, !P6 ;  /* 0x0000006a2700780c */ /* 0x000fc600077a1670 */
[----:B------:R-:W0:Y:S01]  /*1c860*/  @!P3 LDC.64 R14, c[0x0][0x5c0] ;  /* 0x00017000ff0ebb82 */ /* 0x000e220000000a00 */
[----:B------:R1:W-:Y:S01]  /*1c870*/  @!P0 STG.E.U8 desc[UR48][R8.64+0x60], R17 ;  /* 0x0000601108008986 */ /* 0x0003e2000c101130 */
[----:B------:R-:W-:Y:S01]  /*1c880*/  @!P1 IADD3 R12, P0, R93, R20, RZ ;  /* 0x000000145d0c9210 */ /* 0x000fe20007f1e0ff */
[----:B------:R-:W-:-:S04]  /*1c890*/  FMUL R10, R222, UR41 ;  /* 0x00000029de0a7c20 */ /* 0x000fc80008400000 */
[----:B------:R-:W-:Y:S01]  /*1c8a0*/  @!P1 IMAD.X R13, R100, 0x1, R21, P0 ;  /* 0x00000001640d9824 */ /* 0x000fe200000e0615 */
[----:B------:R-:W-:Y:S01]  /*1c8b0*/  F2FP.SATFINITE.E4M3.F32.PACK_AB_MERGE_C R19, RZ, R10, RZ ;  /* 0x0000000aff13723e */ /* 0x000fe200048070ff */
[----:B------:R-:W0:Y:S04]  /*1c8c0*/  @!P4 LDC.64 R22, c[0x0][0x5c0] ;  /* 0x00017000ff16cb82 */ /* 0x000e280000000a00 */
[----:B------:R0:W-:Y:S04]  /*1c8d0*/  @!P1 STG.E.U8 desc[UR48][R12.64+0x61], R19 ;  /* 0x000061130c009986 */ /* 0x0001e8000c101130 */
[----:B------:R-:W0:Y:S01]  /*1c8e0*/  @!P5 LDC.64 R28, c[0x0][0x5c0] ;  /* 0x00017000ff1cdb82 */ /* 0x000e220000000a00 */
[----:B-1----:R-:W-:Y:S01]  /*1c8f0*/  @!P2 IADD3 R10, P0, P1, R24, R26, R3 ;  /* 0x0000001a180aa210 */ /* 0x002fe2000791e003 */
[----:B------:R-:W-:-:S03]  /*1c900*/  FMUL R8, R223, UR41 ;  /* 0x00000029df087c20 */ /* 0x000fc60008400000 */
[----:B------:R-:W-:Y:S02]  /*1c910*/  @!P2 IADD3.X R11, R38, R27, R4, P0, P1 ;  /* 0x0000001b260ba210 */ /* 0x000fe400007e2404 */
[----:B0-----:R-:W-:-:S04]  /*1c920*/  @!P3 IADD3 R14, P0, P1, R24, R14, R3 ;  /* 0x0000000e180eb210 */ /* 0x001fc8000791e003 */
[--C-:B------:R-:W-:Y:S02]  /*1c930*/  @!P3 IADD3.X R15, R38, R15, R4.reuse, P0, P1 ;  /* 0x0000000f260fb210 */ /* 0x100fe400007e2404 */
[--C-:B------:R-:W-:Y:S02]  /*1c940*/  @!P4 IADD3 R9, P0, P1, R2, R24, R3.reuse ;  /* 0x000000180209c210 */ /* 0x100fe4000791e003 */
[----:B------:R-:W-:Y:S02]  /*1c950*/  F2FP.SATFINITE.E4M3.F32.PACK_AB_MERGE_C R21, RZ, R8, RZ ;  /* 0x00000008ff15723e */ /* 0x000fe400048070ff */
[----:B------:R-:W-:Y:S02]  /*1c960*/  @!P4 IADD3.X R18, R6, R38, R4, P0, P1 ;  /* 0x000000260612c210 */ /* 0x000fe400007e2404 */
[----:B------:R-:W-:Y:S01]  /*1c970*/  @!P5 IADD3 R25, P0, P1, R2, R24, R3 ;  /* 0x000000180219d210 */ /* 0x000fe2000791e003 */
[----:B------:R0:W-:Y:S01]  /*1c980*/  @!P2 STG.E.U8 desc[UR48][R10.64+0x68], R21 ;  /* 0x000068150a00a986 */ /* 0x0001e2000c101130 */
[----:B------:R-:W-:-:S02]  /*1c990*/  @!P4 IADD3 R8, P2, R9, R22, RZ ;  /* 0x000000160908c210 */ /* 0x000fc40007f5e0ff */
[----:B------:R-:W-:Y:S02]  /*1c9a0*/  @!P5 IADD3.X R38, R6, R38, R4, P0, P1 ;  /* 0x000000260626d210 */ /* 0x000fe400007e2404 */
[----:B------:R-:W-:Y:S01]  /*1c9b0*/  @!P5 IADD3 R12, P0, R25, R28, RZ ;  /* 0x0000001c190cd210 */ /* 0x000fe20007f1e0ff */
[----:B------:R-:W-:Y:S02]  /*1c9c0*/  @!P4 IMAD.X R9, R18, 0x1, R23, P2 ;  /* 0x000000011209c824 */ /* 0x000fe400010e0617 */
[----:B----4-:R-:W-:-:S05]  /*1c9d0*/  FMUL R13, R224, UR41 ;  /* 0x00000029e00d7c20 */ /* 0x010fca0008400000 */
[----:B------:R-:W-:Y:S01]  /*1c9e0*/  F2FP.SATFINITE.E4M3.F32.PACK_AB_MERGE_C R19, RZ, R13, RZ ;  /* 0x0000000dff13723e */ /* 0x000fe200048070ff */
[----:B------:R-:W-:-:S04]  /*1c9f0*/  @!P5 IMAD.X R13, R38, 0x1, R29, P0 ;  /* 0x00000001260dd824 */ /* 0x000fc800000e061d */
[----:B------:R0:W-:Y:S01]  /*1ca00*/  @!P3 STG.E.U8 desc[UR48][R14.64+0x69], R19 ;  /* 0x000069130e00b986 */ /* 0x0001e2000c101130 */
[----:B--2---:R-:W-:-:S05]  /*1ca10*/  FMUL R16, R225, UR41 ;  /* 0x00000029e1107c20 */ /* 0x004fca0008400000 */
[----:B------:R-:W-:-:S05]  /*1ca20*/  F2FP.SATFINITE.E4M3.F32.PACK_AB_MERGE_C R23, RZ, R16, RZ ;  /* 0x00000010ff17723e */ /* 0x000fca00048070ff */
[----:B------:R0:W-:Y:S01]  /*1ca30*/  @!P4 STG.E.U8 desc[UR48][R8.64+0x68], R23 ;  /* 0x000068170800c986 */ /* 0x0001e2000c101130 */
[----:B---3--:R-:W-:-:S05]  /*1ca40*/  FMUL R17, R226, UR41 ;  /* 0x00000029e2117c20 */ /* 0x008fca0008400000 */
[----:B------:R-:W-:-:S05]  /*1ca50*/  F2FP.SATFINITE.E4M3.F32.PACK_AB_MERGE_C R17, RZ, R17, RZ ;  /* 0x00000011ff11723e */ /* 0x000fca00048070ff */
[----:B------:R0:W-:Y:S02]  /*1ca60*/  @!P5 STG.E.U8 desc[UR48][R12.64+0x69], R17 ;  /* 0x000069110c00d986 */ /* 0x0001e4000c101130 */
.L_x_41:
[----:B------:R-:W-:Y:S05]  /*1ca70*/  BSYNC B0 ;  /* 0x0000000000007941 */ /* 0x000fea0003800000 */
.L_x_37:
[----:B0-2---:R-:W2:Y:S04]  /*1ca80*/  LDL.LU R9, [R1+0x1e8] ;  /* 0x0001e80001097983 */ /* 0x005ea80000300800 */
[----:B-----5:R-:W2:Y:S01]  /*1ca90*/  LDL.LU R8, [R1+0x1ec] ;  /* 0x0001ec0001087983 */ /* 0x020ea20000300800 */
[----:B------:R-:W-:Y:S01]  /*1caa0*/  ULDC UR8, c[0x0][0xc] ;  /* 0x0000030000087ab9 */ /* 0x000fe20000000800 */
[----:B------:R-:W-:Y:S01]  /*1cab0*/  ULDC UR9, c[0x0][0x10] ;  /* 0x0000040000097ab9 */ /* 0x000fe20000000800 */
[----:B------:R-:W2:Y:S01]  /*1cac0*/  LDC R11, c[0x0][0x14] ;  /* 0x00000500ff0b7b82 */ /* 0x000ea20000000800 */
[----:B------:R-:W-:Y:S01]  /*1cad0*/  UIMAD.WIDE.U32 UR8, UR8, UR9, URZ ;  /* 0x00000009080872a5 */ /* 0x000fe2000f8e003f */
[----:B------:R-:W-:-:S05]  /*1cae0*/  UMOV UR42, 0xffffffff ;  /* 0xffffffff002a7882 */ /* 0x000fca0000000000 */
[----:B--2---:R-:W-:-:S04]  /*1caf0*/  IMAD.WIDE.U32 R8, R11, UR8, R8 ;  /* 0x000000080b087c25 */ /* 0x004fc8000f8e0008 */
[----:B------:R-:W-:Y:S01]  /*1cb00*/  IMAD R11, R11, UR9, RZ ;  /* 0x000000090b0b7c24 */ /* 0x000fe2000f8e02ff */
[----:B------:R-:W-:Y:S01]  /*1cb10*/  ULDC.64 UR8, c[0x0][0x650] ;  /* 0x0001940000087ab9 */ /* 0x000fe20000000a00 */
[----:B------:R-:W-:Y:S01]  /*1cb20*/  IMAD.MOV.U32 R192, RZ, RZ, R8 ;  /* 0x000000ffffc07224 */ /* 0x000fe200078e0008 */
[----:B------:R-:W-:Y:S01]  /*1cb30*/  ISETP.GE.U32.AND P0, PT, R8, UR8, PT ;  /* 0x0000000808007c0c */ /* 0x000fe2000bf06070 */
[----:B------:R-:W-:Y:S01]  /*1cb40*/  IMAD.IADD R193, R9, 0x1, R11 ;  /* 0x0000000109c17824 */ /* 0x000fe200078e020b */
[----:B------:R-:W-:Y:S01]  /*1cb50*/  PRMT R9, RZ, 0x7610, R9 ;  /* 0x00007610ff097816 */ /* 0x000fe20000000009 */
[----:B------:R-:W-:-:S03]  /*1cb60*/  IMAD.MOV.U32 R8, RZ, RZ, -0x1 ;  /* 0xffffffffff087424 */ /* 0x000fc600078e00ff */
[----:B------:R0:W-:Y:S01]  /*1cb70*/  STL [R1+0x1e8], R193 ;  /* 0x0001e8c101007387 */ /* 0x0001e20000100800 */
[----:B------:R-:W-:-:S03]  /*1cb80*/  ISETP.GE.U32.AND.EX P0, PT, R193, UR9, PT, P0 ;  /* 0x00000009c1007c0c */ /* 0x000fc6000bf06100 */
[----:B------:R0:W-:Y:S04]  /*1cb90*/  STL [R1+0x1ec], R192 ;  /* 0x0001ecc001007387 */ /* 0x0001e80000100800 */
[----:B------:R0:W-:Y:S06]  /*1cba0*/  STL [R1+0x1e0], R8 ;  /* 0x0001e00801007387 */ /* 0x0001ec0000100800 */
[----:B------:R-:W-:Y:S05]  /*1cbb0*/  @P0 BRA `(.L_x_42) ;  /* 0x0000000400780947 */ /* 0x000fea0003800000 */
[----:B------:R-:W0:Y:S01]  /*1cbc0*/  S2R R20, SR_CTAID.X ;  /* 0x0000000000147919 */ /* 0x000e220000002500 */
[----:B------:R-:W2:Y:S01]  /*1cbd0*/  LDC.64 R14, c[0x0][0x628] ;  /* 0x00018a00ff0e7b82 */ /* 0x000ea20000000a00 */
[----:B------:R-:W-:Y:S01]  /*1cbe0*/  ULDC UR5, c[0x0][0x150] ;  /* 0x0000540000057ab9 */ /* 0x000fe20000000800 */
[----:B------:R-:W-:Y:S01]  /*1cbf0*/  IMAD.MOV.U32 R12, RZ, RZ, R192 ;  /* 0x000000ffff0c7224 */ /* 0x000fe200078e00c0 */
[----:B------:R-:W3:Y:S01]  /*1cc00*/  S2R R22, SR_CTAID.Y ;  /* 0x0000000000167919 */ /* 0x000ee20000002600 */
[----:B------:R-:W-:-:S04]  /*1cc10*/  IMAD.MOV.U32 R13, RZ, RZ, R193 ;  /* 0x000000ffff0d7224 */ /* 0x000fc800078e00c1 */
[----:B------:R-:W4:Y:S08]  /*1cc20*/  LDC R23, c[0x0][0x144] ;  /* 0x00005100ff177b82 */ /* 0x000f300000000800 */
[----:B------:R-:W1:Y:S08]  /*1cc30*/  LDC R16, c[0x0][0x630] ;  /* 0x00018c00ff107b82 */ /* 0x000e700000000800 */
[----:B------:R-:W1:Y:S01]  /*1cc40*/  LDC.64 R18, c[0x0][0x620] ;  /* 0x00018800ff127b82 */ /* 0x000e620000000a00 */
[----:B--2---:R-:W-:-:S04]  /*1cc50*/  ISETP.NE.U32.AND P0, PT, R14, RZ, PT ;  /* 0x000000ff0e00720c */ /* 0x004fc80003f05070 */
[----:B------:R-:W-:Y:S02]  /*1cc60*/  ISETP.NE.AND.EX P0, PT, R15, RZ, PT, P0 ;  /* 0x000000ff0f00720c */ /* 0x000fe40003f05300 */
[----:B0-----:R-:W-:-:S05]  /*1cc70*/  I2FP.F32.U32 R8, R20 ;  /* 0x0000001400087245 */ /* 0x001fca0000201000 */
[----:B------:R-:W-:-:S04]  /*1cc80*/  FMUL R8, R8, UR5 ;  /* 0x0000000508087c20 */ /* 0x000fc80008400000 */
[----:B------:R0:W2:Y:S02]  /*1cc90*/  F2I.U32.TRUNC.NTZ R21, R8 ;  /* 0x0000000800157305 */ /* 0x0000a4000020f000 */
[----:B---34-:R-:W-:Y:S05]  /*1cca0*/  @!P0 BRA `(.L_x_43) ;  /* 0x0000000000288947 */ /* 0x018fea0003800000 */
[----:B0-----:R-:W0:Y:S02]  /*1ccb0*/  LDC R8, c[0x0][0x634] ;  /* 0x00018d00ff087b82 */ /* 0x001e240000000800 */
[----:B0-----:R-:W-:-:S05]  /*1ccc0*/  IADD3 R13, P0, R192, R8, RZ ;  /* 0x00000008c00d7210 */ /* 0x001fca0007f1e0ff */
        /* <DEDUP_REMOVED lines=8> */
.L_x_43:
[-CC-:B-1----:R-:W-:Y:S01]  /*1cd50*/  SHF.R.U64 R31, R12, R16.reuse, R13.reuse ;  /* 0x000000100c1f7219 */ /* 0x182fe2000000120d */
[----:B------:R-:W1:Y:S01]  /*1cd60*/  LDC.64 R28, c[0x0][0x640] ;  /* 0x00019000ff1c7b82 */ /* 0x000e620000000a00 */
[----:B0-----:R-:W-:Y:S01]  /*1cd70*/  SHF.R.U32.HI R8, RZ, R16, R13 ;  /* 0x00000010ff087219 */ /* 0x001fe2000001160d */
[----:B--2---:R-:W-:Y:S01]  /*1cd80*/  IMAD.MOV R21, RZ, RZ, -R21 ;  /* 0x000000ffff157224 */ /* 0x004fe200078e0a15 */
[----:B------:R-:W-:Y:S01]  /*1cd90*/  IADD3 R11, P0, RZ, -R31, RZ ;  /* 0x8000001fff0b7210 */ /* 0x000fe20007f1e0ff */
[----:B------:R-:W-:Y:S01]  /*1cda0*/  ULDC UR5, c[0x0][0x154] ;  /* 0x0000550000057ab9 */ /* 0x000fe20000000800 */
[----:B------:R-:W-:Y:S02]  /*1cdb0*/  IMAD.MOV.U32 R13, RZ, RZ, 0x1 ;  /* 0x00000001ff0d7424 */ /* 0x000fe400078e00ff */
[----:B------:R-:W-:Y:S01]  /*1cdc0*/  IMAD R21, R23, R21, R20 ;  /* 0x0000001517157224 */ /* 0x000fe200078e0214 */
[----:B------:R-:W0:Y:S01]  /*1cdd0*/  LDC R12, c[0x0][0x618] ;  /* 0x00018600ff0c7b82 */ /* 0x000e220000000800 */
[----:B------:R-:W-:-:S02]  /*1cde0*/  IMAD.X R9, RZ, RZ, ~R8, P0 ;  /* 0x000000ffff097224 */ /* 0x000fc400000e0e08 */
[----:B------:R-:W-:Y:S02]  /*1cdf0*/  IMAD.MOV.U32 R8, RZ, RZ, R192 ;  /* 0x000000ffff087224 */ /* 0x000fe400078e00c0 */
[-C--:B------:R-:W-:Y:S02]  /*1ce00*/  IMAD R10, R9, R18.reuse, RZ ;  /* 0x00000012090a7224 */ /* 0x080fe400078e02ff */
[----:B------:R-:W-:Y:S01]  /*1ce10*/  IMAD.MOV.U32 R9, RZ, RZ, R193 ;  /* 0x000000ffff097224 */ /* 0x000fe200078e00c1 */
[----:B------:R-:W2:Y:S01]  /*1ce20*/  LDC R24, c[0x0][0x608] ;  /* 0x00018200ff187b82 */ /* 0x000ea20000000800 */
[----:B------:R-:W-:-:S04]  /*1ce30*/  IMAD.WIDE.U32 R8, R11, R18, R8 ;  /* 0x000000120b087225 */ /* 0x000fc800078e0008 */
[----:B------:R-:W-:-:S03]  /*1ce40*/  IMAD R11, R11, R19, R10 ;  /* 0x000000130b0b7224 */ /* 0x000fc600078e020a */
[----:B------:R-:W3:Y:S01]  /*1ce50*/  LDC R26, c[0x0][0x658] ;  /* 0x00019600ff1a7b82 */ /* 0x000ee20000000800 */
[----:B------:R-:W-:Y:S01]  /*1ce60*/  I2FP.F32.U32 R10, R22 ;  /* 0x00000016000a7245 */ /* 0x000fe20000201000 */
[----:B------:R-:W-:Y:S01]  /*1ce70*/  IMAD.IADD R9, R9, 0x1, R11 ;  /* 0x0000000109097824 */ /* 0x000fe200078e020b */
[----:B-1----:R-:W-:Y:S01]  /*1ce80*/  ISETP.NE.U32.AND P0, PT, R28, RZ, PT ;  /* 0x000000ff1c00720c */ /* 0x002fe20003f05070 */
[----:B------:R-:W-:Y:S02]  /*1ce90*/  IMAD.MOV.U32 R11, RZ, RZ, -0x1 ;  /* 0xffffffffff0b7424 */ /* 0x000fe400078e00ff */
[----:B------:R-:W-:Y:S02]  /*1cea0*/  FMUL R10, R10, UR5 ;  /* 0x000000050a0a7c20 */ /* 0x000fe40008400000 */
[----:B------:R-:W1:Y:S01]  /*1ceb0*/  LDC R19, c[0x0][0x148] ;  /* 0x00005200ff137b82 */ /* 0x000e620000000800 */
[----:B0-----:R-:W-:Y:S01]  /*1cec0*/  SHF.R.U64 R16, R8, R12, R9 ;  /* 0x0000000c08107219 */ /* 0x001fe20000001209 */
[----:B------:R0:W4:Y:S01]  /*1ced0*/  F2I.U32.TRUNC.NTZ R17, R10 ;  /* 0x0000000a00117305 */ /* 0x000122000020f000 */
[----:B------:R-:W-:-:S02]  /*1cee0*/  ISETP.NE.AND.EX P0, PT, R29, RZ, PT, P0 ;  /* 0x000000ff1d00720c */ /* 0x000fc40003f05300 */
[----:B------:R-:W-:-:S03]  /*1cef0*/  SHF.R.U32.HI R9, RZ, R12, R9 ;  /* 0x0000000cff097219 */ /* 0x000fc60000011609 */
[----:B------:R-:W0:Y:S01]  /*1cf00*/  LDC R20, c[0x0][0x600] ;  /* 0x00018000ff147b82 */ /* 0x000e220000000800 */
[-CC-:B--2---:R-:W-:Y:S02]  /*1cf10*/  SHF.R.U64 R14, R16, R24.reuse, R9.reuse ;  /* 0x00000018100e7219 */ /* 0x184fe40000001209 */
[----:B------:R-:W-:-:S05]  /*1cf20*/  SHF.R.U32.HI R9, RZ, R24, R9 ;  /* 0x00000018ff097219 */ /* 0x000fca0000011609 */
[----:B------:R-:W2:Y:S01]  /*1cf30*/  LDC R25, c[0x0][0x648] ;  /* 0x00019200ff197b82 */ /* 0x000ea20000000800 */
[-CC-:B---3--:R-:W-:Y:S02]  /*1cf40*/  SHF.R.U64 R18, R14, R26.reuse, R9.reuse ;  /* 0x0000001a0e127219 */ /* 0x188fe40000001209 */
[-C--:B------:R-:W-:Y:S02]  /*1cf50*/  SHF.L.U32 R11, R11, R26.reuse, RZ ;  /* 0x0000001a0b0b7219 */ /* 0x080fe400000006ff */
[-C--:B------:R-:W-:Y:S01]  /*1cf60*/  SHF.R.U32.HI R9, RZ, R26.reuse, R9 ;  /* 0x0000001aff097219 */ /* 0x080fe20000011609 */
[----:B------:R-:W-:Y:S01]  /*1cf70*/  IMAD.MOV.U32 R8, RZ, RZ, R18 ;  /* 0x000000ffff087224 */ /* 0x000fe200078e0012 */
[----:B------:R-:W-:Y:S01]  /*1cf80*/  SHF.L.U32 R148, R13, R26, RZ ;  /* 0x0000001a0d947219 */ /* 0x000fe200000006ff */
[----:B------:R-:W3:Y:S01]  /*1cf90*/  LDC R27, c[0x0][0x638] ;  /* 0x00018e00ff1b7b82 */ /* 0x000ee20000000800 */
[----:B------:R-:W-:-:S07]  /*1cfa0*/  LOP3.LUT R23, RZ, R11, RZ, 0x33, !PT ;  /* 0x0000000bff177212 */ /* 0x000fce00078e33ff */
[----:B------:R-:W0:Y:S01]  /*1cfb0*/  LDC R30, c[0x0][0x610] ;  /* 0x00018400ff1e7b82 */ /* 0x000e220000000800 */
[----:B----4-:R-:W-:Y:S05]  /*1cfc0*/  @!P0 BRA `(.L_x_44) ;  /* 0x0000000000288947 */ /* 0x010fea0003800000 */
[----:B------:R-:W4:Y:S02]  /*1cfd0*/  LDC R13, c[0x0][0x64c] ;  /* 0x00019300ff0d7b82 */ /* 0x000f240000000800 */
[----:B----4-:R-:W-:-:S05]  /*1cfe0*/  IADD3 R13, P0, R18, R13, RZ ;  /* 0x0000000d120d7210 */ /* 0x010fca0007f1e0ff */
[----:B------:R-:W-:-:S04]  /*1cff0*/  IMAD.X R15, RZ, RZ, R9, P0 ;  /* 0x000000ffff0f7224 */ /* 0x000fc800000e0609 */
[----:B------:R-:W-:-:S04]  /*1d000*/  IMAD.WIDE.U32 R8, R15, R28, RZ ;  /* 0x0000001c0f087225 */ /* 0x000fc800078e00ff */
[----:B0-----:R-:W-:-:S04]  /*1d010*/  IMAD.WIDE.U32 R10, P0, R13, R29, R8 ;  /* 0x0000001d0d0a7225 */ /* 0x001fc80007800008 */
[----:B------:R-:W-:-:S04]  /*1d020*/  IMAD.WIDE.U32 R8, R13, R28, RZ ;  /* 0x0000001c0d087225 */ /* 0x000fc800078e00ff */
[----:B------:R-:W-:Y:S01]  /*1d030*/  IMAD.X R13, RZ, RZ, RZ, P0 ;  /* 0x000000ffff0d7224 */ /* 0x000fe200000e06ff */
[----:B------:R-:W-:Y:S01]  /*1d040*/  IADD3 RZ, P0, R9, R10, RZ ;  /* 0x0000000a09ff7210 */ /* 0x000fe20007f1e0ff */
[----:B------:R-:W-:-:S04]  /*1d050*/  IMAD.MOV.U32 R12, RZ, RZ, R11 ;  /* 0x000000ffff0c7224 */ /* 0x000fc800078e000b */
[----:B------:R-:W-:-:S08]  /*1d060*/  IMAD.WIDE.U32.X R8, R15, R29, R12, P0 ;  /* 0x0000001d0f087225 */ /* 0x000fd000000e040c */
.L_x_44:
[----:B0-----:R-:W0:Y:S01]  /*1d070*/  LDC R10, c[0x0][0x65c] ;  /* 0x00019700ff0a7b82 */ /* 0x001e220000000800 */
[----:B--2---:R-:W-:Y:S01]  /*1d080*/  SHF.R.U64 R8, R8, R25, R9 ;  /* 0x0000001908087219 */ /* 0x004fe20000001209 */
[----:B------:R-:W-:Y:S01]  /*1d090*/  VIADD R11, R20, 0xffffffff ;  /* 0xffffffff140b7836 */ /* 0x000fe20000000000 */
[----:B------:R-:W-:Y:S01]  /*1d0a0*/  LOP3.LUT R13, R14, R23, RZ, 0xc0, !PT ;  /* 0x000000170e0d7212 */ /* 0x000fe200078ec0ff */
[----:B------:R-:W-:Y:S01]  /*1d0b0*/  IMAD.MOV R17, RZ, RZ, -R17 ;  /* 0x000000ffff117224 */ /* 0x000fe200078e0a11 */
[----:B------:R-:W-:Y:S01]  /*1d0c0*/  R2UR UR42, R31 ;  /* 0x000000001f2a72ca */ /* 0x000fe200000e0000 */
[----:B------:R-:W-:Y:S01]  /*1d0d0*/  IMAD.MOV R9, RZ, RZ, -R8 ;  /* 0x000000ffff097224 */ /* 0x000fe200078e0a08 */
[----:B------:R-:W-:Y:S01]  /*1d0e0*/  LOP3.LUT R11, R16, R11, RZ, 0xc0, !PT ;  /* 0x0000000b100b7212 */ /* 0x000fe200078ec0ff */
[----:B------:R-:W-:Y:S02]  /*1d0f0*/  IMAD R148, R148, R8, R13 ;  /* 0x0000000894947224 */ /* 0x000fe400078e020d */
[----:B---3--:R-:W-:-:S04]  /*1d100*/  IMAD R8, R9, R27, R18 ;  /* 0x0000001b09087224 */ /* 0x008fc800078e0212 */
[----:B------:R-:W-:Y:S02]  /*1d110*/  IMAD R9, R8, R20, R11 ;  /* 0x0000001408097224 */ /* 0x000fe400078e020b */
[----:B------:R-:W-:Y:S01]  /*1d120*/  IMAD.MOV.U32 R8, RZ, RZ, 0x1 ;  /* 0x00000001ff087424 */ /* 0x000fe200078e00ff */
[----:B0-----:R-:W-:-:S13]  /*1d130*/  ISETP.NE.AND P0, PT, R10, 0x1, PT ;  /* 0x000000010a00780c */ /* 0x001fda0003f05270 */
[----:B-1----:R-:W-:-:S04]  /*1d140*/  @P0 IMAD R21, R19, R17, R22 ;  /* 0x0000001113150224 */ /* 0x002fc800078e0216 */
[----:B------:R-:W-:-:S05]  /*1d150*/  IMAD R148, R148, R30, R21 ;  /* 0x0000001e94947224 */ /* 0x000fca00078e0215 */
[----:B------:R-:W-:Y:S02]  /*1d160*/  SEL R10, R9, R148, !P0 ;  /* 0x00000094090a7207 */ /* 0x000fe40004000000 */
[----:B------:R-:W-:Y:S02]  /*1d170*/  SEL R148, R148, R9, !P0 ;  /* 0x0000000994947207 */ /* 0x000fe40004000000 */
[----:B------:R-:W-:Y:S01]  /*1d180*/  PRMT R9, R8, 0x7610, R9 ;  /* 0x0000761008097816 */ /* 0x000fe20000000009 */
[----:B------:R2:W-:Y:S06]  /*1d190*/  STL [R1+0x1e0], R10 ;  /* 0x0001e00a01007387 */ /* 0x0005ec0000100800 */
.L_x_42:
[----:B------:R3:W-:Y:S01]  /*1d1a0*/  STL [R1+0x1e4], R148 ;  /* 0x0001e49401007387 */ /* 0x0007e20000100800 */
[----:B------:R-:W-:Y:S01]  /*1d1b0*/  LOP3.LUT P0, RZ, R9, 0xff, RZ, 0xc0, !PT ;  /* 0x000000ff09ff7812 */ /* 0x000fe2000780c0ff */
[----:B------:R-:W-:-:S04]  /*1d1c0*/  UIMAD.WIDE.U32 UR8, UR6, -0x55555555, URZ ;  /* 0xaaaaaaab060878a5 */ /* 0x000fc8000f8e003f */
[----:B------:R-:W-:-:S04]  /*1d1d0*/  USHF.R.U32.HI UR8, URZ, 0x1, UR9 ;  /* 0x000000013f087899 */ /* 0x000fc80008011609 */
[----:B------:R-:W-:-:S04]  /*1d1e0*/  UIMAD UR5, UR8, -0x3, UR6 ;  /* 0xfffffffd080578a4 */ /* 0x000fc8000f8e0206 */
[----:B---3--:R-:W-:Y:S08]  /*1d1f0*/  @P0 BRA `(.L_x_45) ;  /* 0xfffffe40005c0947 */ /* 0x008ff0000383ffff */
[----:B------:R-:W-:Y:S05]  /*1d200*/  EXIT ;  /* 0x000000000000794d */ /* 0x000fea0003800000 */
.L_x_7:
[----:B0-----:R-:W2:Y:S01]  /*1d210*/  LDL R20, [R1+0x1ec] ;  /* 0x0001ec0001147983 */ /* 0x001ea20000100800 */
[----:B------:R-:W-:-:S03]  /*1d220*/  ULDC.64 UR4, c[0x0][0x650] ;  /* 0x0001940000047ab9 */ /* 0x000fc60000000a00 */
[----:B------:R-:W3:Y:S01]  /*1d230*/  LDL R21, [R1+0x1e8] ;  /* 0x0001e80001157983 */ /* 0x000ee20000100800 */
[----:B------:R-:W-:Y:S01]  /*1d240*/  PRMT R0, RZ, 0x7610, R0 ;  /* 0x00007610ff007816 */ /* 0x000fe20000000000 */
[----:B------:R-:W-:Y:S02]  /*1d250*/  IMAD.MOV.U32 R5, RZ, RZ, -0x1 ;  /* 0xffffffffff057424 */ /* 0x000fe400078e00ff */
[----:B------:R-:W-:Y:S02]  /*1d260*/  IMAD.MOV.U32 R7, RZ, RZ, -0x1 ;  /* 0xffffffffff077424 */ /* 0x000fe400078e00ff */
[----:B------:R-:W-:Y:S01]  /*1d270*/  IMAD.MOV.U32 R6, RZ, RZ, -0x1 ;  /* 0xffffffffff067424 */ /* 0x000fe200078e00ff */
[----:B--2---:R-:W-:-:S04]  /*1d280*/  ISETP.GE.U32.AND P0, PT, R20, UR4, PT ;  /* 0x0000000414007c0c */ /* 0x004fc8000bf06070 */
[----:B---3--:R-:W-:-:S13]  /*1d290*/  ISETP.GE.U32.AND.EX P0, PT, R21, UR5, PT, P0 ;  /* 0x0000000515007c0c */ /* 0x008fda000bf06100 */
[----:B------:R-:W-:Y:S05]  /*1d2a0*/  @P0 BRA `(.L_x_46) ;  /* 0x00000004003c0947 */ /* 0x000fea0003800000 */
[----:B------:R-:W0:Y:S01]  /*1d2b0*/  LDC.64 R16, c[0x0][0x628] ;  /* 0x00018a00ff107b82 */ /* 0x000e220000000a00 */
[----:B------:R-:W-:Y:S02]  /*1d2c0*/  IMAD.MOV.U32 R10, RZ, RZ, R20 ;  /* 0x000000ffff0a7224 */ /* 0x000fe400078e0014 */
[----:B------:R-:W-:-:S05]  /*1d2d0*/  IMAD.MOV.U32 R11, RZ, RZ, R21 ;  /* 0x000000ffff0b7224 */ /* 0x000fca00078e0015 */
[----:B------:R-:W1:Y:S08]  /*1d2e0*/  LDC R12, c[0x0][0x630] ;  /* 0x00018c00ff0c7b82 */ /* 0x000e700000000800 */
[----:B------:R-:W2:Y:S01]  /*1d2f0*/  LDC.64 R18, c[0x0][0x620] ;  /* 0x00018800ff127b82 */ /* 0x000ea20000000a00 */
[----:B0-----:R-:W-:-:S04]  /*1d300*/  ISETP.NE.U32.AND P0, PT, R16, RZ, PT ;  /* 0x000000ff1000720c */ /* 0x001fc80003f05070 */
[----:B------:R-:W-:-:S13]  /*1d310*/  ISETP.NE.AND.EX P0, PT, R17, RZ, PT, P0 ;  /* 0x000000ff1100720c */ /* 0x000fda0003f05300 */
[----:B-12---:R-:W-:Y:S05]  /*1d320*/  @!P0 BRA `(.L_x_47) ;  /* 0x0000000000288947 */ /* 0x006fea0003800000 */
[----:B------:R-:W0:Y:S02]  /*1d330*/  LDC R0, c[0x0][0x634] ;  /* 0x00018d00ff007b82 */ /* 0x000e240000000800 */
        /* <DEDUP_REMOVED lines=9> */
.L_x_47:
[-CC-:B------:R-:W-:Y:S01]  /*1d3d0*/  SHF.R.U64 R16, R10, R12.reuse, R11.reuse ;  /* 0x0000000c0a107219 */ /* 0x180fe2000000120b */
[----:B------:R-:W0:Y:S01]  /*1d3e0*/  LDC.64 R22, c[0x0][0x640] ;  /* 0x00019000ff167b82 */ /* 0x000e220000000a00 */
[----:B------:R-:W-:Y:S01]  /*1d3f0*/  SHF.R.U32.HI R0, RZ, R12, R11 ;  /* 0x0000000cff007219 */ /* 0x000fe2000001160b */
[----:B------:R-:W-:Y:S01]  /*1d400*/  IMAD.MOV.U32 R6, RZ, RZ, R21 ;  /* 0x000000ffff067224 */ /* 0x000fe200078e0015 */
[----:B------:R-:W-:-:S05]  /*1d410*/  IADD3 R5, P0, RZ, -R16, RZ ;  /* 0x80000010ff057210 */ /* 0x000fca0007f1e0ff */
[----:B------:R-:W1:Y:S01]  /*1d420*/  LDC R8, c[0x0][0x618] ;  /* 0x00018600ff087b82 */ /* 0x000e620000000800 */
[----:B------:R-:W-:-:S04]  /*1d430*/  IMAD.X R7, RZ, RZ, ~R0, P0 ;  /* 0x000000ffff077224 */ /* 0x000fc800000e0e00 */
[----:B------:R-:W-:Y:S02]  /*1d440*/  IMAD R0, R7, R18, RZ ;  /* 0x0000001207007224 */ /* 0x000fe400078e02ff */
[----:B------:R-:W-:Y:S01]  /*1d450*/  IMAD.MOV.U32 R7, RZ, RZ, R6 ;  /* 0x000000ffff077224 */ /* 0x000fe200078e0006 */
[----:B------:R-:W2:Y:S01]  /*1d460*/  LDC R10, c[0x0][0x608] ;  /* 0x00018200ff0a7b82 */ /* 0x000ea20000000800 */
[----:B------:R-:W-:-:S04]  /*1d470*/  IMAD.MOV.U32 R6, RZ, RZ, R20 ;  /* 0x000000ffff067224 */ /* 0x000fc800078e0014 */
[----:B------:R-:W-:-:S03]  /*1d480*/  IMAD.WIDE.U32 R6, R5, R18, R6 ;  /* 0x0000001205067225 */ /* 0x000fc600078e0006 */
[----:B------:R-:W3:Y:S01]  /*1d490*/  LDC R21, c[0x0][0x658] ;  /* 0x00019600ff157b82 */ /* 0x000ee20000000800 */
[----:B------:R-:W-:Y:S01]  /*1d4a0*/  IMAD R5, R5, R19, R0 ;  /* 0x0000001305057224 */ /* 0x000fe200078e0200 */
[----:B0-----:R-:W-:-:S03]  /*1d4b0*/  ISETP.NE.U32.AND P0, PT, R22, RZ, PT ;  /* 0x000000ff1600720c */ /* 0x001fc60003f05070 */
[----:B------:R-:W-:Y:S01]  /*1d4c0*/  IMAD.IADD R5, R7, 0x1, R5 ;  /* 0x0000000107057824 */ /* 0x000fe200078e0205 */
[----:B------:R-:W-:Y:S02]  /*1d4d0*/  ISETP.NE.AND.EX P0, PT, R23, RZ, PT, P0 ;  /* 0x000000ff1700720c */ /* 0x000fe40003f05300 */
[----:B------:R-:W0:Y:S02]  /*1d4e0*/  LDC R19, c[0x0][0x600] ;  /* 0x00018000ff137b82 */ /* 0x000e240000000800 */
[-CC-:B-1----:R-:W-:Y:S01]  /*1d4f0*/  SHF.R.U64 R12, R6, R8.reuse, R5.reuse ;  /* 0x00000008060c7219 */ /* 0x182fe20000001205 */
[----:B------:R-:W-:Y:S01]  /*1d500*/  IMAD.MOV.U32 R6, RZ, RZ, -0x1 ;  /* 0xffffffffff067424 */ /* 0x000fe200078e00ff */
[----:B------:R-:W-:-:S04]  /*1d510*/  SHF.R.U32.HI R5, RZ, R8, R5 ;  /* 0x00000008ff057219 */ /* 0x000fc80000011605 */
[----:B------:R-:W1:Y:S01]  /*1d520*/  LDC R20, c[0x0][0x648] ;  /* 0x00019200ff147b82 */ /* 0x000e620000000800 */
[-CC-:B--2---:R-:W-:Y:S02]  /*1d530*/  SHF.R.U64 R17, R12, R10.reuse, R5.reuse ;  /* 0x0000000a0c117219 */ /* 0x184fe40000001205 */
[----:B------:R-:W-:-:S05]  /*1d540*/  SHF.R.U32.HI R0, RZ, R10, R5 ;  /* 0x0000000aff007219 */ /* 0x000fca0000011605 */
[----:B------:R-:W2:Y:S01]  /*1d550*/  LDC R24, c[0x0][0x638] ;  /* 0x00018e00ff187b82 */ /* 0x000ea20000000800 */
[-C--:B---3--:R-:W-:Y:S02]  /*1d560*/  SHF.L.U32 R6, R6, R21.reuse, RZ ;  /* 0x0000001506067219 */ /* 0x088fe400000006ff */
[-CC-:B------:R-:W-:Y:S02]  /*1d570*/  SHF.R.U64 R18, R17, R21.reuse, R0.reuse ;  /* 0x0000001511127219 */ /* 0x180fe40000001200 */
[----:B------:R-:W-:Y:S01]  /*1d580*/  SHF.R.U32.HI R7, RZ, R21, R0 ;  /* 0x00000015ff077219 */ /* 0x000fe20000011600 */
[----:B------:R-:W-:Y:S01]  /*1d590*/  IMAD.MOV.U32 R0, RZ, RZ, 0x1 ;  /* 0x00000001ff007424 */ /* 0x000fe200078e00ff */
[----:B------:R-:W-:Y:S01]  /*1d5a0*/  LOP3.LUT R26, RZ, R6, RZ, 0x33, !PT ;  /* 0x00000006ff1a7212 */ /* 0x000fe200078e33ff */
        /* <DEDUP_REMOVED lines=13> */
.L_x_48:
[----:B------:R-:W4:Y:S01]  /*1d680*/  LDC R5, c[0x0][0x65c] ;  /* 0x00019700ff057b82 */ /* 0x000f220000000800 */
[----:B-1----:R-:W-:Y:S01]  /*1d690*/  SHF.R.U64 R3, R6, R20, R7 ;  /* 0x0000001406037219 */ /* 0x002fe20000001207 */
[----:B0-----:R-:W-:Y:S01]  /*1d6a0*/  VIADD R7, R19, 0xffffffff ;  /* 0xffffffff13077836 */ /* 0x001fe20000000000 */
[----:B------:R-:W-:Y:S01]  /*1d6b0*/  SHF.L.U32 R21, R0, R21, RZ ;  /* 0x0000001500157219 */ /* 0x000fe200000006ff */
[----:B------:R-:W-:Y:S01]  /*1d6c0*/  IMAD.MOV.U32 R6, RZ, RZ, R16 ;  /* 0x000000ffff067224 */ /* 0x000fe200078e0010 */
[----:B------:R-:W-:Y:S02]  /*1d6d0*/  LOP3.LUT R0, R17, R26, RZ, 0xc0, !PT ;  /* 0x0000001a11007212 */ /* 0x000fe400078ec0ff */
[----:B------:R-:W-:Y:S02]  /*1d6e0*/  LOP3.LUT R7, R12, R7, RZ, 0xc0, !PT ;  /* 0x000000070c077212 */ /* 0x000fe400078ec0ff */
[----:B----4-:R-:W-:Y:S01]  /*1d6f0*/  ISETP.NE.AND P0, PT, R5, 0x1, PT ;  /* 0x000000010500780c */ /* 0x010fe20003f05270 */
[----:B------:R-:W-:-:S02]  /*1d700*/  IMAD.MOV R5, RZ, RZ, -R3 ;  /* 0x000000ffff057224 */ /* 0x000fc400078e0a03 */
[----:B------:R-:W-:Y:S02]  /*1d710*/  IMAD R3, R21, R3, R0 ;  /* 0x0000000315037224 */ /* 0x000fe400078e0200 */
[----:B--2---:R-:W-:-:S04]  /*1d720*/  IMAD R0, R5, R24, R18 ;  /* 0x0000001805007224 */ /* 0x004fc800078e0212 */
[----:B------:R-:W-:-:S04]  /*1d730*/  IMAD R5, R0, R19, R7 ;  /* 0x0000001300057224 */ /* 0x000fc800078e0207 */
[----:B------:R-:W-:Y:S02]  /*1d740*/  @P0 IMAD R4, R13, R14, R2 ;  /* 0x0000000e0d040224 */ /* 0x000fe400078e0202 */
[----:B------:R-:W-:Y:S02]  /*1d750*/  IMAD.MOV.U32 R2, RZ, RZ, 0x1 ;  /* 0x00000001ff027424 */ /* 0x000fe400078e00ff */
[----:B---3--:R-:W-:-:S03]  /*1d760*/  IMAD R4, R3, R25, R4 ;  /* 0x0000001903047224 */ /* 0x008fc600078e0204 */
[----:B------:R-:W-:Y:S02]  /*1d770*/  PRMT R0, R2, 0x7610, R0 ;  /* 0x0000761002007816 */ /* 0x000fe40000000000 */
[----:B------:R-:W-:Y:S02]  /*1d780*/  SEL R7, R5, R4, !P0 ;  /* 0x0000000405077207 */ /* 0x000fe40004000000 */
[----:B------:R-:W-:-:S07]  /*1d790*/  SEL R5, R4, R5, !P0 ;  /* 0x0000000504057207 */ /* 0x000fce0004000000 */
.L_x_46:
[----:B------:R-:W-:-:S08]  /*1d7a0*/  NOP ;  /* 0x0000000000007918 */ /* 0x000fd00000000000 */
[----:B------:R-:W0:-:S00]  /*1d7b0*/  USETMAXREG.DEALLOC.CTAPOOL 0x28 ;  /* 0x00000028000079c8 */ /* 0x000e0000080e0500 */
[----:B------:R-:W-:-:S13]  /*1d7c0*/  ISETP.NE.AND P0, PT, RZ, UR6, PT ;  /* 0x00000006ff007c0c */ /* 0x000fda000bf05270 */
[----:B------:R-:W-:Y:S05]  /*1d7d0*/  @P0 EXIT ;  /* 0x000000000000094d */ /* 0x000fea0003800000 */
[----:B0-----:R-:W-:Y:S01]  /*1d7e0*/  LOP3.LUT P0, RZ, R0, 0xff, RZ, 0xc0, !PT ;  /* 0x000000ff00ff7812 */ /* 0x001fe2000780c0ff */
[----:B------:R-:W-:Y:S02]  /*1d7f0*/  IMAD.MOV.U32 R10, RZ, RZ, 0x1 ;  /* 0x00000001ff0a7424 */ /* 0x000fe400078e00ff */
[----:B------:R-:W-:-:S10]  /*1d800*/  IMAD.MOV.U32 R14, RZ, RZ, RZ ;  /* 0x000000ffff0e7224 */ /* 0x000fd400078e00ff */
[----:B------:R-:W-:Y:S05]  /*1d810*/  @!P0 BRA `(.L_x_49) ;  /* 0x0000000c00588947 */ /* 0x000fea0003800000 */
[----:B------:R-:W0:Y:S01]  /*1d820*/  LDC R0, c[0x0][0x28c] ;  /* 0x0000a300ff007b82 */ /* 0x000e220000000800 */
[----:B------:R-:W1:Y:S01]  /*1d830*/  S2R R8, SR_CgaCtaId ;  /* 0x0000000000087919 */ /* 0x000e620000008800 */
[----:B------:R-:W-:Y:S01]  /*1d840*/  ULDC UR5, c[0x0][0x658] ;  /* 0x0001960000057ab9 */ /* 0x000fe20000000800 */
[----:B------:R-:W-:Y:S01]  /*1d850*/  UMOV UR6, 0xffffffff ;  /* 0xffffffff00067882 */ /* 0x000fe20000000000 */
[----:B------:R-:W-:Y:S01]  /*1d860*/  UMOV UR9, 0x1 ;  /* 0x0000000100097882 */ /* 0x000fe20000000000 */
[----:B------:R-:W-:Y:S01]  /*1d870*/  USHF.L.U32 UR10, UR6, UR5, URZ ;  /* 0x00000005060a7299 */ /* 0x000fe2000800063f */
[----:B------:R-:W-:Y:S01]  /*1d880*/  BSSY B0, `(.L_x_49) ;  /* 0x00000cf000007945 */ /* 0x000fe20003800000 */
[----:B------:R-:W-:Y:S01]  /*1d890*/  ULDC UR8, c[0x0][0xc] ;  /* 0x0000030000087ab9 */ /* 0x000fe20000000800 */
[----:B------:R-:W-:Y:S01]  /*1d8a0*/  USHF.L.U32 UR5, UR9, UR5, URZ ;  /* 0x0000000509057299 */ /* 0x000fe2000800063f */
[----:B------:R-:W-:Y:S01]  /*1d8b0*/  IMAD.MOV.U32 R12, RZ, RZ, 0x1 ;  /* 0x00000001ff0c7424 */ /* 0x000fe200078e00ff */
[----:B------:R-:W-:Y:S01]  /*1d8c0*/  ULDC UR4, c[0x0][0x600] ;  /* 0x0001800000047ab9 */ /* 0x000fe20000000800 */
[----:B------:R-:W-:Y:S01]  /*1d8d0*/  ULDC UR9, c[0x0][0x10] ;  /* 0x0000040000097ab9 */ /* 0x000fe20000000800 */
[----:B------:R-:W-:Y:S01]  /*1d8e0*/  ULDC UR6, c[0x0][0x14] ;  /* 0x0000050000067ab9 */ /* 0x000fe20000000800 */
[----:B------:R-:W-:Y:S01]  /*1d8f0*/  UIMAD.WIDE.U32 UR8, UR8, UR9, URZ ;  /* 0x00000009080872a5 */ /* 0x000fe2000f8e003f */
[----:B------:R-:W-:Y:S01]  /*1d900*/  IMAD.MOV.U32 R10, RZ, RZ, 0x1 ;  /* 0x00000001ff0a7424 */ /* 0x000fe200078e00ff */
[----:B------:R-:W-:Y:S01]  /*1d910*/  ULOP3.LUT UR21, UR7, 0x2, URZ, 0xfc, !UPT ;  /* 0x0000000207157892 */ /* 0x000fe2000f8efc3f */
[----:B------:R-:W-:Y:S01]  /*1d920*/  IMAD.MOV.U32 R14, RZ, RZ, RZ ;  /* 0x000000ffff0e7224 */ /* 0x000fe200078e00ff */
[----:B------:R-:W-:-:S02]  /*1d930*/  UIMAD.WIDE.U32 UR22, UR8, UR6, URZ ;  /* 0x00000006081672a5 */ /* 0x000fc4000f8e003f */
[----:B------:R-:W-:Y:S02]  /*1d940*/  UIMAD UR13, UR9, UR6, URZ ;  /* 0x00000006090d72a4 */ /* 0x000fe4000f8e023f */
[----:B------:R-:W-:Y:S02]  /*1d950*/  UIADD3 UR4, UR4, -0x1, URZ ;  /* 0xffffffff04047890 */ /* 0x000fe4000fffe03f */
[----:B------:R-:W-:Y:S01]  /*1d960*/  ULOP3.LUT UR19, URZ, UR10, URZ, 0x33, !UPT ;  /* 0x0000000a3f137292 */ /* 0x000fe2000f8e333f */
[----:B0-----:R-:W-:Y:S01]  /*1d970*/  VIADD R0, R0, 0x7f ;  /* 0x0000007f00007836 */ /* 0x001fe20000000000 */
[----:B------:R-:W-:Y:S01]  /*1d980*/  UIADD3 UR13, UR23, UR13, URZ ;  /* 0x0000000d170d7290 */ /* 0x000fe2000fffe03f */
[----:B------:R-:W-:-:S03]  /*1d990*/  ULDC.64 UR24, c[0x0][0x198] ;  /* 0x0000660000187ab9 */ /* 0x000fc60000000a00 */
[----:B------:R-:W-:-:S04]  /*1d9a0*/  SHF.R.S32.HI R3, RZ, 0x1f, R0 ;  /* 0x0000001fff037819 */ /* 0x000fc80000011400 */
[----:B------:R-:W-:Y:S02]  /*1d9b0*/  LEA.HI R3, R3, R0, RZ, 0x7 ;  /* 0x0000000003037211 */ /* 0x000fe400078f38ff */
[----:B-1----:R-:W-:Y:S02]  /*1d9c0*/  LOP3.LUT R8, R8, 0x1, RZ, 0xc0, !PT ;  /* 0x0000000108087812 */ /* 0x002fe400078ec0ff */
[----:B------:R-:W-:-:S05]  /*1d9d0*/  SHF.R.S32.HI R9, RZ, 0x7, R3 ;  /* 0x00000007ff097819 */ /* 0x000fca0000011403 */
[----:B------:R-:W-:-:S07]  /*1d9e0*/  VIADD R0, R9, 0x1 ;  /* 0x0000000109007836 */ /* 0x000fce0000000000 */
.L_x_60:
[----:B------:R-:W-:-:S03]  /*1d9f0*/  UMOV UR6, 0xffffffff ;  /* 0xffffffff00067882 */ /* 0x000fc60000000000 */
[----:B------:R-:W-:Y:S05]  /*1da00*/  BRA.DIV UR6, `(.L_x_50) ;  /* 0x0000000e06b47947 */ /* 0x000fea000b800000 */
[----:B------:R-:W-:-:S13]  /*1da10*/  ELECT P0, URZ, PT ;  /* 0x00000000003f782f */ /* 0x000fda0003800000 */
.L_x_70:
[----:B------:R-:W0:Y:S01]  /*1da20*/  LDC R2, c[0x0][0x28c] ;  /* 0x0000a300ff027b82 */ /* 0x000e220000000800 */
[----:B------:R-:W-:Y:S01]  /*1da30*/  BSSY B1, `(.L_x_51) ;  /* 0x000003b000017945 */ /* 0x000fe20003800000 */
[----:B0-----:R-:W-:-:S13]  /*1da40*/  ISETP.LT.OR P0, PT, R2, 0x1, !P0 ;  /* 0x000000010200780c */ /* 0x001fda0004701670 */
[----:B------:R-:W-:Y:S05]  /*1da50*/  @P0 BRA `(.L_x_52) ;  /* 0x0000000000e00947 */ /* 0x000fea0003800000 */
[----:B------:R-:W-:Y:S02]  /*1da60*/  IMAD R7, R7, 0x2, R8 ;  /* 0x0000000207077824 */ /* 0x000fe400078e0208 */
[----:B------:R-:W-:Y:S02]  /*1da70*/  IMAD R13, R5, 0x180, RZ ;  /* 0x00000180050d7824 */ /* 0x000fe400078e02ff */
[----:B------:R-:W-:Y:S02]  /*1da80*/  IMAD.MOV.U32 R17, RZ, RZ, RZ ;  /* 0x000000ffff117224 */ /* 0x000fe400078e00ff */
[----:B------:R-:W-:Y:S02]  /*1da90*/  IMAD.MOV.U32 R2, RZ, RZ, R0 ;  /* 0x000000ffff027224 */ /* 0x000fe400078e0000 */
[----:B------:R-:W-:Y:S02]  /*1daa0*/  IMAD.MOV.U32 R3, RZ, RZ, R10 ;  /* 0x000000ffff037224 */ /* 0x000fe400078e000a */
[----:B------:R-:W-:-:S02]  /*1dab0*/  IMAD.MOV.U32 R5, RZ, RZ, R14 ;  /* 0x000000ffff057224 */ /* 0x000fc400078e000e */
[----:B------:R-:W-:-:S07]  /*1dac0*/  IMAD R11, R7, 0x38, RZ ;  /* 0x00000038070b7824 */ /* 0x000fce00078e02ff */
.L_x_55:
[----:B------:R-:W0:Y:S01]  /*1dad0*/  S2R R7, SR_CgaCtaId ;  /* 0x0000000000077919 */ /* 0x000e220000008800 */
[----:B------:R-:W-:Y:S01]  /*1dae0*/  MOV R4, 0x400 ;  /* 0x0000040000047802 */ /* 0x000fe20000000f00 */
[----:B------:R-:W1:Y:S03]  /*1daf0*/  S2R R18, SR_TID.X ;  /* 0x0000000000127919 */ /* 0x000e660000002100 */
[----:B0-----:R-:W-:Y:S02]  /*1db00*/  LEA R16, R7, R4, 0x18 ;  /* 0x0000000407107211 */ /* 0x001fe400078ec0ff */
[----:B------:R-:W-:Y:S02]  /*1db10*/  SHF.L.U32 R4, R3, 0x1f, RZ ;  /* 0x0000001f03047819 */ /* 0x000fe400000006ff */
[----:B-1----:R-:W-:Y:S01]  /*1db20*/  LOP3.LUT P1, RZ, R18, 0x7f, RZ, 0xc0, !PT ;  /* 0x0000007f12ff7812 */ /* 0x002fe2000782c0ff */
[----:B------:R-:W-:-:S04]  /*1db30*/  IMAD R15, R5, 0x8, R16 ;  /* 0x00000008050f7824 */ /* 0x000fc800078e0210 */
[----:B------:R-:W0:Y:S08]  /*1db40*/  SYNCS.PHASECHK.TRANS64.TRYWAIT P0, [R15+URZ+0x18], R4 ;  /* 0x000018040f0075a7 */ /* 0x000e30000800017f */
[----:B------:R-:W1:Y:S01]  /*1db50*/  @!P1 LDC R7, c[0x0][0x500] ;  /* 0x00014000ff079b82 */ /* 0x000e620000000800 */
[----:B0-----:R-:W-:Y:S05]  /*1db60*/  @!P0 BRA `(.L_x_53) ;  /* 0x0000000c007c8947 */ /* 0x001fea0003800000 */
.L_x_71:
[----:B------:R-:W-:Y:S01]  /*1db70*/  UPRMT UR6, UR21, 0x9910, URZ ;  /* 0x0000991015067896 */ /* 0x000fe2000800003f */
[----:B-1----:R1:W-:Y:S03]  /*1db80*/  @!P1 SYNCS.ARRIVE.TRANS64 RZ, [R15+URZ], R7 ;  /* 0x000000070fff99a7 */ /* 0x0023e6000800003f */
[----:B------:R-:W-:-:S06]  /*1db90*/  UISETP.NE.AND UP0, UPT, UR6, 0x2, UPT ;  /* 0x000000020600788c */ /* 0x000fcc000bf05270 */
[----:B------:R-:W-:-:S13]  /*1dba0*/  PLOP3.LUT P0, PT, PT, PT, UP0, 0x80, 0x0 ;  /* 0x000000000000781c */ /* 0x000fda0003f0f008 */
[----:B-1----:R-:W-:Y:S05]  /*1dbb0*/  @P0 BRA `(.L_x_54) ;  /* 0x0000000000040947 */ /* 0x002fea0003800000 */
[----:B------:R-:W-:Y:S01]  /*1dbc0*/  BPT.TRAP 0x1 ;  /* 0x000000040000795c */ /* 0x000fe20000300000 */
.L_x_54:
[----:B0-----:R-:W-:Y:S01]  /*1dbd0*/  IMAD R4, R5, 0x2, R8 ;  /* 0x0000000205047824 */ /* 0x001fe200078e0208 */
[----:B------:R-:W-:Y:S01]  /*1dbe0*/  R2UR UR9, R15 ;  /* 0x000000000f0972ca */ /* 0x000fe200000e0000 */
[--C-:B------:R-:W-:Y:S01]  /*1dbf0*/  IMAD R7, R5, 0xc000, R16.reuse ;  /* 0x0000c00005077824 */ /* 0x100fe200078e0210 */
[----:B------:R-:W-:Y:S01]  /*1dc00*/  UIADD3 UR14, UP0, UR24, 0xf0, URZ ;  /* 0x000000f0180e7890 */ /* 0x000fe2000ff1e03f */
[----:B------:R-:W-:Y:S01]  /*1dc10*/  IMAD R4, R4, 0x1c00, R16 ;  /* 0x00001c0004047824 */ /* 0x000fe200078e0210 */
[----:B------:R-:W-:Y:S01]  /*1dc20*/  R2UR UR11, R13 ;  /* 0x000000000d0b72ca */ /* 0x000fe200000e0000 */
[----:B------:R-:W-:Y:S01]  /*1dc30*/  VIADD R2, R2, 0xffffffff ;  /* 0xffffffff02027836 */ /* 0x000fe20000000000 */
[----:B------:R-:W-:Y:S01]  /*1dc40*/  R2UR UR6, R7 ;  /* 0x00000000070672ca */ /* 0x000fe200000e0000 */
[----:B------:R-:W-:Y:S01]  /*1dc50*/  UIADD3 UR26, UP1, UR24, 0x1f0, URZ ;  /* 0x000001f0181a7890 */ /* 0x000fe2000ff3e03f */
[----:B------:R-:W-:Y:S01]  /*1dc60*/  R2UR UR8, R4 ;  /* 0x00000000040872ca */ /* 0x000fe200000e0000 */
[----:B------:R-:W-:Y:S01]  /*1dc70*/  UIADD3.X UR15, URZ, UR25, URZ, UP0, !UPT ;  /* 0x000000193f0f7290 */ /* 0x000fe200087fe43f */
[----:B------:R-:W-:Y:S01]  /*1dc80*/  R2UR UR10, R17 ;  /* 0x00000000110a72ca */ /* 0x000fe200000e0000 */
[----:B------:R-:W-:Y:S01]  /*1dc90*/  VIADD R5, R5, 0x1 ;  /* 0x0000000105057836 */ /* 0x000fe20000000000 */
[----:B------:R-:W-:Y:S01]  /*1dca0*/  R2UR UR12, R6 ;  /* 0x00000000060c72ca */ /* 0x000fe200000e0000 */
[----:B------:R-:W-:Y:S01]  /*1dcb0*/  UIADD3.X UR27, URZ, UR25, URZ, UP1, !UPT ;  /* 0x000000193f1b7290 */ /* 0x000fe20008ffe43f */
[----:B------:R-:W-:Y:S01]  /*1dcc0*/  R2UR UR20, R11 ;  /* 0x000000000b1472ca */ /* 0x000fe200000e0000 */
[----:B------:R-:W-:Y:S01]  /*1dcd0*/  UMOV UR16, 0x0 ;  /* 0x0000000000107882 */ /* 0x000fe20000000000 */
[----:B------:R-:W-:Y:S01]  /*1dce0*/  ISETP.GT.AND P1, PT, R2, 0x1, PT ;  /* 0x000000010200780c */ /* 0x000fe20003f24270 */
[----:B------:R-:W-:Y:S01]  /*1dcf0*/  UMOV UR17, 0x10000000 ;  /* 0x1000000000117882 */ /* 0x000fe20000000000 */
[----:B------:R-:W-:Y:S01]  /*1dd00*/  ISETP.NE.AND P0, PT, R5, 0x3, PT ;  /* 0x000000030500780c */ /* 0x000fe20003f05270 */
[----:B------:R-:W-:Y:S01]  /*1dd10*/  UIADD3 UR6, UR6, 0x100, URZ ;  /* 0x0000010006067890 */ /* 0x000fe2000fffe03f */
[----:B------:R-:W-:Y:S01]  /*1dd20*/  VIADD R17, R17, 0x80 ;  /* 0x0000008011117836 */ /* 0x000fe20000000000 */
[----:B------:R-:W-:Y:S01]  /*1dd30*/  UIADD3 UR18, UR8, 0x24100, URZ ;  /* 0x0002410008127890 */ /* 0x000fe2000fffe03f */
[----:B------:R-:W-:Y:S01]  /*1dd40*/  SEL R4, RZ, 0x1, P0 ;  /* 0x00000001ff047807 */ /* 0x000fe20000000000 */
[----:B------:R-:W-:Y:S01]  /*1dd50*/  UMOV UR28, 0x30000 ;  /* 0x00030000001c7882 */ /* 0x000fe20000000000 */
[----:B------:R-:W-:-:S02]  /*1dd60*/  SEL R5, R5, RZ, P0 ;  /* 0x000000ff05057207 */ /* 0x000fc40000000000 */
[----:B------:R-:W-:Y:S01]  /*1dd70*/  UMOV UR8, UR6 ;  /* 0x0000000600087c82 */ /* 0x000fe20008000000 */
[----:B------:R-:W-:Y:S01]  /*1dd80*/  LOP3.LUT R3, R3, R4, RZ, 0x3c, !PT ;  /* 0x0000000403037212 */ /* 0x000fe200078e3cff */
[----:B------:R0:W-:Y:S02]  /*1dd90*/  UTMALDG.3D [UR8], [UR14], desc[UR16] ;  /* 0x000010080e0075b4 */ /* 0x0001e40008011000 */
[----:B0-----:R-:W-:Y:S01]  /*1dda0*/  UMOV UR8, UR18 ;  /* 0x0000001200087c82 */ /* 0x001fe20008000000 */
[----:B------:R-:W-:Y:S02]  /*1ddb0*/  UMOV UR11, UR20 ;  /* 0x00000014000b7c82 */ /* 0x000fe40008000000 */
[----:B------:R0:W-:Y:S02]  /*1ddc0*/  UTMALDG.3D.MULTICAST [UR8], [UR26], UR28, desc[UR16] ;  /* 0x000010081a0073b4 */ /* 0x0001e4000801181c */
[----:B0-----:R-:W-:Y:S05]  /*1ddd0*/  @P1 BRA `(.L_x_55) ;  /* 0xfffffffc003c1947 */ /* 0x001fea000383ffff */
.L_x_52:
[----:B------:R-:W-:Y:S05]  /*1dde0*/  BSYNC B1 ;  /* 0x0000000000017941 */ /* 0x000fea0003800000 */
.L_x_51:
[----:B------:R-:W2:Y:S01]  /*1ddf0*/  LDL.LU R18, [R1+0x1e8] ;  /* 0x0001e80001127983 */ /* 0x000ea20000300800 */
[----:B------:R-:W-:Y:S01]  /*1de00*/  LOP3.LUT P1, RZ, R12, 0xff, RZ, 0xc0, !PT ;  /* 0x000000ff0cff7812 */ /* 0x000fe2000782c0ff */
[C---:B------:R-:W-:Y:S01]  /*1de10*/  IMAD.IADD R14, R9.reuse, 0x1, R14 ;  /* 0x00000001090e7824 */ /* 0x040fe200078e020e */
[----:B------:R-:W-:Y:S01]  /*1de20*/  ULDC.64 UR8, c[0x0][0x650] ;  /* 0x0001940000087ab9 */ /* 0x000fe20000000a00 */
[----:B------:R-:W3:Y:S01]  /*1de30*/  LDL.LU R16, [R1+0x1ec] ;  /* 0x0001ec0001107983 */ /* 0x000ee20000300800 */
[C---:B------:R-:W-:Y:S01]  /*1de40*/  ISETP.GE.U32.AND P2, PT, R9.reuse, 0x3, PT ;  /* 0x000000030900780c */ /* 0x040fe20003f46070 */
[----:B------:R-:W-:Y:S01]  /*1de50*/  BSSY B1, `(.L_x_56) ;  /* 0x000006f000017945 */ /* 0x000fe20003800000 */
[----:B------:R-:W-:Y:S01]  /*1de60*/  ISETP.GT.U32.AND P0, PT, R14, 0x2, PT ;  /* 0x000000020e00780c */ /* 0x000fe20003f04070 */
[----:B------:R-:W-:Y:S01]  /*1de70*/  IMAD.MOV.U32 R7, RZ, RZ, -0x1 ;  /* 0xffffffffff077424 */ /* 0x000fe200078e00ff */
[----:B------:R-:W-:Y:S01]  /*1de80*/  PRMT R12, RZ, 0x7610, R12 ;  /* 0x00007610ff0c7816 */ /* 0x000fe2000000000c */
[----:B------:R-:W-:Y:S01]  /*1de90*/  IMAD.MOV.U32 R6, RZ, RZ, -0x1 ;  /* 0xffffffffff067424 */ /* 0x000fe200078e00ff */
[----:B------:R-:W-:-:S03]  /*1dea0*/  ISETP.LT.U32.AND P0, PT, R9, 0x3, P0 ;  /* 0x000000030900780c */ /* 0x000fc60000701070 */
[----:B------:R-:W0:Y:S01]  /*1deb0*/  @P1 S2R R3, SR_CgaCtaId ;  /* 0x0000000000031919 */ /* 0x000e220000008800 */
[----:B------:R-:W-:-:S04]  /*1dec0*/  @P1 MOV R2, 0x400 ;  /* 0x0000040000021802 */ /* 0x000fc80000000f00 */
[----:B0-----:R-:W-:Y:S01]  /*1ded0*/  @P1 LEA R4, R3, R2, 0x18 ;  /* 0x0000000203041211 */ /* 0x001fe200078ec0ff */
[----:B------:R-:W-:-:S03]  /*1dee0*/  IMAD.WIDE.U32 R2, R14, -0x55555555, RZ ;  /* 0xaaaaaaab0e027825 */ /* 0x000fc600078e00ff */
[----:B------:R0:W-:Y:S02]  /*1def0*/  @P1 SYNCS.ARRIVE.TRANS64.A1T0 RZ, [R4+URZ+0x48], RZ ;  /* 0x000048ff04ff19a7 */ /* 0x0001e4000810003f */
[----:B------:R-:W-:Y:S02]  /*1df00*/  SHF.R.U32.HI R5, RZ, 0x1, R3 ;  /* 0x00000001ff057819 */ /* 0x000fe40000011603 */
[----:B------:R-:W-:Y:S02]  /*1df10*/  SEL R3, RZ, 0x1, !P0 ;  /* 0x00000001ff037807 */ /* 0x000fe40004000000 */
[----:B------:R-:W-:Y:S01]  /*1df20*/  PRMT R2, RZ, 0x7610, R2 ;  /* 0x00007610ff027816 */ /* 0x000fe20000000002 */
[----:B------:R-:W-:Y:S01]  /*1df30*/  IMAD R14, R5, -0x3, R14 ;  /* 0xfffffffd050e7824 */ /* 0x000fe200078e020e */
[----:B------:R-:W-:-:S04]  /*1df40*/  LOP3.LUT R10, R10, R3, RZ, 0x3c, !PT ;  /* 0x000000030a0a7212 */ /* 0x000fc800078e3cff */
[----:B------:R-:W-:Y:S01]  /*1df50*/  @P2 LOP3.LUT R10, R10, 0x1, R5, 0x78, !PT ;  /* 0x000000010a0a2812 */ /* 0x000fe200078e7805 */
[----:B------:R-:W-:Y:S01]  /*1df60*/  IMAD.MOV.U32 R5, RZ, RZ, -0x1 ;  /* 0xffffffffff057424 */ /* 0x000fe200078e00ff */
[----:B---3--:R-:W-:-:S04]  /*1df70*/  IADD3 R16, P1, R16, UR22, RZ ;  /* 0x0000001610107c10 */ /* 0x008fc8000ff3e0ff */
[----:B--2---:R-:W-:Y:S01]  /*1df80*/  IADD3.X R18, R18, UR13, RZ, P1, !PT ;  /* 0x0000000d12127c10 */ /* 0x004fe20008ffe4ff */
[----:B------:R0:W-:Y:S01]  /*1df90*/  STL [R1+0x1ec], R16 ;  /* 0x0001ec1001007387 */ /* 0x0001e20000100800 */
[----:B------:R-:W-:-:S03]  /*1dfa0*/  ISETP.GE.U32.AND P0, PT, R16, UR8, PT ;  /* 0x0000000810007c0c */ /* 0x000fc6000bf06070 */
[----:B------:R0:W-:Y:S01]  /*1dfb0*/  STL [R1+0x1e8], R18 ;  /* 0x0001e81201007387 */ /* 0x0001e20000100800 */
[----:B------:R-:W-:-:S13]  /*1dfc0*/  ISETP.GE.U32.AND.EX P0, PT, R18, UR9, PT, P0 ;  /* 0x0000000912007c0c */ /* 0x000fda000bf06100 */
[----:B0-----:R-:W-:Y:S05]  /*1dfd0*/  @P0 BRA `(.L_x_57) ;  /* 0x0000000400580947 */ /* 0x001fea0003800000 */
[----:B------:R-:W-:Y:S01]  /*1dfe0*/  ULDC.64 UR8, c[0x0][0x628] ;  /* 0x00018a0000087ab9 */ /* 0x000fe20000000a00 */
[----:B------:R-:W0:Y:S01]  /*1dff0*/  S2R R13, SR_CTAID.X ;  /* 0x00000000000d7919 */ /* 0x000e220000002500 */
[----:B------:R-:W-:Y:S01]  /*1e000*/  ISETP.NE.U32.AND P0, PT, RZ, UR8, PT ;  /* 0x00000008ff007c0c */ /* 0x000fe2000bf05070 */
[----:B------:R-:W-:Y:S01]  /*1e010*/  ULDC UR10, c[0x0][0x630] ;  /* 0x00018c00000a7ab9 */ /* 0x000fe20000000800 */
[----:B------:R-:W-:Y:S01]  /*1e020*/  IMAD.MOV.U32 R2, RZ, RZ, R16 ;  /* 0x000000ffff027224 */ /* 0x000fe200078e0010 */
[----:B------:R-:W1:Y:S01]  /*1e030*/  S2R R11, SR_CTAID.Y ;  /* 0x00000000000b7919 */ /* 0x000e620000002600 */
[----:B------:R-:W-:Y:S01]  /*1e040*/  ISETP.NE.AND.EX P0, PT, RZ, UR9, PT, P0 ;  /* 0x00000009ff007c0c */ /* 0x000fe2000bf05300 */
[----:B------:R-:W-:-:S12]  /*1e050*/  IMAD.MOV.U32 R3, RZ, RZ, R18 ;  /* 0x000000ffff037224 */ /* 0x000fd800078e0012 */
[----:B------:R-:W-:Y:S05]  /*1e060*/  @!P0 BRA `(.L_x_58) ;  /* 0x0000000000288947 */ /* 0x000fea0003800000 */
[----:B------:R-:W-:Y:S02]  /*1e070*/  ULDC UR6, c[0x0][0x634] ;  /* 0x00018d0000067ab9 */ /* 0x000fe40000000800 */
[----:B------:R-:W-:-:S05]  /*1e080*/  IADD3 R7, P0, R16, UR6, RZ ;  /* 0x0000000610077c10 */ /* 0x000fca000ff1e0ff */
[----:B------:R-:W-:-:S04]  /*1e090*/  IMAD.X R15, RZ, RZ, R18, P0 ;  /* 0x000000ffff0f7224 */ /* 0x000fc800000e0612 */
[----:B------:R-:W-:-:S04]  /*1e0a0*/  IMAD.WIDE.U32 R4, R15, UR8, RZ ;  /* 0x000000080f047c25 */ /* 0x000fc8000f8e00ff */
[----:B------:R-:W-:-:S04]  /*1e0b0*/  IMAD.WIDE.U32 R4, P0, R7, UR9, R4 ;  /* 0x0000000907047c25 */ /* 0x000fc8000f800004 */
[----:B------:R-:W-:-:S04]  /*1e0c0*/  IMAD.WIDE.U32 R6, R7, UR8, RZ ;  /* 0x0000000807067c25 */ /* 0x000fc8000f8e00ff */
[----:B------:R-:W-:Y:S01]  /*1e0d0*/  IMAD.X R3, RZ, RZ, RZ, P0 ;  /* 0x000000ffff037224 */ /* 0x000fe200000e06ff */
[----:B------:R-:W-:Y:S01]  /*1e0e0*/  IADD3 RZ, P0, R7, R4, RZ ;  /* 0x0000000407ff7210 */ /* 0x000fe20007f1e0ff */
[----:B------:R-:W-:-:S04]  /*1e0f0*/  IMAD.MOV.U32 R2, RZ, RZ, R5 ;  /* 0x000000ffff027224 */ /* 0x000fc800078e0005 */
[----:B------:R-:W-:-:S08]  /*1e100*/  IMAD.WIDE.U32.X R2, R15, UR9, R2, P0 ;  /* 0x000000090f027c25 */ /* 0x000fd000080e0402 */
.L_x_58:
[--C-:B------:R-:W-:Y:S01]  /*1e110*/  SHF.R.U64 R6, R2, UR10, R3.reuse ;  /* 0x0000000a02067c19 */ /* 0x100fe20008001203 */
[----:B------:R-:W-:Y:S01]  /*1e120*/  ULDC.64 UR8, c[0x0][0x620] ;  /* 0x0001880000087ab9 */ /* 0x000fe20000000a00 */
[----:B------:R-:W-:Y:S01]  /*1e130*/  SHF.R.U32.HI R2, RZ, UR10, R3 ;  /* 0x0000000aff027c19 */ /* 0x000fe20008011603 */
[----:B------:R-:W-:Y:S01]  /*1e140*/  IMAD.MOV.U32 R3, RZ, RZ, R18 ;  /* 0x000000ffff037224 */ /* 0x000fe200078e0012 */
[----:B------:R-:W-:Y:S01]  /*1e150*/  IADD3 R5, P0, RZ, -R6, RZ ;  /* 0x80000006ff057210 */ /* 0x000fe20007f1e0ff */
[----:B------:R-:W-:Y:S01]  /*1e160*/  ULDC UR6, c[0x0][0x150] ;  /* 0x0000540000067ab9 */ /* 0x000fe20000000800 */
[----:B0-----:R-:W-:Y:S01]  /*1e170*/  I2FP.F32.U32 R7, R13 ;  /* 0x0000000d00077245 */ /* 0x001fe20000201000 */
[----:B------:R-:W0:Y:S01]  /*1e180*/  LDC R20, c[0x0][0x144] ;  /* 0x00005100ff147b82 */ /* 0x000e220000000800 */
[----:B------:R-:W-:Y:S01]  /*1e190*/  ULDC.64 UR10, c[0x0][0x640] ;  /* 0x00019000000a7ab9 */ /* 0x000fe20000000a00 */
[----:B------:R-:W-:Y:S01]  /*1e1a0*/  IMAD.X R2, RZ, RZ, ~R2, P0 ;  /* 0x000000ffff027224 */ /* 0x000fe200000e0e02 */
[----:B------:R-:W-:-:S03]  /*1e1b0*/  ISETP.NE.U32.AND P0, PT, RZ, UR10, PT ;  /* 0x0000000aff007c0c */ /* 0x000fc6000bf05070 */
[----:B------:R-:W-:Y:S01]  /*1e1c0*/  IMAD R4, R2, UR8, RZ ;  /* 0x0000000802047c24 */ /* 0x000fe2000f8e02ff */
[----:B------:R-:W-:Y:S01]  /*1e1d0*/  ISETP.NE.AND.EX P0, PT, RZ, UR11, PT, P0 ;  /* 0x0000000bff007c0c */ /* 0x000fe2000bf05300 */
[----:B------:R-:W-:Y:S02]  /*1e1e0*/  IMAD.MOV.U32 R2, RZ, RZ, R16 ;  /* 0x000000ffff027224 */ /* 0x000fe400078e0010 */
[----:B------:R-:W2:Y:S02]  /*1e1f0*/  LDC R16, c[0x0][0x148] ;  /* 0x00005200ff107b82 */ /* 0x000ea40000000800 */
[----:B------:R-:W-:Y:S01]  /*1e200*/  IMAD.WIDE.U32 R2, R5, UR8, R2 ;  /* 0x0000000805027c25 */ /* 0x000fe2000f8e0002 */
[----:B------:R-:W-:-:S03]  /*1e210*/  ULDC UR8, c[0x0][0x154] ;  /* 0x0000550000087ab9 */ /* 0x000fc60000000800 */
[----:B------:R-:W-:Y:S02]  /*1e220*/  IMAD R5, R5, UR9, R4 ;  /* 0x0000000905057c24 */ /* 0x000fe4000f8e0204 */
[----:B------:R-:W-:Y:S01]  /*1e230*/  FMUL R4, R7, UR6 ;  /* 0x0000000607047c20 */ /* 0x000fe20008400000 */
[----:B------:R-:W-:Y:S01]  /*1e240*/  ULDC UR6, c[0x0][0x618] ;  /* 0x0001860000067ab9 */ /* 0x000fe20000000800 */
[----:B------:R-:W-:Y:S01]  /*1e250*/  ULDC UR9, c[0x0][0x608] ;  /* 0x0001820000097ab9 */ /* 0x000fe20000000800 */
[----:B------:R-:W-:-:S03]  /*1e260*/  IMAD.IADD R3, R3, 0x1, R5 ;  /* 0x0000000103037824 */ /* 0x000fc600078e0205 */
[----:B------:R-:W3:Y:S02]  /*1e270*/  F2I.U32.TRUNC.NTZ R4, R4 ;  /* 0x0000000400047305 */ /* 0x000ee4000020f000 */
[----:B------:R-:W-:Y:S02]  /*1e280*/  SHF.R.U64 R7, R2, UR6, R3 ;  /* 0x0000000602077c19 */ /* 0x000fe40008001203 */
[----:B-1----:R-:W-:-:S05]  /*1e290*/  I2FP.F32.U32 R2, R11 ;  /* 0x0000000b00027245 */ /* 0x002fca0000201000 */
[----:B------:R-:W-:Y:S01]  /*1e2a0*/  FMUL R18, R2, UR8 ;  /* 0x0000000802127c20 */ /* 0x000fe20008400000 */
[----:B------:R-:W-:Y:S01]  /*1e2b0*/  SHF.R.U32.HI R2, RZ, UR6, R3 ;  /* 0x00000006ff027c19 */ /* 0x000fe20008011603 */
[----:B------:R-:W-:-:S03]  /*1e2c0*/  ULDC UR6, c[0x0][0x658] ;  /* 0x0001960000067ab9 */ /* 0x000fc60000000800 */
[--C-:B------:R-:W-:Y:S01]  /*1e2d0*/  SHF.R.U64 R17, R7, UR9, R2.reuse ;  /* 0x0000000907117c19 */ /* 0x100fe20008001202 */
[----:B------:R-:W1:Y:S01]  /*1e2e0*/  F2I.U32.TRUNC.NTZ R18, R18 ;  /* 0x0000001200127305 */ /* 0x000e62000020f000 */
[----:B------:R-:W-:Y:S01]  /*1e2f0*/  SHF.R.U32.HI R2, RZ, UR9, R2 ;  /* 0x00000009ff027c19 */ /* 0x000fe20008011602 */
[----:B---3--:R-:W-:-:S03]  /*1e300*/  IMAD.MOV R4, RZ, RZ, -R4 ;  /* 0x000000ffff047224 */ /* 0x008fc600078e0a04 */
[--C-:B------:R-:W-:Y:S01]  /*1e310*/  SHF.R.U64 R15, R17, UR6, R2.reuse ;  /* 0x00000006110f7c19 */ /* 0x100fe20008001202 */
[----:B0-----:R-:W-:Y:S01]  /*1e320*/  IMAD R13, R20, R4, R13 ;  /* 0x00000004140d7224 */ /* 0x001fe200078e020d */
[----:B------:R-:W-:-:S03]  /*1e330*/  SHF.R.U32.HI R19, RZ, UR6, R2 ;  /* 0x00000006ff137c19 */ /* 0x000fc60008011602 */
[----:B------:R-:W-:Y:S02]  /*1e340*/  IMAD.MOV.U32 R2, RZ, RZ, R15 ;  /* 0x000000ffff027224 */ /* 0x000fe400078e000f */
[----:B------:R-:W-:Y:S01]  /*1e350*/  IMAD.MOV.U32 R3, RZ, RZ, R19 ;  /* 0x000000ffff037224 */ /* 0x000fe200078e0013 */
[----:B-1----:R-:W-:Y:S06]  /*1e360*/  @!P0 BRA `(.L_x_59) ;  /* 0x0000000000288947 */ /* 0x002fec0003800000 */
[----:B------:R-:W-:Y:S02]  /*1e370*/  ULDC UR6, c[0x0][0x64c] ;  /* 0x0001930000067ab9 */ /* 0x000fe40000000800 */
[----:B------:R-:W-:-:S05]  /*1e380*/  IADD3 R3, P0, R15, UR6, RZ ;  /* 0x000000060f037c10 */ /* 0x000fca000ff1e0ff */
[----:B------:R-:W-:-:S04]  /*1e390*/  IMAD.X R19, RZ, RZ, R19, P0 ;  /* 0x000000ffff137224 */ /* 0x000fc800000e0613 */
[----:B------:R-:W-:-:S04]  /*1e3a0*/  IMAD.WIDE.U32 R4, R19, UR10, RZ ;  /* 0x0000000a13047c25 */ /* 0x000fc8000f8e00ff */
[----:B------:R-:W-:-:S04]  /*1e3b0*/  IMAD.WIDE.U32 R4, P0, R3, UR11, R4 ;  /* 0x0000000b03047c25 */ /* 0x000fc8000f800004 */
[----:B------:R-:W-:-:S04]  /*1e3c0*/  IMAD.WIDE.U32 R2, R3, UR10, RZ ;  /* 0x0000000a03027c25 */ /* 0x000fc8000f8e00ff */
[----:B------:R-:W-:Y:S01]  /*1e3d0*/  IMAD.MOV.U32 R2, RZ, RZ, R5 ;  /* 0x000000ffff027224 */ /* 0x000fe200078e0005 */
[----:B------:R-:W-:Y:S01]  /*1e3e0*/  IADD3 RZ, P1, R3, R4, RZ ;  /* 0x0000000403ff7210 */ /* 0x000fe20007f3e0ff */
[----:B------:R-:W-:-:S04]  /*1e3f0*/  IMAD.X R3, RZ, RZ, RZ, P0 ;  /* 0x000000ffff037224 */ /* 0x000fc800000e06ff */
[----:B------:R-:W-:-:S08]  /*1e400*/  IMAD.WIDE.U32.X R2, R19, UR11, R2, P1 ;  /* 0x0000000b13027c25 */ /* 0x000fd000088e0402 */
.L_x_59:
[----:B------:R-:W0:Y:S01]  /*1e410*/  LDC R4, c[0x0][0x65c] ;  /* 0x00019700ff047b82 */ /* 0x000e220000000800 */
[----:B------:R-:W-:Y:S01]  /*1e420*/  ULDC UR6, c[0x0][0x648] ;  /* 0x0001920000067ab9 */ /* 0x000fe20000000800 */
[----:B------:R-:W-:Y:S01]  /*1e430*/  IMAD.MOV R18, RZ, RZ, -R18 ;  /* 0x000000ffff127224 */ /* 0x000fe200078e0a12 */
[----:B------:R-:W-:Y:S01]  /*1e440*/  SHF.R.U64 R2, R2, UR6, R3 ;  /* 0x0000000602027c19 */ /* 0x000fe20008001203 */
[----:B------:R-:W-:Y:S01]  /*1e450*/  ULDC UR6, c[0x0][0x638] ;  /* 0x00018e0000067ab9 */ /* 0x000fe20000000800 */
[----:B------:R-:W-:Y:S01]  /*1e460*/  LOP3.LUT R17, R17, UR19, RZ, 0xc0, !PT ;  /* 0x0000001311117c12 */ /* 0x000fe2000f8ec0ff */
[----:B------:R-:W-:Y:S01]  /*1e470*/  ULDC UR8, c[0x0][0x610] ;  /* 0x0001840000087ab9 */ /* 0x000fe20000000800 */
[----:B0-----:R-:W-:Y:S01]  /*1e480*/  ISETP.NE.AND P0, PT, R4, 0x1, PT ;  /* 0x000000010400780c */ /* 0x001fe20003f05270 */
[----:B------:R-:W-:Y:S02]  /*1e490*/  IMAD.MOV R4, RZ, RZ, -R2 ;  /* 0x000000ffff047224 */ /* 0x000fe400078e0a02 */
[----:B------:R-:W-:-:S02]  /*1e4a0*/  IMAD R2, R2, UR5, R17 ;  /* 0x0000000502027c24 */ /* 0x000fc4000f8e0211 */
[----:B------:R-:W-:Y:S01]  /*1e4b0*/  IMAD R15, R4, UR6, R15 ;  /* 0x00000006040f7c24 */ /* 0x000fe2000f8e020f */
[----:B------:R-:W-:-:S07]  /*1e4c0*/  ULDC UR6, c[0x0][0x600] ;  /* 0x0001800000067ab9 */ /* 0x000fce0000000800 */
[----:B--2---:R-:W-:Y:S01]  /*1e4d0*/  @P0 IMAD R13, R16, R18, R11 ;  /* 0x00000012100d0224 */ /* 0x004fe200078e020b */
[----:B------:R-:W-:-:S03]  /*1e4e0*/  LOP3.LUT R16, R7, UR4, RZ, 0xc0, !PT ;  /* 0x0000000407107c12 */ /* 0x000fc6000f8ec0ff */
[----:B------:R-:W-:Y:S02]  /*1e4f0*/  IMAD R13, R2, UR8, R13 ;  /* 0x00000008020d7c24 */ /* 0x000fe4000f8e020d */
[----:B------:R-:W-:Y:S02]  /*1e500*/  IMAD R4, R15, UR6, R16 ;  /* 0x000000060f047c24 */ /* 0x000fe4000f8e0210 */
[----:B------:R-:W-:-:S03]  /*1e510*/  IMAD.MOV.U32 R2, RZ, RZ, 0x1 ;  /* 0x00000001ff027424 */ /* 0x000fc600078e00ff */
[----:B------:R-:W-:Y:S02]  /*1e520*/  SEL R7, R4, R13, !P0 ;  /* 0x0000000d04077207 */ /* 0x000fe40004000000 */
[----:B------:R-:W-:-:S07]  /*1e530*/  SEL R5, R13, R4, !P0 ;  /* 0x000000040d057207 */ /* 0x000fce0004000000 */
.L_x_57:
[----:B------:R-:W-:Y:S05]  /*1e540*/  BSYNC B1 ;  /* 0x0000000000017941 */ /* 0x000fea0003800000 */
.L_x_56:
[----:B------:R-:W-:-:S13]  /*1e550*/  LOP3.LUT P0, RZ, R2, 0xff, RZ, 0xc0, !PT ;  /* 0x000000ff02ff7812 */ /* 0x000fda000780c0ff */
[----:B------:R-:W-:Y:S05]  /*1e560*/  @P0 BRA `(.L_x_60) ;  /* 0xfffffff400200947 */ /* 0x000fea000383ffff */
[----:B------:R-:W-:Y:S05]  /*1e570*/  BSYNC B0 ;  /* 0x0000000000007941 */ /* 0x000fea0003800000 */
.L_x_49:
[----:B------:R-:W-:-:S03]  /*1e580*/  UMOV UR6, 0xffffffff ;  /* 0xffffffff00067882 */ /* 0x000fc60000000000 */
[----:B------:R-:W-:Y:S05]  /*1e590*/  BRA.DIV UR6, `(.L_x_61) ;  /* 0x0000000606047947 */ /* 0x000fea000b800000 */
[----:B------:R-:W-:-:S13]  /*1e5a0*/  ELECT P0, URZ, PT ;  /* 0x00000000003f782f */ /* 0x000fda0003800000 */
.L_x_74:
[----:B------:R-:W-:Y:S04]  /*1e5b0*/  BSSY B0, `(.L_x_62) ;  /* 0x0000023000007945 */ /* 0x000fe80003800000 */
[----:B------:R-:W-:Y:S05]  /*1e5c0*/  @!P0 BRA `(.L_x_63) ;  /* 0x0000000000848947 */ /* 0x000fea0003800000 */
[----:B------:R-:W-:-:S04]  /*1e5d0*/  ULOP3.LUT UR6, UR7, 0x2, URZ, 0xfc, !UPT ;  /* 0x0000000207067892 */ /* 0x000fc8000f8efc3f */
[----:B------:R-:W-:-:S06]  /*1e5e0*/  UISETP.NE.AND UP0, UPT, UR6, 0x3, UPT ;  /* 0x000000030600788c */ /* 0x000fcc000bf05270 */
[----:B------:R-:W-:-:S13]  /*1e5f0*/  PLOP3.LUT P0, PT, PT, PT, UP0, 0x80, 0x0 ;  /* 0x000000000000781c */ /* 0x000fda0003f0f008 */
[----:B------:R-:W-:Y:S05]  /*1e600*/  @!P0 BRA `(.L_x_64) ;  /* 0x0000000000048947 */ /* 0x000fea0003800000 */
[----:B------:R-:W-:Y:S01]  /*1e610*/  BPT.TRAP 0x1 ;  /* 0x000000040000795c */ /* 0x000fe20000300000 */
.L_x_64:
[----:B------:R-:W0:Y:S01]  /*1e620*/  S2R R3, SR_CgaCtaId ;  /* 0x0000000000037919 */ /* 0x000e220000008800 */
[----:B------:R-:W-:-:S04]  /*1e630*/  MOV R0, 0x400 ;  /* 0x0000040000007802 */ /* 0x000fc80000000f00 */
[----:B0-----:R-:W-:Y:S02]  /*1e640*/  LEA R3, R3, R0, 0x18 ;  /* 0x0000000003037211 */ /* 0x001fe400078ec0ff */
[----:B------:R-:W-:-:S03]  /*1e650*/  SHF.L.U32 R0, R10, 0x1f, RZ ;  /* 0x0000001f0a007819 */ /* 0x000fc600000006ff */
[----:B------:R-:W-:-:S04]  /*1e660*/  VIADD R3, R3, 0x18 ;  /* 0x0000001803037836 */ /* 0x000fc80000000000 */
[C---:B------:R-:W-:Y:S02]  /*1e670*/  IMAD R7, R14.reuse, 0x8, R3 ;  /* 0x000000080e077824 */ /* 0x040fe400078e0203 */
[----:B------:R-:W-:Y:S02]  /*1e680*/  VIADD R14, R14, 0x1 ;  /* 0x000000010e0e7836 */ /* 0x000fe40000000000 */
[----:B------:R-:W0:Y:S03]  /*1e690*/  SYNCS.PHASECHK.TRANS64.TRYWAIT P0, [R7+URZ], R0 ;  /* 0x00000000070075a7 */ /* 0x000e26000800017f */
[----:B------:R-:W-:-:S04]  /*1e6a0*/  ISETP.NE.AND P1, PT, R14, 0x3, PT ;  /* 0x000000030e00780c */ /* 0x000fc80003f25270 */
[----:B------:R-:W-:Y:S02]  /*1e6b0*/  SEL R5, RZ, 0x1, P1 ;  /* 0x00000001ff057807 */ /* 0x000fe40000800000 */
[----:B------:R-:W-:Y:S02]  /*1e6c0*/  SEL R14, R14, RZ, P1 ;  /* 0x000000ff0e0e7207 */ /* 0x000fe40000800000 */
[----:B------:R-:W-:-:S03]  /*1e6d0*/  LOP3.LUT R5, R10, R5, RZ, 0x3c, !PT ;  /* 0x000000050a057212 */ /* 0x000fc600078e3cff */
[----:B------:R-:W-:Y:S01]  /*1e6e0*/  IMAD R9, R14, 0x8, R3 ;  /* 0x000000080e097824 */ /* 0x000fe200078e0203 */
[----:B------:R-:W-:Y:S01]  /*1e6f0*/  SHF.L.U32 R4, R5, 0x1f, RZ ;  /* 0x0000001f05047819 */ /* 0x000fe200000006ff */
[----:B0-----:R-:W-:Y:S06]  /*1e700*/  @!P0 BRA `(.L_x_65) ;  /* 0x0000000000c88947 */ /* 0x001fec0003800000 */
.L_x_75:
[----:B------:R-:W1:Y:S01]  /*1e710*/  SYNCS.PHASECHK.TRANS64.TRYWAIT P0, [R9+URZ], R4 ;  /* 0x00000004090075a7 */ /* 0x000e62000800017f */
[----:B0-----:R-:W-:-:S05]  /*1e720*/  VIADD R0, R14, 0x1 ;  /* 0x000000010e007836 */ /* 0x001fca0000000000 */
[----:B------:R-:W-:-:S04]  /*1e730*/  ISETP.NE.AND P1, PT, R0, 0x3, PT ;  /* 0x000000030000780c */ /* 0x000fc80003f25270 */
[----:B------:R-:W-:Y:S02]  /*1e740*/  SEL R2, RZ, 0x1, P1 ;  /* 0x00000001ff027807 */ /* 0x000fe40000800000 */
[----:B------:R-:W-:Y:S02]  /*1e750*/  SEL R0, R0, RZ, P1 ;  /* 0x000000ff00007207 */ /* 0x000fe40000800000 */
[----:B------:R-:W-:Y:S01]  /*1e760*/  LOP3.LUT R2, R5, R2, RZ, 0x3c, !PT ;  /* 0x0000000205027212 */ /* 0x000fe200078e3cff */
[----:B-1----:R-:W-:Y:S06]  /*1e770*/  @!P0 BRA `(.L_x_66) ;  /* 0x0000000000c08947 */ /* 0x002fec0003800000 */
.L_x_76:
[----:B------:R-:W-:Y:S01]  /*1e780*/  IMAD R3, R0, 0x8, R3 ;  /* 0x0000000800037824 */ /* 0x000fe200078e0203 */
[----:B------:R-:W-:-:S07]  /*1e790*/  SHF.L.U32 R0, R2, 0x1f, RZ ;  /* 0x0000001f02007819 */ /* 0x000fce00000006ff */
.L_x_67:
[----:B-1----:R1:W2:Y:S02]  /*1e7a0*/  SYNCS.PHASECHK.TRANS64.TRYWAIT P0, [R3+URZ], R0 ;  /* 0x00000000030075a7 */ /* 0x0022a4000800017f */
[----:B--2---:R-:W-:Y:S05]  /*1e7b0*/  @!P0 NANOSLEEP.SYNCS 0x989680 ;  /* 0x009896800000895d */ /* 0x004fea0003900000 */
[----:B------:R-:W2:Y:S02]  /*1e7c0*/  @!P0 SYNCS.PHASECHK.TRANS64 P0, [R3+URZ], R0 ;  /* 0x00000000030085a7 */ /* 0x000ea4000800007f */
[----:B--2---:R-:W-:Y:S05]  /*1e7d0*/  @!P0 BRA `(.L_x_67) ;  /* 0xfffffffc00f08947 */ /* 0x004fea000383ffff */
.L_x_63:
[----:B------:R-:W-:Y:S05]  /*1e7e0*/  BSYNC B0 ;  /* 0x0000000000007941 */ /* 0x000fea0003800000 */
.L_x_62:
[----:B------:R-:W-:Y:S05]  /*1e7f0*/  EXIT ;  /* 0x000000000000794d */ /* 0x000fea0003800000 */
.L_x_21:
[----:B-1----:R-:W-:-:S04]  /*1e800*/  IMAD.U32 R9, RZ, RZ, UR12 ;  /* 0x0000000cff097e24 */ /* 0x002fc8000f8e00ff */
[----:B------:R1:W4:Y:S03]  /*1e810*/  SYNCS.PHASECHK.TRANS64.TRYWAIT P0, [R9+URZ], R8 ;  /* 0x00000008090075a7 */ /* 0x000326000800017f */
[----:B----4-:R-:W-:Y:S05]  /*1e820*/  @!P0 NANOSLEEP.SYNCS 0x989680 ;  /* 0x009896800000895d */ /* 0x010fea0003900000 */
[----:B------:R-:W4:Y:S02]  /*1e830*/  @!P0 SYNCS.PHASECHK.TRANS64 P0, [R9+URZ], R8 ;  /* 0x00000008090085a7 */ /* 0x000f24000800007f */
[----:B----4-:R-:W-:Y:S05]  /*1e840*/  @!P0 BRA `(.L_x_21) ;  /* 0xfffffffc00ec8947 */ /* 0x010fea000383ffff */
[----:B------:R-:W-:Y:S05]  /*1e850*/  BRA `(.L_x_20) ;  /* 0xfffffe3800e87947 */ /* 0x000fea000383ffff */
.L_x_27:
[----:B-----5:R1:W-:Y:S02]  /*1e860*/  STL [R1+0x1f0], R0 ;  /* 0x0001f00001007387 */ /* 0x0203e40000100800 */
[----:B-1----:R-:W-:-:S04]  /*1e870*/  IMAD.U32 R0, RZ, RZ, UR14 ;  /* 0x0000000eff007e24 */ /* 0x002fc8000f8e00ff */
[----:B------:R1:W0:Y:S03]  /*1e880*/  SYNCS.PHASECHK.TRANS64.TRYWAIT P0, [R0+URZ], R226 ;  /* 0x000000e2000075a7 */ /* 0x000226000800017f */
[----:B0-----:R-:W-:Y:S05]  /*1e890*/  @!P0 NANOSLEEP.SYNCS 0x989680 ;  /* 0x009896800000895d */ /* 0x001fea0003900000 */
[----:B------:R1:W0:Y:S02]  /*1e8a0*/  @!P0 SYNCS.PHASECHK.TRANS64 P0, [R0+URZ], R226 ;  /* 0x000000e2000085a7 */ /* 0x000224000800007f */
[----:B-1----:R1:W5:Y:S02]  /*1e8b0*/  LDL.LU R0, [R1+0x1f0] ;  /* 0x0001f00001007983 */ /* 0x0023640000300800 */
[----:B01----:R-:W-:Y:S05]  /*1e8c0*/  @!P0 BRA `(.L_x_27) ;  /* 0xfffffffc00e48947 */ /* 0x003fea000383ffff */
[----:B------:R-:W-:Y:S05]  /*1e8d0*/  BRA `(.L_x_26) ;  /* 0xfffffe6c00287947 */ /* 0x000fea000383ffff */
.L_x_50:
[----:B------:R-:W-:Y:S01]  /*1e8e0*/  BSSY B1, `(.L_x_68) ;  /* 0x0000006000017945 */ /* 0x000fe20003800000 */
[----:B------:R-:W-:-:S07]  /*1e8f0*/  IMAD.MOV.U32 R2, RZ, RZ, -0x1 ;  /* 0xffffffffff027424 */ /* 0x000fce00078e00ff */
[----:B------:R-:W-:Y:S05]  /*1e900*/  WARPSYNC.COLLECTIVE R2, `(.L_x_69) ;  /* 0x00000000020c7348 */ /* 0x000fea0003c00000 */
[----:B------:R-:W-:Y:S02]  /*1e910*/  ELECT P0, UR62, PT ;  /* 0x00000000003e782f */ /* 0x000fe40003800000 */
[----:B------:R-:W-:Y:S01]  /*1e920*/  MOV R2, UR62 ;  /* 0x0000003e00027c02 */ /* 0x000fe20008000f00 */
[----:B------:R-:W-:Y:S10]  /*1e930*/  ENDCOLLECTIVE ;  /* 0x000000000000791b */ /* 0x000ff40003800000 */
.L_x_69:
[----:B------:R-:W-:Y:S05]  /*1e940*/  BSYNC B1 ;  /* 0x0000000000017941 */ /* 0x000fea0003800000 */
.L_x_68:
[----:B------:R-:W-:Y:S05]  /*1e950*/  BRA `(.L_x_70) ;  /* 0xfffffff000307947 */ /* 0x000fea000383ffff */
.L_x_53:
[----:B0-----:R0:W2:Y:S02]  /*1e960*/  SYNCS.PHASECHK.TRANS64.TRYWAIT P0, [R15+URZ+0x18], R4 ;  /* 0x000018040f0075a7 */ /* 0x0010a4000800017f */
[----:B--2---:R-:W-:Y:S05]  /*1e970*/  @!P0 NANOSLEEP.SYNCS 0x989680 ;  /* 0x009896800000895d */ /* 0x004fea0003900000 */
[----:B------:R-:W2:Y:S02]  /*1e980*/  @!P0 SYNCS.PHASECHK.TRANS64 P0, [R15+URZ+0x18], R4 ;  /* 0x000018040f0085a7 */ /* 0x000ea4000800007f */
[----:B--2---:R-:W-:Y:S05]  /*1e990*/  @!P0 BRA `(.L_x_53) ;  /* 0xfffffffc00f08947 */ /* 0x004fea000383ffff */
[----:B------:R-:W-:Y:S05]  /*1e9a0*/  BRA `(.L_x_71) ;  /* 0xfffffff000707947 */ /* 0x000fea000383ffff */
.L_x_61:
[----:B------:R-:W-:Y:S01]  /*1e9b0*/  BSSY B0, `(.L_x_72) ;  /* 0x0000006000007945 */ /* 0x000fe20003800000 */
[----:B------:R-:W-:-:S07]  /*1e9c0*/  IMAD.MOV.U32 R2, RZ, RZ, -0x1 ;  /* 0xffffffffff027424 */ /* 0x000fce00078e00ff */
[----:B------:R-:W-:Y:S05]  /*1e9d0*/  WARPSYNC.COLLECTIVE R2, `(.L_x_73) ;  /* 0x00000000020c7348 */ /* 0x000fea0003c00000 */
[----:B------:R-:W-:Y:S02]  /*1e9e0*/  ELECT P0, UR62, PT ;  /* 0x00000000003e782f */ /* 0x000fe40003800000 */
[----:B------:R-:W-:Y:S01]  /*1e9f0*/  MOV R2, UR62 ;  /* 0x0000003e00027c02 */ /* 0x000fe20008000f00 */
[----:B------:R-:W-:Y:S10]  /*1ea00*/  ENDCOLLECTIVE ;  /* 0x000000000000791b */ /* 0x000ff40003800000 */
.L_x_73:
[----:B------:R-:W-:Y:S05]  /*1ea10*/  BSYNC B0 ;  /* 0x0000000000007941 */ /* 0x000fea0003800000 */
.L_x_72:
[----:B------:R-:W-:Y:S05]  /*1ea20*/  BRA `(.L_x_74) ;  /* 0xfffffff800e07947 */ /* 0x000fea000383ffff */
.L_x_65:
[----:B0-----:R0:W1:Y:S02]  /*1ea30*/  SYNCS.PHASECHK.TRANS64.TRYWAIT P0, [R7+URZ], R0 ;  /* 0x00000000070075a7 */ /* 0x001064000800017f */
[----:B-1----:R-:W-:Y:S05]  /*1ea40*/  @!P0 NANOSLEEP.SYNCS 0x989680 ;  /* 0x009896800000895d */ /* 0x002fea0003900000 */
[----:B------:R-:W1:Y:S02]  /*1ea50*/  @!P0 SYNCS.PHASECHK.TRANS64 P0, [R7+URZ], R0 ;  /* 0x00000000070085a7 */ /* 0x000e64000800007f */
[----:B-1----:R-:W-:Y:S05]  /*1ea60*/  @!P0 BRA `(.L_x_65) ;  /* 0xfffffffc00f08947 */ /* 0x002fea000383ffff */
[----:B------:R-:W-:Y:S05]  /*1ea70*/  BRA `(.L_x_75) ;  /* 0xfffffffc00247947 */ /* 0x000fea000383ffff */
.L_x_66:
[----:B0-----:R0:W1:Y:S02]  /*1ea80*/  SYNCS.PHASECHK.TRANS64.TRYWAIT P0, [R9+URZ], R4 ;  /* 0x00000004090075a7 */ /* 0x001064000800017f */
[----:B-1----:R-:W-:Y:S05]  /*1ea90*/  @!P0 NANOSLEEP.SYNCS 0x989680 ;  /* 0x009896800000895d */ /* 0x002fea0003900000 */
[----:B------:R-:W1:Y:S02]  /*1eaa0*/  @!P0 SYNCS.PHASECHK.TRANS64 P0, [R9+URZ], R4 ;  /* 0x00000004090085a7 */ /* 0x000e64000800007f */
[----:B-1----:R-:W-:Y:S05]  /*1eab0*/  @!P0 BRA `(.L_x_66) ;  /* 0xfffffffc00f08947 */ /* 0x002fea000383ffff */
[----:B------:R-:W-:Y:S05]  /*1eac0*/  BRA `(.L_x_76) ;  /* 0xfffffffc002c7947 */ /* 0x000fea000383ffff */
.L_x_77:
[----:B------:R-:W-:-:S00]  /*1ead0*/  BRA `(.L_x_77) ;  /* 0xfffffffc00fc7947 */ /* 0x000fc0000383ffff */
[----:B------:R-:W-:-:S00]  /*1eae0*/  NOP ;  /* 0x0000000000007918 */ /* 0x000fc00000000000 */
        /* <DEDUP_REMOVED lines=9> */
.L_x_78:


//--------------------- .nv.shared._ZN7cutlass13device_kernelINS_4gemm6kernel13GemmUniversalIN4cute5tupleIJiiiiEEENS1_10collective13CollectiveMmaINS1_37MainloopSm90TmaGmmaWarpSpecializedFP8ILi3ENS5_IJNS4_1CILi2EEENSA_ILi1EEESC_EEENS1_35KernelTmaWarpSpecializedCooperativeEEENS5_IJNSA_ILi384EEENSA_ILi112EEENSA_ILi128EEEEEENS_12float_e4m3_tENS5_IJlSC_lEEESK_SL_NS4_8TiledMMAINS4_8MMA_AtomIJNS4_4SM904GMMA30MMA_64x16x32_F32E4M3E4M3_SS_TNILNSP_7ScaleInE1ELSR_1EEEEEENS4_6LayoutISD_NS5_IJSC_NSA_ILi0EEESV_EEEEENS5_IJNS4_10UnderscoreESY_SY_EEEEENS4_13SM90_TMA_LOADENS4_14ComposedLayoutINS4_7SwizzleILi3ELi4ELi3EEENS4_18smem_ptr_flag_bitsILi8EEENSU_INS5_IJNSA_ILi8EEESI_EEENS5_IJSI_SC_EEEEEEEvNS4_8identityENS4_23SM90_TMA_LOAD_MULTICASTES1B_vS1C_EENS_8epilogue10collective6detail29Sm90TmaWarpSpecializedAdapterINS1G_15DefaultEpilogueISK_SL_SL_NS1F_6thread17LinearCombinationISK_Li1EffLNS1K_9ScaleType4KindE0ELNS_15FloatRoundStyleE2ESK_EENS1_15EpilogueDefaultEEEEEvvEEEEvNT_6ParamsE --------------------------
	.section	.nv.shared._ZN7cutlass13device_kernelINS_4gemm6kernel13GemmUniversalIN4cute5tupleIJiiiiEEENS1_10collective13CollectiveMmaINS1_37MainloopSm90TmaGmmaWarpSpecializedFP8ILi3ENS5_IJNS4_1CILi2EEENSA_ILi1EEESC_EEENS1_35KernelTmaWarpSpecializedCooperativeEEENS5_IJNSA_ILi384EEENSA_ILi112EEENSA_ILi128EEEEEENS_12float_e4m3_tENS5_IJlSC_lEEESK_SL_NS4_8TiledMMAINS4_8MMA_AtomIJNS4_4SM904GMMA30MMA_64x16x32_F32E4M3E4M3_SS_TNILNSP_7ScaleInE1ELSR_1EEEEEENS4_6LayoutISD_NS5_IJSC_NSA_ILi0EEESV_EEEEENS5_IJNS4_10UnderscoreESY_SY_EEEEENS4_13SM90_TMA_LOADENS4_14ComposedLayoutINS4_7SwizzleILi3ELi4ELi3EEENS4_18smem_ptr_flag_bitsILi8EEENSU_INS5_IJNSA_ILi8EEESI_EEENS5_IJSI_SC_EEEEEEEvNS4_8identityENS4_23SM90_TMA_LOAD_MULTICASTES1B_vS1C_EENS_8epilogue10collective6detail29Sm90TmaWarpSpecializedAdapterINS1G_15DefaultEpilogueISK_SL_SL_NS1F_6thread17LinearCombinationISK_Li1EffLNS1K_9ScaleType4KindE0ELNS_15FloatRoundStyleE2ESK_EENS1_15EpilogueDefaultEEEEEvvEEEEvNT_6ParamsE,"aw",@nobits
	.sectionflags	@""
	.align	16
	.zero		1024


//--------------------- .nv.shared.reserved.0     --------------------------
	.section	.nv.shared.reserved.0,"aw",@nobits
	.weak		__nv_reservedSMEM_offset_0_alias
	.size		__nv_reservedSMEM_offset_0_alias, 0, 0
	.other		__nv_reservedSMEM_offset_0_alias,@"STO_CUDA_RESERVED_SHARED STV_DEFAULT"
__nv_reservedSMEM_offset_0_alias:
	.zero		0


//--------------------- .nv.global                --------------------------
	.section	.nv.global,"aw",@nobits
.nv.global:
	.type		_ZN40_INTERNAL_cc50460e_4_k_cu_de0ca665_148844cute1_E,@object
	.size		_ZN40_INTERNAL_cc50460e_4_k_cu_de0ca665_148844cute1_E,(_ZN40_INTERNAL_cc50460e_4_k_cu_de0ca665_148844cuda3std3__45__cpo6cbeginE - _ZN40_INTERNAL_cc50460e_4_k_cu_de0ca665_148844cute1_E)
_ZN40_INTERNAL_cc50460e_4_k_cu_de0ca665_148844cute1_E:
	.zero		1
	.type		_ZN40_INTERNAL_cc50460e_4_k_cu_de0ca665_148844cuda3std3__45__cpo6cbeginE,@object
	.size		_ZN40_INTERNAL_cc50460e_4_k_cu_de0ca665_148844cuda3std3__45__cpo6cbeginE,(_ZN40_INTERNAL_cc50460e_4_k_cu_de0ca665_148844cuda3std3__48in_placeE - _ZN40_INTERNAL_cc50460e_4_k_cu_de0ca665_148844cuda3std3__45__cpo6cbeginE)
_ZN40_INTERNAL_cc50460e_4_k_cu_de0ca665_148844cuda3std3__45__cpo6cbeginE:
	.zero		1
	.type		_ZN40_INTERNAL_cc50460e_4_k_cu_de0ca665_148844cuda3std3__48in_placeE,@object
	.size		_ZN40_INTERNAL_cc50460e_4_k_cu_de0ca665_148844cuda3std3__48in_placeE,(_ZN40_INTERNAL_cc50460e_4_k_cu_de0ca665_148844cuda3std6ranges3__45__cpo9iter_moveE - _ZN40_INTERNAL_cc50460e_4_k_cu_de0ca665_148844cuda3std3__48in_placeE)
_ZN40_INTERNAL_cc50460e_4_k_cu_de0ca665_148844cuda3std3__48in_placeE:
	.zero		1
	.type		_ZN40_INTERNAL_cc50460e_4_k_cu_de0ca665_148844cuda3std6ranges3__45__cpo9iter_moveE,@object
	.size		_ZN40_INTERNAL_cc50460e_4_k_cu_de0ca665_148844cuda3std6ranges3__45__cpo9iter_moveE,(_ZN40_INTERNAL_cc50460e_4_k_cu_de0ca665_148844cuda3std3__45__cpo5beginE - _ZN40_INTERNAL_cc50460e_4_k_cu_de0ca665_148844cuda3std6ranges3__45__cpo9iter_moveE)
_ZN40_INTERNAL_cc50460e_4_k_cu_de0ca665_148844cuda3std6ranges3__45__cpo9iter_moveE:
	.zero		1
	.type		_ZN40_INTERNAL_cc50460e_4_k_cu_de0ca665_148844cuda3std3__45__cpo5beginE,@object
	.size		_ZN40_INTERNAL_cc50460e_4_k_cu_de0ca665_148844cuda3std3__45__cpo5beginE,(_ZN40_INTERNAL_cc50460e_4_k_cu_de0ca665_148844cuda3std3__442_GLOBAL__N__cc50460e_4_k_cu_de0ca665_148846ignoreE - _ZN40_INTERNAL_cc50460e_4_k_cu_de0ca665_148844cuda3std3__45__cpo5beginE)
_ZN40_INTERNAL_cc50460e_4_k_cu_de0ca665_148844cuda3std3__45__cpo5beginE:
	.zero		1
	.type		_ZN40_INTERNAL_cc50460e_4_k_cu_de0ca665_148844cuda3std3__442_GLOBAL__N__cc50460e_4_k_cu_de0ca665_148846ignoreE,@object
	.size		_ZN40_INTERNAL_cc50460e_4_k_cu_de0ca665_148844cuda3std3__442_GLOBAL__N__cc50460e_4_k_cu_de0ca665_148846ignoreE,(_ZN40_INTERNAL_cc50460e_4_k_cu_de0ca665_148844cute7productE - _ZN40_INTERNAL_cc50460e_4_k_cu_de0ca665_148844cuda3std3__442_GLOBAL__N__cc50460e_4_k_cu_de0ca665_148846ignoreE)
_ZN40_INTERNAL_cc50460e_4_k_cu_de0ca665_148844cuda3std3__442_GLOBAL__N__cc50460e_4_k_cu_de0ca665_148846ignoreE:
	.zero		1
	.type		_ZN40_INTERNAL_cc50460e_4_k_cu_de0ca665_148844cute7productE,@object
	.size		_ZN40_INTERNAL_cc50460e_4_k_cu_de0ca665_148844cute7productE,(_ZN40_INTERNAL_cc50460e_4_k_cu_de0ca665_148844cuda3std3__45__cpo3endE - _ZN40_INTERNAL_cc50460e_4_k_cu_de0ca665_148844cute7productE)
_ZN40_INTERNAL_cc50460e_4_k_cu_de0ca665_148844cute7productE:
	.zero		1
	.type		_ZN40_INTERNAL_cc50460e_4_k_cu_de0ca665_148844cuda3std3__45__cpo3endE,@object
	.size		_ZN40_INTERNAL_cc50460e_4_k_cu_de0ca665_148844cuda3std3__45__cpo3endE,(_ZN40_INTERNAL_cc50460e_4_k_cu_de0ca665_148844cuda3std3__419piecewise_constructE - _ZN40_INTERNAL_cc50460e_4_k_cu_de0ca665_148844cuda3std3__45__cpo3endE)
_ZN40_INTERNAL_cc50460e_4_k_cu_de0ca665_148844cuda3std3__45__cpo3endE:
	.zero		1
	.type		_ZN40_INTERNAL_cc50460e_4_k_cu_de0ca665_148844cuda3std3__419piecewise_constructE,@object
	.size		_ZN40_INTERNAL_cc50460e_4_k_cu_de0ca665_148844cuda3std3__419piecewise_constructE,(_ZN40_INTERNAL_cc50460e_4_k_cu_de0ca665_148844cuda3std3__45__cpo4cendE - _ZN40_INTERNAL_cc50460e_4_k_cu_de0ca665_148844cuda3std3__419piecewise_constructE)
_ZN40_INTERNAL_cc50460e_4_k_cu_de0ca665_148844cuda3std3__419piecewise_constructE:
	.zero		1
	.type		_ZN40_INTERNAL_cc50460e_4_k_cu_de0ca665_148844cuda3std3__45__cpo4cendE,@object
	.size		_ZN40_INTERNAL_cc50460e_4_k_cu_de0ca665_148844cuda3std3__45__cpo4cendE,(_ZN40_INTERNAL_cc50460e_4_k_cu_de0ca665_148844cuda3std6ranges3__45__cpo4swapE - _ZN40_INTERNAL_cc50460e_4_k_cu_de0ca665_148844cuda3std3__45__cpo4cendE)
_ZN40_INTERNAL_cc50460e_4_k_cu_de0ca665_148844cuda3std3__45__cpo4cendE:
	.zero		1
	.type		_ZN40_INTERNAL_cc50460e_4_k_cu_de0ca665_148844cuda3std6ranges3__45__cpo4swapE,@object
	.size		_ZN40_INTERNAL_cc50460e_4_k_cu_de0ca665_148844cuda3std6ranges3__45__cpo4swapE,(.L_7 - _ZN40_INTERNAL_cc50460e_4_k_cu_de0ca665_148844cuda3std6ranges3__45__cpo4swapE)
_ZN40_INTERNAL_cc50460e_4_k_cu_de0ca665_148844cuda3std6ranges3__45__cpo4swapE:
	.zero		1
.L_7:


//--------------------- .nv.constant0._ZN7cutlass13device_kernelINS_4gemm6kernel13GemmUniversalIN4cute5tupleIJiiiiEEENS1_10collective13CollectiveMmaINS1_37MainloopSm90TmaGmmaWarpSpecializedFP8ILi3ENS5_IJNS4_1CILi2EEENSA_ILi1EEESC_EEENS1_35KernelTmaWarpSpecializedCooperativeEEENS5_IJNSA_ILi384EEENSA_ILi112EEENSA_ILi128EEEEEENS_12float_e4m3_tENS5_IJlSC_lEEESK_SL_NS4_8TiledMMAINS4_8MMA_AtomIJNS4_4SM904GMMA30MMA_64x16x32_F32E4M3E4M3_SS_TNILNSP_7ScaleInE1ELSR_1EEEEEENS4_6LayoutISD_NS5_IJSC_NSA_ILi0EEESV_EEEEENS5_IJNS4_10UnderscoreESY_SY_EEEEENS4_13SM90_TMA_LOADENS4_14ComposedLayoutINS4_7SwizzleILi3ELi4ELi3EEENS4_18smem_ptr_flag_bitsILi8EEENSU_INS5_IJNSA_ILi8EEESI_EEENS5_IJSI_SC_EEEEEEEvNS4_8identityENS4_23SM90_TMA_LOAD_MULTICASTES1B_vS1C_EENS_8epilogue10collective6detail29Sm90TmaWarpSpecializedAdapterINS1G_15DefaultEpilogueISK_SL_SL_NS1F_6thread17LinearCombinationISK_Li1EffLNS1K_9ScaleType4KindE0ELNS_15FloatRoundStyleE2ESK_EENS1_15EpilogueDefaultEEEEEvvEEEEvNT_6ParamsE --------------------------
	.section	.nv.constant0._ZN7cutlass13device_kernelINS_4gemm6kernel13GemmUniversalIN4cute5tupleIJiiiiEEENS1_10collective13CollectiveMmaINS1_37MainloopSm90TmaGmmaWarpSpecializedFP8ILi3ENS5_IJNS4_1CILi2EEENSA_ILi1EEESC_EEENS1_35KernelTmaWarpSpecializedCooperativeEEENS5_IJNSA_ILi384EEENSA_ILi112EEENSA_ILi128EEEEEENS_12float_e4m3_tENS5_IJlSC_lEEESK_SL_NS4_8TiledMMAINS4_8MMA_AtomIJNS4_4SM904GMMA30MMA_64x16x32_F32E4M3E4M3_SS_TNILNSP_7ScaleInE1ELSR_1EEEEEENS4_6LayoutISD_NS5_IJSC_NSA_ILi0EEESV_EEEEENS5_IJNS4_10UnderscoreESY_SY_EEEEENS4_13SM90_TMA_LOADENS4_14ComposedLayoutINS4_7SwizzleILi3ELi4ELi3EEENS4_18smem_ptr_flag_bitsILi8EEENSU_INS5_IJNSA_ILi8EEESI_EEENS5_IJSI_SC_EEEEEEEvNS4_8identityENS4_23SM90_TMA_LOAD_MULTICASTES1B_vS1C_EENS_8epilogue10collective6detail29Sm90TmaWarpSpecializedAdapterINS1G_15DefaultEpilogueISK_SL_SL_NS1F_6thread17LinearCombinationISK_Li1EffLNS1K_9ScaleType4KindE0ELNS_15FloatRoundStyleE2ESK_EENS1_15EpilogueDefaultEEEEEvvEEEEvNT_6ParamsE,"a",@progbits
	.sectionflags	@""
	.align	4
.nv.constant0._ZN7cutlass13device_kernelINS_4gemm6kernel13GemmUniversalIN4cute5tupleIJiiiiEEENS1_10collective13CollectiveMmaINS1_37MainloopSm90TmaGmmaWarpSpecializedFP8ILi3ENS5_IJNS4_1CILi2EEENSA_ILi1EEESC_EEENS1_35KernelTmaWarpSpecializedCooperativeEEENS5_IJNSA_ILi384EEENSA_ILi112EEENSA_ILi128EEEEEENS_12float_e4m3_tENS5_IJlSC_lEEESK_SL_NS4_8TiledMMAINS4_8MMA_AtomIJNS4_4SM904GMMA30MMA_64x16x32_F32E4M3E4M3_SS_TNILNSP_7ScaleInE1ELSR_1EEEEEENS4_6LayoutISD_NS5_IJSC_NSA_ILi0EEESV_EEEEENS5_IJNS4_10UnderscoreESY_SY_EEEEENS4_13SM90_TMA_LOADENS4_14ComposedLayoutINS4_7SwizzleILi3ELi4ELi3EEENS4_18smem_ptr_flag_bitsILi8EEENSU_INS5_IJNSA_ILi8EEESI_EEENS5_IJSI_SC_EEEEEEEvNS4_8identityENS4_23SM90_TMA_LOAD_MULTICASTES1B_vS1C_EENS_8epilogue10collective6detail29Sm90TmaWarpSpecializedAdapterINS1G_15DefaultEpilogueISK_SL_SL_NS1F_6thread17LinearCombinationISK_Li1EffLNS1K_9ScaleType4KindE0ELNS_15FloatRoundStyleE2ESK_EENS1_15EpilogueDefaultEEEEEvvEEEEvNT_6ParamsE:
	.zero		1664


//--------------------- SYMBOLS --------------------------

	.type		.nv.reservedSmem.offset0,@object
	.size		.nv.reservedSmem.offset0,0x4
